	.target	sm_90a

	.elftype	@"ET_EXEC"


//--------------------- .note.nv.tkinfo           --------------------------
	.section	.note.nv.tkinfo,"",@"SHT_NOTE"
	.sectionflags	@"SHF_NOTE_NV_TKINFO"
	.tkinfo
        /*0018*/ 	.word	0x00000002
        /*0030*/ 	.string	""
        /*0030*/ 	.string	"ptxas"
        /*0030*/ 	.string	"Cuda compilation tools, release 13.0, V13.0.88"
        /*0030*/ 	.string	"Build cuda_13.0.r13.0/compiler.36424714_0"
        /*0030*/ 	.string	"-v  -suppress-debug-info  -lineinfo  -arch sm_90a "



//--------------------- .note.nv.cuinfo           --------------------------
	.section	.note.nv.cuinfo,"",@"SHT_NOTE"
	.sectionflags	@"SHF_NOTE_NV_CUINFO"
        /*0018*/ 	.short	0x0002
        /*001a*/ 	.short	0x005a
        /*001c*/ 	.short	0x0082
	.zero		2


//--------------------- .nv.info                  --------------------------
	.section	.nv.info,"",@"SHT_CUDA_INFO"
	.align	4


	//----- nvinfo : EIATTR_REGCOUNT
	.align		4
        /*0000*/ 	.byte	0x04, 0x2f
        /*0002*/ 	.short	(.L_1 - .L_0)
	.align		4
.L_0:
        /*0004*/ 	.word	index@(matmul_kernel)
        /*0008*/ 	.word	0x000000ff


	//----- nvinfo : EIATTR_FRAME_SIZE
	.align		4
.L_1:
        /*000c*/ 	.byte	0x04, 0x11
        /*000e*/ 	.short	(.L_3 - .L_2)
	.align		4
.L_2:
        /*0010*/ 	.word	index@(matmul_kernel)
        /*0014*/ 	.word	0x00000f40


	//----- nvinfo : EIATTR_MIN_STACK_SIZE
	.align		4
.L_3:
        /*0018*/ 	.byte	0x04, 0x12
        /*001a*/ 	.short	(.L_5 - .L_4)
	.align		4
.L_4:
        /*001c*/ 	.word	index@(matmul_kernel)
        /*0020*/ 	.word	0x00000f40
.L_5:


//--------------------- .nv.compat                --------------------------
	.section	.nv.compat,"",@"SHT_CUDA_COMPAT_INFO"
	.align	4
        /*0000*/ 	.byte	0x02, 0x09, 0x01, 0x00, 0x02, 0x02, 0x04, 0x00, 0x02, 0x05, 0x05, 0x00, 0x03, 0x07, 0x01, 0x01
        /*0010*/ 	.byte	0x02, 0x03, 0x00, 0x00, 0x02, 0x06, 0x01, 0x00, 0x04, 0x0b, 0x08, 0x00, 0x00, 0x00, 0x00, 0x00
        /*0020*/ 	.byte	0x00, 0x00, 0x00, 0x00


//--------------------- .nv.info.matmul_kernel    --------------------------
	.section	.nv.info.matmul_kernel,"",@"SHT_CUDA_INFO"
	.sectionflags	@""
	.align	4


	//----- nvinfo : EIATTR_CUDA_API_VERSION
	.align		4
        /*0000*/ 	.byte	0x04, 0x37
        /*0002*/ 	.short	(.L_7 - .L_6)
.L_6:
        /*0004*/ 	.word	0x00000082


	//----- nvinfo : EIATTR_KPARAM_INFO
	.align		4
.L_7:
        /*0008*/ 	.byte	0x04, 0x17
        /*000a*/ 	.short	(.L_9 - .L_8)
.L_8:
        /*000c*/ 	.word	0x00000000
        /*0010*/ 	.short	0x000d
        /*0012*/ 	.short	0x0048
        /*0014*/ 	.byte	0x00, 0xf4, 0x21, 0x00


	//----- nvinfo : EIATTR_KPARAM_INFO
	.align		4
.L_9:
        /*0018*/ 	.byte	0x04, 0x17
        /*001a*/ 	.short	(.L_11 - .L_10)
.L_10:
        /*001c*/ 	.word	0x00000000
        /*0020*/ 	.short	0x000c
        /*0022*/ 	.short	0x0040
        /*0024*/ 	.byte	0x00, 0xf4, 0x21, 0x00


	//----- nvinfo : EIATTR_KPARAM_INFO
	.align		4
.L_11:
        /*0028*/ 	.byte	0x04, 0x17
        /*002a*/ 	.short	(.L_13 - .L_12)
.L_12:
        /*002c*/ 	.word	0x00000000
        /*0030*/ 	.short	0x000b
        /*0032*/ 	.short	0x0038
        /*0034*/ 	.byte	0x00, 0xf0, 0x11, 0x00


	//----- nvinfo : EIATTR_KPARAM_INFO
	.align		4
.L_13:
        /*0038*/ 	.byte	0x04, 0x17
        /*003a*/ 	.short	(.L_15 - .L_14)
.L_14:
        /*003c*/ 	.word	0x00000000
        /*0040*/ 	.short	0x000a
        /*0042*/ 	.short	0x0034
        /*0044*/ 	.byte	0x00, 0xf0, 0x11, 0x00


	//----- nvinfo : EIATTR_KPARAM_INFO
	.align		4
.L_15:
        /*0048*/ 	.byte	0x04, 0x17
        /*004a*/ 	.short	(.L_17 - .L_16)
.L_16:
        /*004c*/ 	.word	0x00000000
        /*0050*/ 	.short	0x0009
        /*0052*/ 	.short	0x0030
        /*0054*/ 	.byte	0x00, 0xf0, 0x11, 0x00


	//----- nvinfo : EIATTR_KPARAM_INFO
	.align		4
.L_17:
        /*0058*/ 	.byte	0x04, 0x17
        /*005a*/ 	.short	(.L_19 - .L_18)
.L_18:
        /*005c*/ 	.word	0x00000000
        /*0060*/ 	.short	0x0008
        /*0062*/ 	.short	0x002c
        /*0064*/ 	.byte	0x00, 0xf0, 0x11, 0x00


	//----- nvinfo : EIATTR_KPARAM_INFO
	.align		4
.L_19:
        /*0068*/ 	.byte	0x04, 0x17
        /*006a*/ 	.short	(.L_21 - .L_20)
.L_20:
        /*006c*/ 	.word	0x00000000
        /*0070*/ 	.short	0x0007
        /*0072*/ 	.short	0x0028
        /*0074*/ 	.byte	0x00, 0xf0, 0x11, 0x00


	//----- nvinfo : EIATTR_KPARAM_INFO
	.align		4
.L_21:
        /*0078*/ 	.byte	0x04, 0x17
        /*007a*/ 	.short	(.L_23 - .L_22)
.L_22:
        /*007c*/ 	.word	0x00000000
        /*0080*/ 	.short	0x0006
        /*0082*/ 	.short	0x0024
        /*0084*/ 	.byte	0x00, 0xf0, 0x11, 0x00


	//----- nvinfo : EIATTR_KPARAM_INFO
	.align		4
.L_23:
        /*0088*/ 	.byte	0x04, 0x17
        /*008a*/ 	.short	(.L_25 - .L_24)
.L_24:
        /*008c*/ 	.word	0x00000000
        /*0090*/ 	.short	0x0005
        /*0092*/ 	.short	0x0020
        /*0094*/ 	.byte	0x00, 0xf0, 0x11, 0x00


	//----- nvinfo : EIATTR_KPARAM_INFO
	.align		4
.L_25:
        /*0098*/ 	.byte	0x04, 0x17
        /*009a*/ 	.short	(.L_27 - .L_26)
.L_26:
        /*009c*/ 	.word	0x00000000
        /*00a0*/ 	.short	0x0004
        /*00a2*/ 	.short	0x001c
        /*00a4*/ 	.byte	0x00, 0xf0, 0x11, 0x00


	//----- nvinfo : EIATTR_KPARAM_INFO
	.align		4
.L_27:
        /*00a8*/ 	.byte	0x04, 0x17
        /*00aa*/ 	.short	(.L_29 - .L_28)
.L_28:
        /*00ac*/ 	.word	0x00000000
        /*00b0*/ 	.short	0x0003
        /*00b2*/ 	.short	0x0018
        /*00b4*/ 	.byte	0x00, 0xf0, 0x11, 0x00


	//----- nvinfo : EIATTR_KPARAM_INFO
	.align		4
.L_29:
        /*00b8*/ 	.byte	0x04, 0x17
        /*00ba*/ 	.short	(.L_31 - .L_30)
.L_30:
        /*00bc*/ 	.word	0x00000000
        /*00c0*/ 	.short	0x0002
        /*00c2*/ 	.short	0x0010
        /*00c4*/ 	.byte	0x00, 0xf4, 0x21, 0x00


	//----- nvinfo : EIATTR_KPARAM_INFO
	.align		4
.L_31:
        /*00c8*/ 	.byte	0x04, 0x17
        /*00ca*/ 	.short	(.L_33 - .L_32)
.L_32:
        /*00cc*/ 	.word	0x00000000
        /*00d0*/ 	.short	0x0001
        /*00d2*/ 	.short	0x0008
        /*00d4*/ 	.byte	0x00, 0xf4, 0x21, 0x00


	//----- nvinfo : EIATTR_KPARAM_INFO
	.align		4
.L_33:
        /*00d8*/ 	.byte	0x04, 0x17
        /*00da*/ 	.short	(.L_35 - .L_34)
.L_34:
        /*00dc*/ 	.word	0x00000000
        /*00e0*/ 	.short	0x0000
        /*00e2*/ 	.short	0x0000
        /*00e4*/ 	.byte	0x00, 0xf4, 0x21, 0x00


	//----- nvinfo : EIATTR_SPARSE_MMA_MASK
	.align		4
.L_35:
        /*00e8*/ 	.byte	0x03, 0x50
        /*00ea*/ 	.short	0x0000


	//----- nvinfo : EIATTR_MAXREG_COUNT
	.align		4
        /*00ec*/ 	.byte	0x03, 0x1b
        /*00ee*/ 	.short	0x00ff


	//----- nvinfo : EIATTR_NUM_BARRIERS
	.align		4
        /*00f0*/ 	.byte	0x02, 0x4c
        /*00f2*/ 	.byte	0x01
	.zero		1


	//----- nvinfo : EIATTR_ANNOTATIONS
	.align		4
        /*00f4*/ 	.byte	0x04, 0x55
        /*00f6*/ 	.short	(.L_37 - .L_36)


	//   ....[0]....
.L_36:
        /*00f8*/ 	.word	0x00000001
        /*00fc*/ 	.byte	0x80, 0x00, 0x00, 0x00, 0x01, 0x00, 0x00, 0x00, 0xc0, 0x00, 0x00, 0x00, 0x01, 0x00, 0x00, 0x00
        /* <DEDUP_REMOVED lines=1174> */
        /*4a6c*/ 	.byte	0x00, 0x5e, 0x01, 0x00


	//----- nvinfo : EIATTR_MERCURY_ISA_VERSION
	.align		4
.L_37:
        /*4a70*/ 	.byte	0x03, 0x5f
        /*4a72*/ 	.short	0x0101


	//----- nvinfo : EIATTR_EXIT_INSTR_OFFSETS
	.align		4
        /*4a74*/ 	.byte	0x04, 0x1c
        /*4a76*/ 	.short	(.L_39 - .L_38)


	//   ....[0]....
.L_38:
        /*4a78*/ 	.word	0x00023150


	//   ....[1]....
        /*4a7c*/ 	.word	0x00023180


	//----- nvinfo : EIATTR_REQNTID
	.align		4
.L_39:
        /*4a80*/ 	.byte	0x04, 0x10
        /*4a82*/ 	.short	(.L_41 - .L_40)
.L_40:
        /*4a84*/ 	.word	0x00000080
        /*4a88*/ 	.word	0x00000001
        /*4a8c*/ 	.word	0x00000001


	//----- nvinfo : EIATTR_CBANK_PARAM_SIZE
	.align		4
.L_41:
        /*4a90*/ 	.byte	0x03, 0x19
        /*4a92*/ 	.short	0x0050


	//----- nvinfo : EIATTR_PARAM_CBANK
	.align		4
        /*4a94*/ 	.byte	0x04, 0x0a
        /*4a96*/ 	.short	(.L_43 - .L_42)
	.align		4
.L_42:
        /*4a98*/ 	.word	index@(.nv.constant0.matmul_kernel)
        /*4a9c*/ 	.short	0x0210
        /*4a9e*/ 	.short	0x0050


	//----- nvinfo : EIATTR_SW_WAR
	.align		4
.L_43:
        /*4aa0*/ 	.byte	0x04, 0x36
        /*4aa2*/ 	.short	(.L_45 - .L_44)
.L_44:
        /*4aa4*/ 	.word	0x00000008
.L_45:


//--------------------- .nv.callgraph             --------------------------
	.section	.nv.callgraph,"",@"SHT_CUDA_CALLGRAPH"
	.align	4
	.sectionentsize	8
	.align		4
        /*0000*/ 	.word	0x00000000
	.align		4
        /*0004*/ 	.word	0xffffffff
	.align		4
        /*0008*/ 	.word	0x00000000
	.align		4
        /*000c*/ 	.word	0xfffffffe
	.align		4
        /*0010*/ 	.word	0x00000000
	.align		4
        /*0014*/ 	.word	0xfffffffd
	.align		4
        /*0018*/ 	.word	0x00000000
	.align		4
        /*001c*/ 	.word	0xfffffffc


//--------------------- .text.matmul_kernel       --------------------------
	.section	.text.matmul_kernel,"ax",@progbits
	.align	128
        .global         matmul_kernel
        .type           matmul_kernel,@function
        .size           matmul_kernel,(.L_x_3 - matmul_kernel)
        .other          matmul_kernel,@"STO_CUDA_ENTRY STV_DEFAULT"
matmul_kernel:
.text.matmul_kernel:
[----:B------:R-:W0:Y:S08]  /*0000*/  LDC R1, c[0x0][0x28] ;  /* 0x00000a00ff017b82 */ /* 0x000e300000000800 */
[----:B------:R-:W1:Y:S01]  /*0010*/  LDC.64 R2, c[0x0][0x228] ;  /* 0x00008a00ff027b82 */ /* 0x000e620000000a00 */
[----:B------:R-:W2:Y:S01]  /*0020*/  S2R R7, SR_CTAID.X ;  /* 0x0000000000077919 */ /* 0x000ea20000002500 */
[----:B0-----:R-:W-:Y:S01]  /*0030*/  VIADD R1, R1, 0xfffff0c0 ;  /* 0xfffff0c001017836 */ /* 0x001fe20000000000 */
[----:B------:R-:W-:Y:S01]  /*0040*/  UMOV UR4, 0x400 ;  /* 0x0000040000047882 */ /* 0x000fe20000000000 */
[----:B------:R-:W-:Y:S01]  /*0050*/  ULDC.64 UR14, c[0x0][0x208] ;  /* 0x00008200000e7ab9 */ /* 0x000fe20000000a00 */
[----:B------:R-:W-:-:S02]  /*0060*/  CS2R R24, SRZ ;  /* 0x0000000000187805 */ /* 0x000fc4000001ff00 */
[----:B------:R-:W-:Y:S01]  /*0070*/  CS2R R26, SRZ ;  /* 0x00000000001a7805 */ /* 0x000fe2000001ff00 */
[----:B------:R0:W-:Y:S01]  /*0080*/  STL [R1+0x1e0], RZ ;  /* 0x0001e0ff01007387 */ /* 0x0001e20000100800 */
[----:B------:R-:W3:Y:S01]  /*0090*/  LDC R252, c[0x0][0x230] ;  /* 0x00008c00fffc7b82 */ /* 0x000ee20000000800 */
[----:B------:R-:W-:Y:S02]  /*00a0*/  CS2R R100, SRZ ;  /* 0x0000000000647805 */ /* 0x000fe4000001ff00 */
[----:B------:R-:W-:Y:S01]  /*00b0*/  CS2R R102, SRZ ;  /* 0x0000000000667805 */ /* 0x000fe2000001ff00 */
[----:B------:R0:W-:Y:S01]  /*00c0*/  STL [R1+0x1e4], RZ ;  /* 0x0001e4ff01007387 */ /* 0x0001e20000100800 */
[----:B------:R-:W-:Y:S02]  /*00d0*/  CS2R R28, SRZ ;  /* 0x00000000001c7805 */ /* 0x000fe4000001ff00 */
[----:B------:R-:W-:Y:S02]  /*00e0*/  CS2R R30, SRZ ;  /* 0x00000000001e7805 */ /* 0x000fe4000001ff00 */
[----:B------:R-:W-:Y:S01]  /*00f0*/  CS2R R96, SRZ ;  /* 0x0000000000607805 */ /* 0x000fe2000001ff00 */
[----:B------:R0:W-:Y:S01]  /*0100*/  STL [R1+0x1e8], RZ ;  /* 0x0001e8ff01007387 */ /* 0x0001e20000100800 */
[----:B------:R-:W4:Y:S01]  /*0110*/  S2UR UR12, SR_CgaCtaId ;  /* 0x00000000000c79c3 */ /* 0x000f220000008800 */
[----:B------:R-:W-:-:S02]  /*0120*/  CS2R R98, SRZ ;  /* 0x0000000000627805 */ /* 0x000fc4000001ff00 */
[----:B------:R-:W-:Y:S01]  /*0130*/  CS2R R32, SRZ ;  /* 0x0000000000207805 */ /* 0x000fe2000001ff00 */
[----:B------:R0:W-:Y:S01]  /*0140*/  STL [R1+0x1ec], RZ ;  /* 0x0001ecff01007387 */ /* 0x0001e20000100800 */
[----:B------:R-:W-:Y:S02]  /*0150*/  CS2R R34, SRZ ;  /* 0x0000000000227805 */ /* 0x000fe4000001ff00 */
[----:B------:R-:W-:Y:S02]  /*0160*/  CS2R R92, SRZ ;  /* 0x00000000005c7805 */ /* 0x000fe4000001ff00 */
[----:B------:R-:W-:Y:S01]  /*0170*/  CS2R R94, SRZ ;  /* 0x00000000005e7805 */ /* 0x000fe2000001ff00 */
[----:B------:R0:W-:Y:S01]  /*0180*/  STL [R1+0x1f0], RZ ;  /* 0x0001f0ff01007387 */ /* 0x0001e20000100800 */
[----:B-1----:R-:W-:Y:S01]  /*0190*/  VIADD R0, R3, 0xff ;  /* 0x000000ff03007836 */ /* 0x002fe20000000000 */
[----:B------:R-:W-:Y:S02]  /*01a0*/  CS2R R36, SRZ ;  /* 0x0000000000247805 */ /* 0x000fe4000001ff00 */
[----:B------:R-:W-:Y:S01]  /*01b0*/  CS2R R38, SRZ ;  /* 0x0000000000267805 */ /* 0x000fe2000001ff00 */
[----:B------:R0:W-:Y:S01]  /*01c0*/  STL [R1+0x1f4], RZ ;  /* 0x0001f4ff01007387 */ /* 0x0001e20000100800 */
[----:B------:R-:W-:-:S02]  /*01d0*/  CS2R R48, SRZ ;  /* 0x0000000000307805 */ /* 0x000fc4000001ff00 */
[----:B------:R-:W-:Y:S02]  /*01e0*/  SHF.R.S32.HI R5, RZ, 0x1f, R0 ;  /* 0x0000001fff057819 */ /* 0x000fe40000011400 */
[----:B------:R-:W-:Y:S01]  /*01f0*/  CS2R R50, SRZ ;  /* 0x0000000000327805 */ /* 0x000fe2000001ff00 */
[----:B------:R0:W-:Y:S01]  /*0200*/  STL [R1+0x1f8], RZ ;  /* 0x0001f8ff01007387 */ /* 0x0001e20000100800 */
[----:B---3--:R-:W-:Y:S01]  /*0210*/  VIADD R252, R252, 0x1f ;  /* 0x0000001ffcfc7836 */ /* 0x008fe20000000000 */
[----:B------:R-:W-:Y:S02]  /*0220*/  LEA.HI R5, R5, R0, RZ, 0x8 ;  /* 0x0000000005057211 */ /* 0x000fe400078f40ff */
[----:B------:R-:W-:Y:S02]  /*0230*/  CS2R R40, SRZ ;  /* 0x0000000000287805 */ /* 0x000fe4000001ff00 */
[----:B--2---:R-:W-:Y:S01]  /*0240*/  IABS R10, R7 ;  /* 0x00000007000a7213 */ /* 0x004fe20000000000 */
[----:B------:R0:W-:Y:S01]  /*0250*/  STL [R1+0x1fc], RZ ;  /* 0x0001fcff01007387 */ /* 0x0001e20000100800 */
[----:B------:R-:W-:-:S02]  /*0260*/  SHF.R.S32.HI R5, RZ, 0x8, R5 ;  /* 0x00000008ff057819 */ /* 0x000fc40000011405 */
[----:B------:R-:W-:Y:S02]  /*0270*/  CS2R R42, SRZ ;  /* 0x00000000002a7805 */ /* 0x000fe4000001ff00 */
[----:B------:R-:W-:Y:S01]  /*0280*/  CS2R R52, SRZ ;  /* 0x0000000000347805 */ /* 0x000fe2000001ff00 */
[----:B------:R0:W-:Y:S01]  /*0290*/  STL [R1+0x3f0], RZ ;  /* 0x0003f0ff01007387 */ /* 0x0001e20000100800 */
[----:B----4-:R-:W-:Y:S01]  /*02a0*/  ULEA UR12, UR12, UR4, 0x18 ;  /* 0x000000040c0c7291 */ /* 0x010fe2000f8ec03f */
[----:B------:R-:W-:Y:S01]  /*02b0*/  IMAD.SHL.U32 R6, R5, 0x8, RZ ;  /* 0x0000000805067824 */ /* 0x000fe200078e00ff */
[----:B------:R-:W-:Y:S01]  /*02c0*/  CS2R R54, SRZ ;  /* 0x0000000000367805 */ /* 0x000fe2000001ff00 */
[----:B------:R0:W-:Y:S01]  /*02d0*/  STL [R1+0x3f4], RZ ;  /* 0x0003f4ff01007387 */ /* 0x0001e20000100800 */
[----:B------:R-:W-:Y:S02]  /*02e0*/  CS2R R44, SRZ ;  /* 0x00000000002c7805 */ /* 0x000fe4000001ff00 */
[----:B------:R-:W-:-:S02]  /*02f0*/  CS2R R46, SRZ ;  /* 0x00000000002e7805 */ /* 0x000fc4000001ff00 */
[-C--:B------:R-:W-:Y:S01]  /*0300*/  IABS R9, R6.reuse ;  /* 0x0000000600097213 */ /* 0x080fe20000000000 */
[----:B------:R0:W-:Y:S01]  /*0310*/  STL [R1+0x3f8], RZ ;  /* 0x0003f8ff01007387 */ /* 0x0001e20000100800 */
[----:B------:R-:W-:Y:S02]  /*0320*/  IABS R12, R6 ;  /* 0x00000006000c7213 */ /* 0x000fe40000000000 */
[----:B------:R-:W-:Y:S01]  /*0330*/  CS2R R140, SRZ ;  /* 0x00000000008c7805 */ /* 0x000fe2000001ff00 */
[----:B------:R-:W1:Y:S01]  /*0340*/  I2F.RP R0, R9 ;  /* 0x0000000900007306 */ /* 0x000e620000209400 */
[----:B------:R0:W-:Y:S01]  /*0350*/  STL [R1+0x3fc], RZ ;  /* 0x0003fcff01007387 */ /* 0x0001e20000100800 */
[----:B------:R-:W-:Y:S02]  /*0360*/  CS2R R142, SRZ ;  /* 0x00000000008e7805 */ /* 0x000fe4000001ff00 */
[----:B------:R-:W-:Y:S02]  /*0370*/  CS2R R128, SRZ ;  /* 0x0000000000807805 */ /* 0x000fe4000001ff00 */
[----:B------:R-:W-:Y:S01]  /*0380*/  CS2R R130, SRZ ;  /* 0x0000000000827805 */ /* 0x000fe2000001ff00 */
[----:B------:R0:W-:Y:S01]  /*0390*/  STL [R1+0x600], RZ ;  /* 0x000600ff01007387 */ /* 0x0001e20000100800 */
[----:B------:R-:W-:-:S02]  /*03a0*/  CS2R R120, SRZ ;  /* 0x0000000000787805 */ /* 0x000fc4000001ff00 */
[----:B------:R-:W-:Y:S02]  /*03b0*/  CS2R R122, SRZ ;  /* 0x00000000007a7805 */ /* 0x000fe4000001ff00 */
[----:B------:R-:W-:Y:S01]  /*03c0*/  CS2R R116, SRZ ;  /* 0x0000000000747805 */ /* 0x000fe2000001ff00 */
[----:B------:R0:W-:Y:S01]  /*03d0*/  STL [R1+0x604], RZ ;  /* 0x000604ff01007387 */ /* 0x0001e20000100800 */
[----:B------:R-:W-:Y:S02]  /*03e0*/  CS2R R118, SRZ ;  /* 0x0000000000767805 */ /* 0x000fe4000001ff00 */
[----:B------:R-:W-:Y:S02]  /*03f0*/  CS2R R108, SRZ ;  /* 0x00000000006c7805 */ /* 0x000fe4000001ff00 */
[----:B------:R-:W-:Y:S01]  /*0400*/  CS2R R110, SRZ ;  /* 0x00000000006e7805 */ /* 0x000fe2000001ff00 */
[----:B------:R0:W-:Y:S01]  /*0410*/  STL [R1+0x608], RZ ;  /* 0x000608ff01007387 */ /* 0x0001e20000100800 */
[----:B------:R-:W-:Y:S01]  /*0420*/  CS2R R56, SRZ ;  /* 0x0000000000387805 */ /* 0x000fe2000001ff00 */
[----:B-1----:R-:W1:Y:S01]  /*0430*/  MUFU.RCP R0, R0 ;  /* 0x0000000000007308 */ /* 0x002e620000001000 */
        /* <DEDUP_REMOVED lines=15> */
[----:B------:R-:W-:Y:S01]  /*0530*/  CS2R R68, SRZ ;  /* 0x0000000000447805 */ /* 0x000fe2000001ff00 */
[----:B-1----:R-:W-:Y:S01]  /*0540*/  VIADD R4, R0, 0xffffffe ;  /* 0x0ffffffe00047836 */ /* 0x002fe20000000000 */
[----:B------:R0:W-:Y:S01]  /*0550*/  STL [R1+0x61c], RZ ;  /* 0x00061cff01007387 */ /* 0x0001e20000100800 */
[----:B------:R-:W-:Y:S01]  /*0560*/  IMAD.MOV R0, RZ, RZ, -R12 ;  /* 0x000000ffff007224 */ /* 0x000fe200078e0a0c */
[----:B------:R-:W-:Y:S01]  /*0570*/  CS2R R70, SRZ ;  /* 0x0000000000467805 */ /* 0x000fe2000001ff00 */
[----:B------:R1:W2:Y:S01]  /*0580*/  F2I.FTZ.U32.TRUNC.NTZ R5, R4 ;  /* 0x0000000400057305 */ /* 0x0002a2000021f000 */
[----:B------:R-:W-:-:S02]  /*0590*/  CS2R R76, SRZ ;  /* 0x00000000004c7805 */ /* 0x000fc4000001ff00 */
[----:B------:R-:W-:Y:S02]  /*05a0*/  CS2R R78, SRZ ;  /* 0x00000000004e7805 */ /* 0x000fe4000001ff00 */
[----:B------:R-:W-:Y:S02]  /*05b0*/  CS2R R72, SRZ ;  /* 0x0000000000487805 */ /* 0x000fe4000001ff00 */
[----:B------:R-:W-:Y:S02]  /*05c0*/  CS2R R74, SRZ ;  /* 0x00000000004a7805 */ /* 0x000fe4000001ff00 */
[----:B------:R-:W-:Y:S02]  /*05d0*/  CS2R R20, SRZ ;  /* 0x0000000000147805 */ /* 0x000fe4000001ff00 */
[----:B------:R-:W-:Y:S02]  /*05e0*/  CS2R R22, SRZ ;  /* 0x0000000000167805 */ /* 0x000fe4000001ff00 */
[----:B------:R-:W-:-:S02]  /*05f0*/  CS2R R16, SRZ ;  /* 0x0000000000107805 */ /* 0x000fc4000001ff00 */
[----:B------:R-:W-:Y:S01]  /*0600*/  CS2R R18, SRZ ;  /* 0x0000000000127805 */ /* 0x000fe2000001ff00 */
[----:B-1----:R-:W-:Y:S01]  /*0610*/  IMAD.MOV.U32 R4, RZ, RZ, RZ ;  /* 0x000000ffff047224 */ /* 0x002fe200078e00ff */
[----:B------:R-:W-:Y:S02]  /*0620*/  CS2R R14, SRZ ;  /* 0x00000000000e7805 */ /* 0x000fe4000001ff00 */
[----:B------:R-:W-:Y:S02]  /*0630*/  CS2R R104, SRZ ;  /* 0x0000000000687805 */ /* 0x000fe4000001ff00 */
[----:B------:R-:W-:Y:S02]  /*0640*/  CS2R R106, SRZ ;  /* 0x00000000006a7805 */ /* 0x000fe4000001ff00 */
[----:B------:R-:W-:Y:S02]  /*0650*/  CS2R R112, SRZ ;  /* 0x0000000000707805 */ /* 0x000fe4000001ff00 */
[----:B------:R-:W-:Y:S01]  /*0660*/  CS2R R114, SRZ ;  /* 0x0000000000727805 */ /* 0x000fe2000001ff00 */
[----:B--2---:R-:W-:Y:S01]  /*0670*/  IMAD.MOV R8, RZ, RZ, -R5 ;  /* 0x000000ffff087224 */ /* 0x004fe200078e0a05 */
[----:B------:R-:W-:-:S02]  /*0680*/  CS2R R124, SRZ ;  /* 0x00000000007c7805 */ /* 0x000fc4000001ff00 */
[----:B------:R-:W-:Y:S02]  /*0690*/  CS2R R126, SRZ ;  /* 0x00000000007e7805 */ /* 0x000fe4000001ff00 */
[----:B------:R-:W-:Y:S01]  /*06a0*/  CS2R R132, SRZ ;  /* 0x0000000000847805 */ /* 0x000fe2000001ff00 */
[----:B------:R-:W-:Y:S01]  /*06b0*/  IMAD R11, R8, R9, RZ ;  /* 0x00000009080b7224 */ /* 0x000fe200078e02ff */
[----:B------:R-:W-:Y:S01]  /*06c0*/  CS2R R134, SRZ ;  /* 0x0000000000867805 */ /* 0x000fe2000001ff00 */
[----:B------:R-:W-:Y:S01]  /*06d0*/  IMAD.MOV.U32 R8, RZ, RZ, R10 ;  /* 0x000000ffff087224 */ /* 0x000fe200078e000a */
[----:B------:R-:W-:Y:S01]  /*06e0*/  CS2R R136, SRZ ;  /* 0x0000000000887805 */ /* 0x000fe2000001ff00 */
[----:B------:R-:W-:Y:S01]  /*06f0*/  IMAD.HI.U32 R5, R5, R11, R4 ;  /* 0x0000000b05057227 */ /* 0x000fe200078e0004 */
[----:B------:R-:W-:Y:S02]  /*0700*/  CS2R R138, SRZ ;  /* 0x00000000008a7805 */ /* 0x000fe4000001ff00 */
[----:B------:R-:W-:-:S02]  /*0710*/  CS2R R144, SRZ ;  /* 0x0000000000907805 */ /* 0x000fc4000001ff00 */
[----:B------:R-:W-:Y:S02]  /*0720*/  CS2R R146, SRZ ;  /* 0x0000000000927805 */ /* 0x000fe4000001ff00 */
[----:B------:R-:W-:Y:S02]  /*0730*/  CS2R R148, SRZ ;  /* 0x0000000000947805 */ /* 0x000fe4000001ff00 */
[----:B------:R-:W-:Y:S01]  /*0740*/  CS2R R150, SRZ ;  /* 0x0000000000967805 */ /* 0x000fe2000001ff00 */
[----:B------:R-:W-:Y:S01]  /*0750*/  IMAD.HI.U32 R5, R5, R8, RZ ;  /* 0x0000000805057227 */ /* 0x000fe200078e00ff */
[----:B------:R-:W-:Y:S02]  /*0760*/  CS2R R152, SRZ ;  /* 0x0000000000987805 */ /* 0x000fe4000001ff00 */
[----:B------:R-:W-:Y:S02]  /*0770*/  CS2R R154, SRZ ;  /* 0x00000000009a7805 */ /* 0x000fe4000001ff00 */
[----:B------:R-:W-:Y:S01]  /*0780*/  CS2R R156, SRZ ;  /* 0x00000000009c7805 */ /* 0x000fe2000001ff00 */
[----:B------:R-:W-:Y:S01]  /*0790*/  IMAD R0, R5, R0, R8 ;  /* 0x0000000005007224 */ /* 0x000fe200078e0208 */
[----:B------:R-:W-:-:S02]  /*07a0*/  CS2R R158, SRZ ;  /* 0x00000000009e7805 */ /* 0x000fc4000001ff00 */
[----:B------:R-:W-:Y:S02]  /*07b0*/  CS2R R160, SRZ ;  /* 0x0000000000a07805 */ /* 0x000fe4000001ff00 */
[----:B------:R-:W-:Y:S02]  /*07c0*/  CS2R R162, SRZ ;  /* 0x0000000000a27805 */ /* 0x000fe4000001ff00 */
[----:B------:R-:W-:Y:S02]  /*07d0*/  CS2R R164, SRZ ;  /* 0x0000000000a47805 */ /* 0x000fe4000001ff00 */
[----:B------:R-:W-:Y:S02]  /*07e0*/  ISETP.GT.U32.AND P1, PT, R9, R0, PT ;  /* 0x000000000900720c */ /* 0x000fe40003f24070 */
[----:B------:R-:W-:Y:S02]  /*07f0*/  CS2R R166, SRZ ;  /* 0x0000000000a67805 */ /* 0x000fe4000001ff00 */
[----:B------:R-:W-:-:S02]  /*0800*/  CS2R R168, SRZ ;  /* 0x0000000000a87805 */ /* 0x000fc4000001ff00 */
[----:B------:R-:W-:Y:S02]  /*0810*/  CS2R R170, SRZ ;  /* 0x0000000000aa7805 */ /* 0x000fe4000001ff00 */
[----:B------:R-:W-:Y:S02]  /*0820*/  CS2R R172, SRZ ;  /* 0x0000000000ac7805 */ /* 0x000fe4000001ff00 */
[----:B------:R-:W-:Y:S02]  /*0830*/  CS2R R174, SRZ ;  /* 0x0000000000ae7805 */ /* 0x000fe4000001ff00 */
[----:B------:R-:W-:Y:S02]  /*0840*/  CS2R R176, SRZ ;  /* 0x0000000000b07805 */ /* 0x000fe4000001ff00 */
[----:B------:R-:W-:Y:S02]  /*0850*/  CS2R R178, SRZ ;  /* 0x0000000000b27805 */ /* 0x000fe4000001ff00 */
[----:B------:R-:W-:-:S02]  /*0860*/  CS2R R180, SRZ ;  /* 0x0000000000b47805 */ /* 0x000fc4000001ff00 */
[----:B------:R-:W-:Y:S02]  /*0870*/  CS2R R182, SRZ ;  /* 0x0000000000b67805 */ /* 0x000fe4000001ff00 */
[----:B------:R-:W-:Y:S02]  /*0880*/  CS2R R184, SRZ ;  /* 0x0000000000b87805 */ /* 0x000fe4000001ff00 */
[----:B------:R-:W-:Y:S02]  /*0890*/  CS2R R186, SRZ ;  /* 0x0000000000ba7805 */ /* 0x000fe4000001ff00 */
[----:B------:R-:W-:Y:S01]  /*08a0*/  CS2R R188, SRZ ;  /* 0x0000000000bc7805 */ /* 0x000fe2000001ff00 */
[----:B------:R-:W-:Y:S01]  /*08b0*/  @!P1 IMAD.IADD R0, R0, 0x1, -R9 ;  /* 0x0000000100009824 */ /* 0x000fe200078e0a09 */
[----:B------:R-:W-:Y:S01]  /*08c0*/  CS2R R190, SRZ ;  /* 0x0000000000be7805 */ /* 0x000fe2000001ff00 */
[----:B------:R-:W-:Y:S01]  /*08d0*/  @!P1 VIADD R5, R5, 0x1 ;  /* 0x0000000105059836 */ /* 0x000fe20000000000 */
[----:B------:R-:W-:-:S02]  /*08e0*/  ISETP.NE.AND P1, PT, R6, RZ, PT ;  /* 0x000000ff0600720c */ /* 0x000fc40003f25270 */
[----:B------:R-:W-:Y:S02]  /*08f0*/  CS2R R192, SRZ ;  /* 0x0000000000c07805 */ /* 0x000fe4000001ff00 */
[----:B------:R-:W-:Y:S02]  /*0900*/  ISETP.GE.U32.AND P0, PT, R0, R9, PT ;  /* 0x000000090000720c */ /* 0x000fe40003f06070 */
[----:B------:R-:W-:Y:S02]  /*0910*/  CS2R R194, SRZ ;  /* 0x0000000000c27805 */ /* 0x000fe4000001ff00 */
[----:B------:R-:W-:Y:S02]  /*0920*/  LOP3.LUT R0, R7, R6, RZ, 0x3c, !PT ;  /* 0x0000000607007212 */ /* 0x000fe400078e3cff */
[----:B------:R-:W-:Y:S02]  /*0930*/  CS2R R196, SRZ ;  /* 0x0000000000c47805 */ /* 0x000fe4000001ff00 */
[----:B------:R-:W-:-:S02]  /*0940*/  CS2R R198, SRZ ;  /* 0x0000000000c67805 */ /* 0x000fc4000001ff00 */
[----:B------:R-:W-:Y:S02]  /*0950*/  CS2R R200, SRZ ;  /* 0x0000000000c87805 */ /* 0x000fe4000001ff00 */
[----:B------:R-:W-:Y:S01]  /*0960*/  ISETP.GE.AND P2, PT, R0, RZ, PT ;  /* 0x000000ff0000720c */ /* 0x000fe20003f46270 */
[----:B------:R-:W-:Y:S01]  /*0970*/  VIADD R0, R2, 0xff ;  /* 0x000000ff02007836 */ /* 0x000fe20000000000 */
[----:B------:R-:W-:Y:S02]  /*0980*/  CS2R R202, SRZ ;  /* 0x0000000000ca7805 */ /* 0x000fe4000001ff00 */
[----:B------:R-:W-:Y:S02]  /*0990*/  CS2R R204, SRZ ;  /* 0x0000000000cc7805 */ /* 0x000fe4000001ff00 */
[----:B------:R-:W-:Y:S02]  /*09a0*/  CS2R R206, SRZ ;  /* 0x0000000000ce7805 */ /* 0x000fe4000001ff00 */
[----:B------:R-:W-:-:S02]  /*09b0*/  CS2R R208, SRZ ;  /* 0x0000000000d07805 */ /* 0x000fc4000001ff00 */
[----:B------:R-:W-:Y:S01]  /*09c0*/  CS2R R210, SRZ ;  /* 0x0000000000d27805 */ /* 0x000fe2000001ff00 */
[----:B------:R-:W-:Y:S01]  /*09d0*/  @P0 VIADD R5, R5, 0x1 ;  /* 0x0000000105050836 */ /* 0x000fe20000000000 */
[----:B------:R-:W-:Y:S02]  /*09e0*/  CS2R R212, SRZ ;  /* 0x0000000000d47805 */ /* 0x000fe4000001ff00 */
[----:B------:R-:W-:Y:S02]  /*09f0*/  CS2R R214, SRZ ;  /* 0x0000000000d67805 */ /* 0x000fe4000001ff00 */
[----:B------:R-:W-:Y:S01]  /*0a00*/  CS2R R216, SRZ ;  /* 0x0000000000d87805 */ /* 0x000fe2000001ff00 */
[----:B------:R-:W-:Y:S01]  /*0a10*/  IMAD.MOV.U32 R4, RZ, RZ, R5 ;  /* 0x000000ffff047224 */ /* 0x000fe200078e0005 */
[----:B------:R-:W-:Y:S02]  /*0a20*/  SHF.R.S32.HI R5, RZ, 0x1f, R0 ;  /* 0x0000001fff057819 */ /* 0x000fe40000011400 */
[----:B------:R-:W-:-:S02]  /*0a30*/  CS2R R218, SRZ ;  /* 0x0000000000da7805 */ /* 0x000fc4000001ff00 */
[----:B------:R-:W-:Y:S01]  /*0a40*/  CS2R R220, SRZ ;  /* 0x0000000000dc7805 */ /* 0x000fe2000001ff00 */
[----:B------:R-:W-:Y:S01]  /*0a50*/  @!P2 IMAD.MOV R4, RZ, RZ, -R4 ;  /* 0x000000ffff04a224 */ /* 0x000fe200078e0a04 */
[----:B------:R-:W-:Y:S02]  /*0a60*/  @!P1 LOP3.LUT R4, RZ, R6, RZ, 0x33, !PT ;  /* 0x00000006ff049212 */ /* 0x000fe400078e33ff */
[----:B------:R-:W-:Y:S02]  /*0a70*/  CS2R R222, SRZ ;  /* 0x0000000000de7805 */ /* 0x000fe4000001ff00 */
[----:B------:R-:W-:Y:S02]  /*0a80*/  LEA.HI R5, R5, R0, RZ, 0x8 ;  /* 0x0000000005057211 */ /* 0x000fe400078f40ff */
[----:B------:R-:W-:Y:S02]  /*0a90*/  CS2R R224, SRZ ;  /* 0x0000000000e07805 */ /* 0x000fe4000001ff00 */
[----:B------:R-:W-:Y:S01]  /*0aa0*/  CS2R R226, SRZ ;  /* 0x0000000000e27805 */ /* 0x000fe2000001ff00 */
[----:B------:R-:W-:Y:S01]  /*0ab0*/  IMAD.SHL.U32 R10, R4, 0x8, RZ ;  /* 0x00000008040a7824 */ /* 0x000fe200078e00ff */
[----:B------:R-:W-:Y:S01]  /*0ac0*/  CS2R R228, SRZ ;  /* 0x0000000000e47805 */ /* 0x000fe2000001ff00 */
[----:B------:R-:W-:Y:S01]  /*0ad0*/  IMAD.MOV R4, RZ, RZ, -R4 ;  /* 0x000000ffff047224 */ /* 0x000fe200078e0a04 */
[----:B------:R-:W-:-:S02]  /*0ae0*/  CS2R R230, SRZ ;  /* 0x0000000000e67805 */ /* 0x000fc4000001ff00 */
[----:B------:R-:W-:Y:S02]  /*0af0*/  CS2R R232, SRZ ;  /* 0x0000000000e87805 */ /* 0x000fe4000001ff00 */
[----:B------:R-:W-:Y:S01]  /*0b00*/  LEA.HI.SX32 R5, R5, -R10, 0x18 ;  /* 0x8000000a05057211 */ /* 0x000fe200078fc2ff */
[----:B------:R-:W-:Y:S01]  /*0b10*/  IMAD R6, R6, R4, R7 ;  /* 0x0000000406067224 */ /* 0x000fe200078e0207 */
[----:B------:R-:W-:Y:S02]  /*0b20*/  CS2R R234, SRZ ;  /* 0x0000000000ea7805 */ /* 0x000fe4000001ff00 */
[----:B------:R-:W-:Y:S02]  /*0b30*/  CS2R R236, SRZ ;  /* 0x0000000000ec7805 */ /* 0x000fe4000001ff00 */
[----:B------:R-:W-:Y:S02]  /*0b40*/  VIMNMX R13, R5, 0x8, PT ;  /* 0x00000008050d7848 */ /* 0x000fe40003fe0100 */
[----:B------:R-:W-:-:S02]  /*0b50*/  CS2R R238, SRZ ;  /* 0x0000000000ee7805 */ /* 0x000fc4000001ff00 */
[----:B------:R-:W-:Y:S02]  /*0b60*/  IABS R11, R6 ;  /* 0x00000006000b7213 */ /* 0x000fe40000000000 */
[----:B------:R-:W-:Y:S02]  /*0b70*/  CS2R R248, SRZ ;  /* 0x0000000000f87805 */ /* 0x000fe4000001ff00 */
[----:B------:R-:W-:Y:S02]  /*0b80*/  IABS R9, R13 ;  /* 0x0000000d00097213 */ /* 0x000fe40000000000 */
[----:B------:R-:W-:Y:S02]  /*0b90*/  CS2R R250, SRZ ;  /* 0x0000000000fa7805 */ /* 0x000fe4000001ff00 */
[----:B------:R-:W1:Y:S08]  /*0ba0*/  I2F.RP R0, R9 ;  /* 0x0000000900007306 */ /* 0x000e700000209400 */
[----:B-1----:R-:W1:Y:S02]  /*0bb0*/  MUFU.RCP R0, R0 ;  /* 0x0000000000007308 */ /* 0x002e640000001000 */
[----:B-1----:R-:W-:-:S06]  /*0bc0*/  VIADD R5, R0, 0xffffffe ;  /* 0x0ffffffe00057836 */ /* 0x002fcc0000000000 */
[----:B------:R-:W1:Y:S02]  /*0bd0*/  F2I.FTZ.U32.TRUNC.NTZ R5, R5 ;  /* 0x0000000500057305 */ /* 0x000e64000021f000 */
[----:B-1----:R-:W-:-:S04]  /*0be0*/  IMAD.MOV R8, RZ, RZ, -R5 ;  /* 0x000000ffff087224 */ /* 0x002fc800078e0a05 */
[----:B------:R-:W-:Y:S01]  /*0bf0*/  IMAD.MOV.U32 R4, RZ, RZ, R8 ;  /* 0x000000ffff047224 */ /* 0x000fe200078e0008 */
[----:B------:R-:W-:-:S03]  /*0c00*/  IABS R8, R13 ;  /* 0x0000000d00087213 */ /* 0x000fc60000000000 */
[----:B------:R-:W-:Y:S02]  /*0c10*/  IMAD R7, R4, R9, RZ ;  /* 0x0000000904077224 */ /* 0x000fe400078e02ff */
[----:B------:R-:W-:Y:S02]  /*0c20*/  IMAD.MOV.U32 R4, RZ, RZ, RZ ;  /* 0x000000ffff047224 */ /* 0x000fe400078e00ff */
[----:B------:R-:W-:Y:S02]  /*0c30*/  IMAD.MOV R0, RZ, RZ, -R8 ;  /* 0x000000ffff007224 */ /* 0x000fe400078e0a08 */
[----:B------:R-:W-:Y:S01]  /*0c40*/  IMAD.HI.U32 R4, R5, R7, R4 ;  /* 0x0000000705047227 */ /* 0x000fe200078e0004 */
[----:B------:R-:W-:-:S04]  /*0c50*/  LOP3.LUT R5, R6, R13, RZ, 0x3c, !PT ;  /* 0x0000000d06057212 */ /* 0x000fc800078e3cff */
[----:B------:R-:W-:Y:S01]  /*0c60*/  ISETP.GE.AND P2, PT, R5, RZ, PT ;  /* 0x000000ff0500720c */ /* 0x000fe20003f46270 */
[----:B------:R-:W-:-:S04]  /*0c70*/  IMAD.HI.U32 R4, R4, R11, RZ ;  /* 0x0000000b04047227 */ /* 0x000fc800078e00ff */
[----:B------:R-:W-:-:S05]  /*0c80*/  IMAD R0, R4, R0, R11 ;  /* 0x0000000004007224 */ /* 0x000fca00078e020b */
[----:B------:R-:W-:-:S13]  /*0c90*/  ISETP.GT.U32.AND P1, PT, R9, R0, PT ;  /* 0x000000000900720c */ /* 0x000fda0003f24070 */
[----:B------:R-:W-:Y:S02]  /*0ca0*/  @!P1 IMAD.IADD R0, R0, 0x1, -R9 ;  /* 0x0000000100009824 */ /* 0x000fe400078e0a09 */
[----:B------:R-:W-:Y:S01]  /*0cb0*/  @!P1 VIADD R4, R4, 0x1 ;  /* 0x0000000104049836 */ /* 0x000fe20000000000 */
[----:B------:R-:W-:Y:S02]  /*0cc0*/  ISETP.NE.AND P1, PT, R13, RZ, PT ;  /* 0x000000ff0d00720c */ /* 0x000fe40003f25270 */
[----:B------:R-:W-:Y:S02]  /*0cd0*/  ISETP.GE.U32.AND P0, PT, R0, R9, PT ;  /* 0x000000090000720c */ /* 0x000fe40003f06070 */
[----:B------:R-:W1:Y:S11]  /*0ce0*/  S2R R0, SR_TID.X ;  /* 0x0000000000007919 */ /* 0x000e760000002100 */
[----:B------:R-:W-:Y:S01]  /*0cf0*/  @P0 VIADD R4, R4, 0x1 ;  /* 0x0000000104040836 */ /* 0x000fe20000000000 */
[----:B------:R-:W-:-:S03]  /*0d00*/  ISETP.GE.AND P0, PT, R252, 0x20, PT ;  /* 0x00000020fc00780c */ /* 0x000fc60003f06270 */
[----:B------:R-:W-:-:S04]  /*0d10*/  IMAD.MOV.U32 R8, RZ, RZ, R4 ;  /* 0x000000ffff087224 */ /* 0x000fc800078e0004 */
[----:B------:R-:W-:Y:S01]  /*0d20*/  @!P2 IMAD.MOV R8, RZ, RZ, -R8 ;  /* 0x000000ffff08a224 */ /* 0x000fe200078e0a08 */
[----:B------:R-:W-:-:S05]  /*0d30*/  @!P1 LOP3.LUT R8, RZ, R13, RZ, 0x33, !PT ;  /* 0x0000000dff089212 */ /* 0x000fca00078e33ff */
[----:B------:R-:W-:Y:S02]  /*0d40*/  IMAD.MOV R4, RZ, RZ, -R8 ;  /* 0x000000ffff047224 */ /* 0x000fe400078e0a08 */
[----:B------:R-:W-:Y:S02]  /*0d50*/  IMAD.SHL.U32 R8, R8, 0x100, RZ ;  /* 0x0000010008087824 */ /* 0x000fe400078e00ff */
[----:B------:R-:W-:Y:S01]  /*0d60*/  IMAD R4, R13, R4, R6 ;  /* 0x000000040d047224 */ /* 0x000fe200078e0206 */
[----:B------:R-:W-:Y:S02]  /*0d70*/  CS2R R12, SRZ ;  /* 0x00000000000c7805 */ /* 0x000fe4000001ff00 */
[----:B------:R-:W-:Y:S02]  /*0d80*/  CS2R R6, SRZ ;  /* 0x0000000000067805 */ /* 0x000fe4000001ff00 */
[----:B-1----:R-:W-:Y:S01]  /*0d90*/  LOP3.LUT R9, R0, 0x7f, RZ, 0xc0, !PT ;  /* 0x0000007f00097812 */ /* 0x002fe200078ec0ff */
[----:B------:R-:W-:Y:S01]  /*0da0*/  IMAD.IADD R4, R10, 0x1, R4 ;  /* 0x000000010a047824 */ /* 0x000fe200078e0204 */
[----:B------:R-:W-:-:S03]  /*0db0*/  LOP3.LUT R11, R0, 0x60, RZ, 0xc0, !PT ;  /* 0x00000060000b7812 */ /* 0x000fc600078ec0ff */
[----:B------:R-:W-:Y:S01]  /*0dc0*/  IMAD R9, R4, 0x100, R9 ;  /* 0x0000010004097824 */ /* 0x000fe200078e0209 */
[----:B------:R-:W-:-:S03]  /*0dd0*/  CS2R R4, SRZ ;  /* 0x0000000000047805 */ /* 0x000fc6000001ff00 */
[----:B------:R-:W-:Y:S01]  /*0de0*/  VIADD R10, R9, 0x80 ;  /* 0x00000080090a7836 */ /* 0x000fe20000000000 */
[----:B0-----:R-:W-:Y:S06]  /*0df0*/  @!P0 BRA `(.L_x_0) ;  /* 0x0000012c00dc8947 */ /* 0x001fec0003800000 */
[----:B------:R-:W-:Y:S01]  /*0e00*/  IABS R22, R2 ;  /* 0x0000000200167213 */ /* 0x000fe20000000000 */
[----:B------:R-:W0:Y:S01]  /*0e10*/  LDC R242, c[0x0][0x238] ;  /* 0x00008e00fff27b82 */ /* 0x000e220000000800 */
[----:B------:R-:W-:Y:S01]  /*0e20*/  IABS R4, R3 ;  /* 0x0000000300047213 */ /* 0x000fe20000000000 */
[----:B------:R-:W-:Y:S01]  /*0e30*/  ULDC UR6, c[0x0][0x234] ;  /* 0x00008d0000067ab9 */ /* 0x000fe20000000800 */
[----:B------:R-:W1:Y:S01]  /*0e40*/  I2F.RP R14, R22 ;  /* 0x00000016000e7306 */ /* 0x000e620000209400 */
[----:B------:R-:W-:Y:S01]  /*0e50*/  IABS R17, R9 ;  /* 0x0000000900117213 */ /* 0x000fe20000000000 */
[----:B------:R-:W-:Y:S01]  /*0e60*/  USHF.R.U32.HI UR13, URZ, 0x4, UR12 ;  /* 0x000000043f0d7899 */ /* 0x000fe2000801160c */
[----:B------:R-:W-:Y:S01]  /*0e70*/  IABS R16, R10 ;  /* 0x0000000a00107213 */ /* 0x000fe20000000000 */
[----:B------:R-:W-:Y:S01]  /*0e80*/  UIADD3 UR4, UR12, 0x4000, URZ ;  /* 0x000040000c047890 */ /* 0x000fe2000fffe03f */
[----:B------:R-:W-:Y:S01]  /*0e90*/  ISETP.GE.AND P6, PT, R9, RZ, PT ;  /* 0x000000ff0900720c */ /* 0x000fe20003fc6270 */
[----:B------:R-:W-:Y:S01]  /*0ea0*/  USGXT.U32 UR13, UR13, 0xe ;  /* 0x0000000e0d0d789a */ /* 0x000fe20008000000 */
[----:B------:R-:W-:Y:S01]  /*0eb0*/  ISETP.GE.AND P3, PT, R10, RZ, PT ;  /* 0x000000ff0a00720c */ /* 0x000fe20003f66270 */
[----:B------:R-:W2:Y:S01]  /*0ec0*/  I2F.RP R5, R4 ;  /* 0x0000000400057306 */ /* 0x000ea20000209400 */
[----:B------:R-:W-:Y:S01]  /*0ed0*/  USHF.R.U32.HI UR4, URZ, 0x4, UR4 ;  /* 0x000000043f047899 */ /* 0x000fe20008011604 */
[----:B------:R-:W-:Y:S01]  /*0ee0*/  CS2R R100, SRZ ;  /* 0x0000000000647805 */ /* 0x000fe2000001ff00 */
[----:B------:R-:W-:Y:S01]  /*0ef0*/  UIADD3 UR8, UP0, UR13, 0x80, URZ ;  /* 0x000000800d087890 */ /* 0x000fe2000ff1e03f */
[----:B------:R-:W-:Y:S01]  /*0f00*/  CS2R R102, SRZ ;  /* 0x0000000000667805 */ /* 0x000fe2000001ff00 */
[----:B------:R-:W-:Y:S01]  /*0f10*/  USGXT.U32 UR4, UR4, 0xe ;  /* 0x0000000e0404789a */ /* 0x000fe20008000000 */
[----:B------:R-:W-:Y:S01]  /*0f20*/  CS2R R104, SRZ ;  /* 0x0000000000687805 */ /* 0x000fe2000001ff00 */
[----:B------:R-:W-:Y:S01]  /*0f30*/  UMOV UR5, URZ ;  /* 0x0000003f00057c82 */ /* 0x000fe20008000000 */
[----:B-1----:R-:W1:Y:S01]  /*0f40*/  MUFU.RCP R14, R14 ;  /* 0x0000000e000e7308 */ /* 0x002e620000001000 */
[----:B------:R-:W-:Y:S01]  /*0f50*/  ULDC.64 UR18, c[0x0][0x210] ;  /* 0x0000840000127ab9 */ /* 0x000fe20000000a00 */
[----:B------:R-:W-:Y:S01]  /*0f60*/  UIADD3.X UR9, UR5, 0x40000040, URZ, UP0, !UPT ;  /* 0x4000004005097890 */ /* 0x000fe200087fe43f */
[----:B------:R-:W-:Y:S01]  /*0f70*/  CS2R R106, SRZ ;  /* 0x00000000006a7805 */ /* 0x000fe2000001ff00 */
[----:B------:R-:W-:Y:S01]  /*0f80*/  ULDC UR7, c[0x0][0x230] ;  /* 0x00008c0000077ab9 */ /* 0x000fe20000000800 */
[C---:B0-----:R-:W-:Y:S01]  /*0f90*/  IMAD R152, R242.reuse, 0x16, RZ ;  /* 0x00000016f2987824 */ /* 0x041fe200078e02ff */
[----:B------:R-:W-:Y:S01]  /*0fa0*/  CS2R R108, SRZ ;  /* 0x00000000006c7805 */ /* 0x000fe2000001ff00 */
[C---:B------:R-:W-:Y:S01]  /*0fb0*/  IMAD R153, R242.reuse, 0x15, RZ ;  /* 0x00000015f2997824 */ /* 0x040fe200078e02ff */
[----:B--2---:R-:W0:Y:S01]  /*0fc0*/  MUFU.RCP R5, R5 ;  /* 0x0000000500057308 */ /* 0x004e220000001000 */
[C---:B------:R-:W-:Y:S01]  /*0fd0*/  IMAD R154, R242.reuse, 0x14, RZ ;  /* 0x00000014f29a7824 */ /* 0x040fe200078e02ff */
[----:B------:R-:W-:Y:S01]  /*0fe0*/  CS2R R110, SRZ ;  /* 0x00000000006e7805 */ /* 0x000fe2000001ff00 */
[C---:B------:R-:W-:Y:S01]  /*0ff0*/  IMAD R155, R242.reuse, 0x13, RZ ;  /* 0x00000013f29b7824 */ /* 0x040fe200078e02ff */
[----:B------:R-:W-:Y:S01]  /*1000*/  CS2R R112, SRZ ;  /* 0x0000000000707805 */ /* 0x000fe2000001ff00 */
[C---:B------:R-:W-:Y:S01]  /*1010*/  IMAD R156, R242.reuse, 0x12, RZ ;  /* 0x00000012f29c7824 */ /* 0x040fe200078e02ff */
[----:B------:R-:W-:Y:S01]  /*1020*/  CS2R R114, SRZ ;  /* 0x0000000000727805 */ /* 0x000fe2000001ff00 */
[----:B------:R-:W-:Y:S01]  /*1030*/  IMAD R157, R242, 0x11, RZ ;  /* 0x00000011f29d7824 */ /* 0x000fe200078e02ff */
[----:B------:R-:W-:Y:S01]  /*1040*/  CS2R R116, SRZ ;  /* 0x0000000000747805 */ /* 0x000fe2000001ff00 */
[----:B-1----:R-:W-:Y:S01]  /*1050*/  VIADD R12, R14, 0xffffffe ;  /* 0x0ffffffe0e0c7836 */ /* 0x002fe20000000000 */
[----:B------:R-:W-:Y:S01]  /*1060*/  CS2R R118, SRZ ;  /* 0x0000000000767805 */ /* 0x000fe2000001ff00 */
[C---:B------:R-:W-:Y:S01]  /*1070*/  IMAD.SHL.U32 R158, R242.reuse, 0x10, RZ ;  /* 0x00000010f29e7824 */ /* 0x040fe200078e00ff */
[----:B------:R-:W-:Y:S01]  /*1080*/  CS2R R120, SRZ ;  /* 0x0000000000787805 */ /* 0x000fe2000001ff00 */
[----:B------:R1:W2:Y:S01]  /*1090*/  F2I.FTZ.U32.TRUNC.NTZ R13, R12 ;  /* 0x0000000c000d7305 */ /* 0x0002a2000021f000 */
[C---:B------:R-:W-:Y:S01]  /*10a0*/  IMAD R159, R242.reuse, 0xf, RZ ;  /* 0x0000000ff29f7824 */ /* 0x040fe200078e02ff */
[----:B------:R-:W-:Y:S01]  /*10b0*/  CS2R R122, SRZ ;  /* 0x00000000007a7805 */ /* 0x000fe2000001ff00 */
[C---:B------:R-:W-:Y:S01]  /*10c0*/  IMAD R160, R242.reuse, 0xe, RZ ;  /* 0x0000000ef2a07824 */ /* 0x040fe200078e02ff */
[----:B------:R-:W-:Y:S01]  /*10d0*/  CS2R R124, SRZ ;  /* 0x00000000007c7805 */ /* 0x000fe2000001ff00 */
[----:B0-----:R-:W-:Y:S01]  /*10e0*/  VIADD R6, R5, 0xffffffe ;  /* 0x0ffffffe05067836 */ /* 0x001fe20000000000 */
[----:B------:R-:W-:Y:S01]  /*10f0*/  CS2R R126, SRZ ;  /* 0x00000000007e7805 */ /* 0x000fe2000001ff00 */
[C---:B------:R-:W-:Y:S01]  /*1100*/  IMAD R161, R242.reuse, 0xd, RZ ;  /* 0x0000000df2a17824 */ /* 0x040fe200078e02ff */
[----:B------:R-:W-:Y:S01]  /*1110*/  CS2R R128, SRZ ;  /* 0x0000000000807805 */ /* 0x000fe2000001ff00 */
[----:B------:R0:W3:Y:S01]  /*1120*/  F2I.FTZ.U32.TRUNC.NTZ R7, R6 ;  /* 0x0000000600077305 */ /* 0x0000e2000021f000 */
[----:B-1----:R-:W-:Y:S01]  /*1130*/  IMAD.MOV.U32 R12, RZ, RZ, RZ ;  /* 0x000000ffff0c7224 */ /* 0x002fe200078e00ff */
[----:B------:R-:W-:Y:S01]  /*1140*/  CS2R R130, SRZ ;  /* 0x0000000000827805 */ /* 0x000fe2000001ff00 */
[C---:B------:R-:W-:Y:S01]  /*1150*/  IMAD R162, R242.reuse, 0xc, RZ ;  /* 0x0000000cf2a27824 */ /* 0x040fe200078e02ff */
[----:B------:R-:W-:Y:S01]  /*1160*/  CS2R R132, SRZ ;  /* 0x0000000000847805 */ /* 0x000fe2000001ff00 */
[C---:B------:R-:W-:Y:S01]  /*1170*/  IMAD R163, R242.reuse, 0xb, RZ ;  /* 0x0000000bf2a37824 */ /* 0x040fe200078e02ff */
[----:B------:R-:W-:Y:S01]  /*1180*/  CS2R R134, SRZ ;  /* 0x0000000000867805 */ /* 0x000fe2000001ff00 */
[--C-:B--2---:R-:W-:Y:S01]  /*1190*/  IMAD.MOV R15, RZ, RZ, -R13.reuse ;  /* 0x000000ffff0f7224 */ /* 0x104fe200078e0a0d */
[----:B------:R-:W-:Y:S01]  /*11a0*/  CS2R R136, SRZ ;  /* 0x0000000000887805 */ /* 0x000fe2000001ff00 */
[----:B0-----:R-:W-:Y:S01]  /*11b0*/  IMAD.MOV.U32 R6, RZ, RZ, RZ ;  /* 0x000000ffff067224 */ /* 0x001fe200078e00ff */
[----:B------:R-:W-:Y:S01]  /*11c0*/  CS2R R138, SRZ ;  /* 0x00000000008a7805 */ /* 0x000fe2000001ff00 */
[----:B------:R-:W-:Y:S01]  /*11d0*/  IMAD R15, R15, R22, RZ ;  /* 0x000000160f0f7224 */ /* 0x000fe200078e02ff */
[----:B------:R-:W-:Y:S01]  /*11e0*/  CS2R R140, SRZ ;  /* 0x00000000008c7805 */ /* 0x000fe2000001ff00 */
[----:B------:R-:W-:Y:S01]  /*11f0*/  IMAD R164, R242, 0xa, RZ ;  /* 0x0000000af2a47824 */ /* 0x000fe200078e02ff */
[----:B------:R-:W-:Y:S01]  /*1200*/  CS2R R142, SRZ ;  /* 0x00000000008e7805 */ /* 0x000fe2000001ff00 */
[----:B------:R-:W-:Y:S01]  /*1210*/  IMAD.HI.U32 R13, R13, R15, R12 ;  /* 0x0000000f0d0d7227 */ /* 0x000fe200078e000c */
[----:B------:R-:W-:-:S02]  /*1220*/  CS2R R144, SRZ ;  /* 0x0000000000907805 */ /* 0x000fc4000001ff00 */
[----:B------:R-:W-:Y:S02]  /*1230*/  CS2R R146, SRZ ;  /* 0x0000000000927805 */ /* 0x000fe4000001ff00 */
[----:B------:R-:W-:Y:S01]  /*1240*/  CS2R R148, SRZ ;  /* 0x0000000000947805 */ /* 0x000fe2000001ff00 */
[----:B------:R-:W-:Y:S01]  /*1250*/  IMAD.MOV.U32 R12, RZ, RZ, R17 ;  /* 0x000000ffff0c7224 */ /* 0x000fe200078e0011 */
[----:B------:R-:W-:Y:S01]  /*1260*/  CS2R R150, SRZ ;  /* 0x0000000000967805 */ /* 0x000fe2000001ff00 */
[C---:B------:R-:W-:Y:S01]  /*1270*/  IMAD.HI.U32 R5, R13.reuse, R16, RZ ;  /* 0x000000100d057227 */ /* 0x040fe200078e00ff */
[----:B------:R-:W-:Y:S01]  /*1280*/  UMOV UR10, 0xfffffffe ;  /* 0xfffffffe000a7882 */ /* 0x000fe20000000000 */
[----:B------:R-:W-:Y:S01]  /*1290*/  UMOV UR11, 0x7fffffdf ;  /* 0x7fffffdf000b7882 */ /* 0x000fe20000000000 */
[----:B------:R-:W-:Y:S01]  /*12a0*/  UIADD3.64 UR16, UR8, 0x80, URZ ;  /* 0x0000008008107897 */ /* 0x000fe2000fffe03f */
[----:B---3--:R-:W-:Y:S01]  /*12b0*/  IMAD.MOV R15, RZ, RZ, -R7 ;  /* 0x000000ffff0f7224 */ /* 0x008fe200078e0a07 */
[----:B------:R-:W-:Y:S01]  /*12c0*/  UIADD3.64 UR10, UR4, -UR10, URZ ;  /* 0x8000000a040a7297 */ /* 0x000fe2000fffe03f */
[----:B------:R-:W-:Y:S01]  /*12d0*/  IMAD.HI.U32 R13, R13, R12, RZ ;  /* 0x0000000c0d0d7227 */ /* 0x000fe200078e00ff */
[----:B------:R-:W-:-:S02]  /*12e0*/  UIADD3.64 UR20, UR8, 0x100, URZ ;  /* 0x0000010008147897 */ /* 0x000fc4000fffe03f */
[----:B------:R-:W-:Y:S01]  /*12f0*/  UIADD3.64 UR24, UR8, 0x180, URZ ;  /* 0x0000018008187897 */ /* 0x000fe2000fffe03f */
[----:B------:R-:W-:Y:S01]  /*1300*/  IMAD.MOV R17, RZ, RZ, -R5 ;  /* 0x000000ffff117224 */ /* 0x000fe200078e0a05 */
[----:B------:R-:W-:Y:S01]  /*1310*/  LEA.HI R5, R11, R8, RZ, 0x1b ;  /* 0x000000080b057211 */ /* 0x000fe200078fd8ff */
[----:B------:R-:W-:Y:S01]  /*1320*/  IMAD R15, R15, R4, RZ ;  /* 0x000000040f0f7224 */ /* 0x000fe200078e02ff */
[----:B------:R-:W-:Y:S01]  /*1330*/  UIADD3.64 UR28, UR8, 0x200, URZ ;  /* 0x00000200081c7897 */ /* 0x000fe2000fffe03f */
[----:B------:R-:W-:Y:S01]  /*1340*/  IMAD.MOV R13, RZ, RZ, -R13 ;  /* 0x000000ffff0d7224 */ /* 0x000fe200078e0a0d */
[----:B------:R-:W-:Y:S01]  /*1350*/  IABS R99, R5 ;  /* 0x0000000500637213 */ /* 0x000fe20000000000 */
[----:B------:R-:W-:Y:S01]  /*1360*/  IMAD.HI.U32 R7, R7, R15, R6 ;  /* 0x0000000f07077227 */ /* 0x000fe200078e0006 */
[----:B------:R-:W-:Y:S02]  /*1370*/  UIADD3.64 UR32, UR8, 0x280, URZ ;  /* 0x0000028008207897 */ /* 0x000fe4000fffe03f */
[----:B------:R-:W-:Y:S01]  /*1380*/  UIADD3.64 UR36, UR8, 0x300, URZ ;  /* 0x0000030008247897 */ /* 0x000fe2000fffe03f */
[----:B------:R-:W-:-:S02]  /*1390*/  IMAD R16, R22, R17, R16 ;  /* 0x0000001116107224 */ /* 0x000fc400078e0210 */
[C---:B------:R-:W-:Y:S02]  /*13a0*/  IMAD R17, R22.reuse, R13, R12 ;  /* 0x0000000d16117224 */ /* 0x040fe400078e020c */
[C---:B------:R-:W-:Y:S01]  /*13b0*/  VIADD R15, R5.reuse, 0xfc ;  /* 0x000000fc050f7836 */ /* 0x040fe20000000000 */
[C---:B------:R-:W-:Y:S01]  /*13c0*/  ISETP.GT.U32.AND P0, PT, R22.reuse, R16, PT ;  /* 0x000000101600720c */ /* 0x040fe20003f04070 */
[C---:B------:R-:W-:Y:S01]  /*13d0*/  VIADD R25, R5.reuse, 0xf0 ;  /* 0x000000f005197836 */ /* 0x040fe20000000000 */
[----:B------:R-:W-:Y:S01]  /*13e0*/  ISETP.GT.U32.AND P1, PT, R22, R17, PT ;  /* 0x000000111600720c */ /* 0x000fe20003f24070 */
[C---:B------:R-:W-:Y:S01]  /*13f0*/  VIADD R23, R5.reuse, 0xf8 ;  /* 0x000000f805177836 */ /* 0x040fe20000000000 */
[----:B------:R-:W-:Y:S01]  /*1400*/  IABS R14, R15 ;  /* 0x0000000f000e7213 */ /* 0x000fe20000000000 */
[C---:B------:R-:W-:Y:S01]  /*1410*/  VIADD R24, R5.reuse, 0xf4 ;  /* 0x000000f405187836 */ /* 0x040fe20000000000 */
[----:B------:R-:W-:Y:S01]  /*1420*/  IABS R20, R25 ;  /* 0x0000001900147213 */ /* 0x000fe20000000000 */
[----:B------:R-:W-:Y:S01]  /*1430*/  VIADD R28, R5, 0xd0 ;  /* 0x000000d0051c7836 */ /* 0x000fe20000000000 */
[----:B------:R-:W-:Y:S01]  /*1440*/  ISETP.GE.AND P2, PT, R15, RZ, PT ;  /* 0x000000ff0f00720c */ /* 0x000fe20003f46270 */
[----:B------:R-:W-:Y:S01]  /*1450*/  IMAD.HI.U32 R6, R7, R14, RZ ;  /* 0x0000000e07067227 */ /* 0x000fe200078e00ff */
[----:B------:R-:W-:-:S02]  /*1460*/  IABS R18, R23 ;  /* 0x0000001700127213 */ /* 0x000fc40000000000 */
[----:B------:R-:W-:Y:S01]  /*1470*/  IABS R19, R24 ;  /* 0x0000001800137213 */ /* 0x000fe20000000000 */
[----:B------:R-:W-:Y:S01]  /*1480*/  IMAD.HI.U32 R13, R7, R20, RZ ;  /* 0x00000014070d7227 */ /* 0x000fe200078e00ff */
[----:B------:R-:W-:Y:S02]  /*1490*/  ISETP.GE.AND P5, PT, R23, RZ, PT ;  /* 0x000000ff1700720c */ /* 0x000fe40003fa6270 */
[----:B------:R-:W-:Y:S01]  /*14a0*/  IABS R26, R28 ;  /* 0x0000001c001a7213 */ /* 0x000fe20000000000 */
[----:B------:R-:W-:Y:S02]  /*14b0*/  IMAD.MOV R15, RZ, RZ, -R6 ;  /* 0x000000ffff0f7224 */ /* 0x000fe400078e0a06 */
[----:B------:R-:W-:Y:S02]  /*14c0*/  IMAD.MOV R21, RZ, RZ, -R13 ;  /* 0x000000ffff157224 */ /* 0x000fe400078e0a0d */
[----:B------:R-:W-:Y:S02]  /*14d0*/  @!P1 IMAD.IADD R17, R17, 0x1, -R22 ;  /* 0x0000000111119824 */ /* 0x000fe400078e0a16 */
[----:B------:R-:W-:-:S02]  /*14e0*/  IMAD R13, R4, R15, R14 ;  /* 0x0000000f040d7224 */ /* 0x000fc400078e020e */
[----:B------:R-:W-:Y:S01]  /*14f0*/  @!P0 IMAD.IADD R16, R16, 0x1, -R22 ;  /* 0x0000000110108824 */ /* 0x000fe200078e0a16 */
[----:B------:R-:W-:Y:S01]  /*1500*/  ISETP.GT.U32.AND P1, PT, R22, R17, PT ;  /* 0x000000111600720c */ /* 0x000fe20003f24070 */
[C---:B------:R-:W-:Y:S01]  /*1510*/  IMAD.HI.U32 R11, R7.reuse, R18, RZ ;  /* 0x00000012070b7227 */ /* 0x040fe200078e00ff */
[----:B------:R-:W-:Y:S02]  /*1520*/  ISETP.GT.U32.AND P4, PT, R4, R13, PT ;  /* 0x0000000d0400720c */ /* 0x000fe40003f84070 */
[----:B------:R-:W-:Y:S01]  /*1530*/  ISETP.GT.U32.AND P0, PT, R22, R16, PT ;  /* 0x000000101600720c */ /* 0x000fe20003f04070 */
[----:B------:R-:W-:-:S04]  /*1540*/  IMAD.HI.U32 R12, R7, R19, RZ ;  /* 0x00000013070c7227 */ /* 0x000fc800078e00ff */
[----:B------:R-:W-:Y:S02]  /*1550*/  IMAD.MOV R11, RZ, RZ, -R11 ;  /* 0x000000ffff0b7224 */ /* 0x000fe400078e0a0b */
[C---:B------:R-:W-:Y:S02]  /*1560*/  IMAD R14, R4.reuse, R21, R20 ;  /* 0x00000015040e7224 */ /* 0x040fe400078e0214 */
[----:B------:R-:W-:Y:S02]  /*1570*/  @!P1 IMAD.IADD R17, R17, 0x1, -R22 ;  /* 0x0000000111119824 */ /* 0x000fe400078e0a16 */
[----:B------:R-:W-:Y:S01]  /*1580*/  @!P4 IMAD.IADD R13, R13, 0x1, -R4 ;  /* 0x000000010d0dc824 */ /* 0x000fe200078e0a04 */
[----:B------:R-:W-:Y:S01]  /*1590*/  ISETP.GT.U32.AND P4, PT, R4, R14, PT ;  /* 0x0000000e0400720c */ /* 0x000fe20003f84070 */
[----:B------:R-:W-:Y:S02]  /*15a0*/  VIADD R20, R5, 0xec ;  /* 0x000000ec05147836 */ /* 0x000fe40000000000 */
[----:B------:R-:W-:-:S02]  /*15b0*/  IMAD.MOV R12, RZ, RZ, -R12 ;  /* 0x000000ffff0c7224 */ /* 0x000fc400078e0a0c */
[C---:B------:R-:W-:Y:S01]  /*15c0*/  IMAD R6, R4.reuse, R11, R18 ;  /* 0x0000000b04067224 */ /* 0x040fe200078e0212 */
[----:B------:R-:W-:Y:S01]  /*15d0*/  IABS R18, R20 ;  /* 0x0000001400127213 */ /* 0x000fe20000000000 */
[----:B------:R-:W-:Y:S01]  /*15e0*/  @!P6 IMAD.MOV R17, RZ, RZ, -R17 ;  /* 0x000000ffff11e224 */ /* 0x000fe200078e0a11 */
[----:B------:R-:W-:Y:S01]  /*15f0*/  ISETP.GT.U32.AND P6, PT, R4, R13, PT ;  /* 0x0000000d0400720c */ /* 0x000fe20003fc4070 */
[----:B------:R-:W-:Y:S01]  /*1600*/  @!P0 IMAD.IADD R16, R16, 0x1, -R22 ;  /* 0x0000000110108824 */ /* 0x000fe200078e0a16 */
[----:B------:R-:W-:Y:S01]  /*1610*/  ISETP.GT.U32.AND P1, PT, R4, R6, PT ;  /* 0x000000060400720c */ /* 0x000fe20003f24070 */
[----:B------:R-:W-:Y:S01]  /*1620*/  VIADD R21, R5, 0xe8 ;  /* 0x000000e805157836 */ /* 0x000fe20000000000 */
[----:B------:R-:W-:Y:S01]  /*1630*/  ISETP.NE.AND P0, PT, R2, RZ, PT ;  /* 0x000000ff0200720c */ /* 0x000fe20003f05270 */
[C---:B------:R-:W-:Y:S01]  /*1640*/  IMAD R15, R4.reuse, R12, R19 ;  /* 0x0000000c040f7224 */ /* 0x040fe200078e0213 */
[----:B------:R-:W-:Y:S01]  /*1650*/  LOP3.LUT R11, RZ, R2, RZ, 0x33, !PT ;  /* 0x00000002ff0b7212 */ /* 0x000fe200078e33ff */
[----:B------:R-:W-:Y:S01]  /*1660*/  @!P3 IMAD.MOV R16, RZ, RZ, -R16 ;  /* 0x000000ffff10b224 */ /* 0x000fe200078e0a10 */
[----:B------:R-:W-:Y:S01]  /*1670*/  IABS R19, R21 ;  /* 0x0000001500137213 */ /* 0x000fe20000000000 */
[----:B------:R-:W-:Y:S01]  /*1680*/  IMAD.HI.U32 R2, R7, R18, RZ ;  /* 0x0000001207027227 */ /* 0x000fe200078e00ff */
[----:B------:R-:W-:-:S02]  /*1690*/  ISETP.GT.U32.AND P3, PT, R4, R15, PT ;  /* 0x0000000f0400720c */ /* 0x000fc40003f64070 */
[----:B------:R-:W-:Y:S01]  /*16a0*/  SEL R12, R11, R16, !P0 ;  /* 0x000000100b0c7207 */ /* 0x000fe20004000000 */
[----:B------:R-:W-:Y:S01]  /*16b0*/  @!P6 IMAD.IADD R13, R13, 0x1, -R4 ;  /* 0x000000010d0de824 */ /* 0x000fe200078e0a04 */
[----:B------:R-:W-:Y:S01]  /*16c0*/  SEL R11, R11, R17, !P0 ;  /* 0x000000110b0b7207 */ /* 0x000fe20004000000 */
[----:B------:R-:W-:Y:S01]  /*16d0*/  IMAD.MOV R17, RZ, RZ, -R2 ;  /* 0x000000ffff117224 */ /* 0x000fe200078e0a02 */
[----:B------:R-:W-:Y:S01]  /*16e0*/  ISETP.GE.AND P0, PT, R24, RZ, PT ;  /* 0x000000ff1800720c */ /* 0x000fe20003f06270 */
[----:B------:R-:W-:-:S04]  /*16f0*/  IMAD.HI.U32 R2, R7, R19, RZ ;  /* 0x0000001307027227 */ /* 0x000fc800078e00ff */
[----:B------:R-:W-:Y:S02]  /*1700*/  IMAD.MOV R16, RZ, RZ, -R2 ;  /* 0x000000ffff107224 */ /* 0x000fe400078e0a02 */
[----:B------:R-:W-:Y:S01]  /*1710*/  @!P1 IMAD.IADD R6, R6, 0x1, -R4 ;  /* 0x0000000106069824 */ /* 0x000fe200078e0a04 */
[----:B------:R-:W-:Y:S01]  /*1720*/  ISETP.GE.AND P1, PT, R25, RZ, PT ;  /* 0x000000ff1900720c */ /* 0x000fe20003f26270 */
[C---:B------:R-:W-:Y:S02]  /*1730*/  IMAD R17, R4.reuse, R17, R18 ;  /* 0x0000001104117224 */ /* 0x040fe400078e0212 */
[----:B------:R-:W-:Y:S02]  /*1740*/  IMAD.MOV.U32 R2, RZ, RZ, R13 ;  /* 0x000000ffff027224 */ /* 0x000fe400078e000d */
[----:B------:R-:W-:Y:S01]  /*1750*/  @!P3 IMAD.IADD R15, R15, 0x1, -R4 ;  /* 0x000000010f0fb824 */ /* 0x000fe200078e0a04 */
[C---:B------:R-:W-:Y:S01]  /*1760*/  ISETP.GT.U32.AND P3, PT, R4.reuse, R6, PT ;  /* 0x000000060400720c */ /* 0x040fe20003f64070 */
[----:B------:R-:W-:Y:S01]  /*1770*/  @!P2 IMAD.MOV R2, RZ, RZ, -R2 ;  /* 0x000000ffff02a224 */ /* 0x000fe200078e0a02 */
[C---:B------:R-:W-:Y:S01]  /*1780*/  ISETP.GT.U32.AND P2, PT, R4.reuse, R17, PT ;  /* 0x000000110400720c */ /* 0x040fe20003f44070 */
[----:B------:R-:W-:Y:S01]  /*1790*/  VIADD R22, R5, 0xe4 ;  /* 0x000000e405167836 */ /* 0x000fe20000000000 */
[----:B------:R-:W-:Y:S01]  /*17a0*/  ISETP.GT.U32.AND P6, PT, R4, R15, PT ;  /* 0x0000000f0400720c */ /* 0x000fe20003fc4070 */
[----:B------:R-:W-:-:S02]  /*17b0*/  @!P4 IMAD.IADD R14, R14, 0x1, -R4 ;  /* 0x000000010e0ec824 */ /* 0x000fc400078e0a04 */
[C---:B------:R-:W-:Y:S01]  /*17c0*/  IMAD R16, R4.reuse, R16, R19 ;  /* 0x0000001004107224 */ /* 0x040fe200078e0213 */
[----:B------:R-:W-:Y:S01]  /*17d0*/  IABS R19, R22 ;  /* 0x0000001600137213 */ /* 0x000fe20000000000 */
[C---:B------:R-:W-:Y:S01]  /*17e0*/  VIADD R23, R5.reuse, 0xe0 ;  /* 0x000000e005177836 */ /* 0x040fe20000000000 */
[----:B------:R-:W-:Y:S01]  /*17f0*/  ISETP.GT.U32.AND P4, PT, R4, R14, PT ;  /* 0x0000000e0400720c */ /* 0x000fe20003f84070 */
[----:B------:R-:W-:Y:S02]  /*1800*/  VIADD R24, R5, 0xdc ;  /* 0x000000dc05187836 */ /* 0x000fe40000000000 */
[--C-:B------:R-:W-:Y:S01]  /*1810*/  @!P3 IMAD.IADD R6, R6, 0x1, -R4.reuse ;  /* 0x000000010606b824 */ /* 0x100fe200078e0a04 */
[----:B------:R-:W-:Y:S01]  /*1820*/  ISETP.GE.AND P3, PT, R20, RZ, PT ;  /* 0x000000ff1400720c */ /* 0x000fe20003f66270 */
[----:B------:R-:W-:Y:S01]  /*1830*/  @!P2 IMAD.IADD R17, R17, 0x1, -R4 ;  /* 0x000000011111a824 */ /* 0x000fe200078e0a04 */
[----:B------:R-:W-:Y:S01]  /*1840*/  IABS R20, R23 ;  /* 0x0000001700147213 */ /* 0x000fe20000000000 */
[----:B------:R-:W-:Y:S01]  /*1850*/  IMAD.HI.U32 R13, R7, R19, RZ ;  /* 0x00000013070d7227 */ /* 0x000fe200078e00ff */
[----:B------:R-:W-:-:S02]  /*1860*/  ISETP.GE.AND P2, PT, R22, RZ, PT ;  /* 0x000000ff1600720c */ /* 0x000fc40003f46270 */
[----:B------:R-:W-:Y:S01]  /*1870*/  IABS R22, R24 ;  /* 0x0000001800167213 */ /* 0x000fe20000000000 */
[----:B------:R-:W-:Y:S01]  /*1880*/  @!P5 IMAD.MOV R6, RZ, RZ, -R6 ;  /* 0x000000ffff06d224 */ /* 0x000fe200078e0a06 */
[C---:B------:R-:W-:Y:S01]  /*1890*/  ISETP.GT.U32.AND P5, PT, R4.reuse, R17, PT ;  /* 0x000000110400720c */ /* 0x040fe20003fa4070 */
[----:B------:R-:W-:Y:S01]  /*18a0*/  @!P6 IMAD.IADD R15, R15, 0x1, -R4 ;  /* 0x000000010f0fe824 */ /* 0x000fe200078e0a04 */
[----:B------:R-:W-:Y:S01]  /*18b0*/  ISETP.GT.U32.AND P6, PT, R4, R16, PT ;  /* 0x000000100400720c */ /* 0x000fe20003fc4070 */
[----:B------:R-:W-:Y:S02]  /*18c0*/  IMAD.MOV R13, RZ, RZ, -R13 ;  /* 0x000000ffff0d7224 */ /* 0x000fe400078e0a0d */
[----:B------:R-:W-:-:S04]  /*18d0*/  IMAD.HI.U32 R18, R7, R20, RZ ;  /* 0x0000001407127227 */ /* 0x000fc800078e00ff */
[----:B------:R-:W-:Y:S02]  /*18e0*/  IMAD R19, R4, R13, R19 ;  /* 0x0000000d04137224 */ /* 0x000fe400078e0213 */
[----:B------:R-:W-:Y:S02]  /*18f0*/  IMAD.MOV.U32 R13, RZ, RZ, R15 ;  /* 0x000000ffff0d7224 */ /* 0x000fe400078e000f */
[----:B------:R-:W-:-:S04]  /*1900*/  IMAD.HI.U32 R15, R7, R22, RZ ;  /* 0x00000016070f7227 */ /* 0x000fc800078e00ff */
[----:B------:R-:W-:Y:S01]  /*1910*/  @!P4 IMAD.IADD R14, R14, 0x1, -R4 ;  /* 0x000000010e0ec824 */ /* 0x000fe200078e0a04 */
[----:B------:R-:W-:Y:S01]  /*1920*/  ISETP.GE.AND P4, PT, R21, RZ, PT ;  /* 0x000000ff1500720c */ /* 0x000fe20003f86270 */
[----:B------:R-:W-:Y:S02]  /*1930*/  IMAD.MOV R21, RZ, RZ, -R18 ;  /* 0x000000ffff157224 */ /* 0x000fe400078e0a12 */
[----:B------:R-:W-:Y:S01]  /*1940*/  @!P0 IMAD.MOV R13, RZ, RZ, -R13 ;  /* 0x000000ffff0d8224 */ /* 0x000fe200078e0a0d */
[C---:B------:R-:W-:Y:S01]  /*1950*/  ISETP.GT.U32.AND P0, PT, R4.reuse, R19, PT ;  /* 0x000000130400720c */ /* 0x040fe20003f04070 */
[----:B------:R-:W-:Y:S02]  /*1960*/  IMAD.MOV R15, RZ, RZ, -R15 ;  /* 0x000000ffff0f7224 */ /* 0x000fe400078e0a0f */
[----:B------:R-:W-:Y:S02]  /*1970*/  @!P5 IMAD.IADD R17, R17, 0x1, -R4 ;  /* 0x000000011111d824 */ /* 0x000fe400078e0a04 */
[----:B------:R-:W-:-:S02]  /*1980*/  IMAD R18, R4, R21, R20 ;  /* 0x0000001504127224 */ /* 0x000fc400078e0214 */
[----:B------:R-:W-:Y:S02]  /*1990*/  @!P6 IMAD.IADD R16, R16, 0x1, -R4 ;  /* 0x000000011010e824 */ /* 0x000fe400078e0a04 */
[C---:B------:R-:W-:Y:S01]  /*19a0*/  IMAD R21, R4.reuse, R15, R22 ;  /* 0x0000000f04157224 */ /* 0x040fe200078e0216 */
[C---:B------:R-:W-:Y:S01]  /*19b0*/  ISETP.GT.U32.AND P5, PT, R4.reuse, R18, PT ;  /* 0x000000120400720c */ /* 0x040fe20003fa4070 */
[----:B------:R-:W-:Y:S01]  /*19c0*/  IMAD.MOV.U32 R15, RZ, RZ, R17 ;  /* 0x000000ffff0f7224 */ /* 0x000fe200078e0011 */
[C---:B------:R-:W-:Y:S01]  /*19d0*/  ISETP.GT.U32.AND P6, PT, R4.reuse, R16, PT ;  /* 0x000000100400720c */ /* 0x040fe20003fc4070 */
[----:B------:R-:W-:Y:S02]  /*19e0*/  @!P0 IMAD.IADD R19, R19, 0x1, -R4 ;  /* 0x0000000113138824 */ /* 0x000fe400078e0a04 */
[----:B------:R-:W-:Y:S01]  /*19f0*/  @!P3 IMAD.MOV R15, RZ, RZ, -R15 ;  /* 0x000000ffff0fb224 */ /* 0x000fe200078e0a0f */
[C---:B------:R-:W-:Y:S01]  /*1a00*/  ISETP.GT.U32.AND P3, PT, R4.reuse, R21, PT ;  /* 0x000000150400720c */ /* 0x040fe20003f64070 */
[C---:B------:R-:W-:Y:S01]  /*1a10*/  VIADD R20, R5.reuse, 0xd8 ;  /* 0x000000d805147836 */ /* 0x040fe20000000000 */
[----:B------:R-:W-:Y:S01]  /*1a20*/  ISETP.GT.U32.AND P0, PT, R4, R19, PT ;  /* 0x000000130400720c */ /* 0x000fe20003f04070 */
[----:B------:R-:W-:-:S02]  /*1a30*/  VIADD R25, R5, 0xd4 ;  /* 0x000000d405197836 */ /* 0x000fc40000000000 */
[----:B------:R-:W-:Y:S01]  /*1a40*/  @!P1 IMAD.MOV R14, RZ, RZ, -R14 ;  /* 0x000000ffff0e9224 */ /* 0x000fe200078e0a0e */
[----:B------:R-:W-:Y:S01]  /*1a50*/  ISETP.GE.AND P1, PT, R23, RZ, PT ;  /* 0x000000ff1700720c */ /* 0x000fe20003f26270 */
[--C-:B------:R-:W-:Y:S01]  /*1a60*/  @!P5 IMAD.IADD R18, R18, 0x1, -R4.reuse ;  /* 0x000000011212d824 */ /* 0x100fe200078e0a04 */
[----:B------:R-:W-:Y:S01]  /*1a70*/  IABS R23, R20 ;  /* 0x0000001400177213 */ /* 0x000fe20000000000 */
[--C-:B------:R-:W-:Y:S01]  /*1a80*/  @!P6 IMAD.IADD R16, R16, 0x1, -R4.reuse ;  /* 0x000000011010e824 */ /* 0x100fe200078e0a04 */
[----:B------:R-:W-:Y:S01]  /*1a90*/  ISETP.GE.AND P6, PT, R24, RZ, PT ;  /* 0x000000ff1800720c */ /* 0x000fe20003fc6270 */
[----:B------:R-:W-:Y:S01]  /*1aa0*/  IMAD.HI.U32 R22, R7, R26, RZ ;  /* 0x0000001a07167227 */ /* 0x000fe200078e00ff */
[----:B------:R-:W-:Y:S02]  /*1ab0*/  IABS R24, R25 ;  /* 0x0000001900187213 */ /* 0x000fe40000000000 */
[----:B------:R-:W-:Y:S01]  /*1ac0*/  ISETP.GT.U32.AND P5, PT, R4, R18, PT ;  /* 0x000000120400720c */ /* 0x000fe20003fa4070 */
[----:B------:R-:W-:-:S02]  /*1ad0*/  @!P3 IMAD.IADD R21, R21, 0x1, -R4 ;  /* 0x000000011515b824 */ /* 0x000fc400078e0a04 */
[----:B------:R-:W-:Y:S01]  /*1ae0*/  @!P4 IMAD.MOV R16, RZ, RZ, -R16 ;  /* 0x000000ffff10c224 */ /* 0x000fe200078e0a10 */
[----:B------:R-:W-:Y:S01]  /*1af0*/  ISETP.GE.AND P4, PT, R20, RZ, PT ;  /* 0x000000ff1400720c */ /* 0x000fe20003f86270 */
[----:B------:R-:W-:Y:S01]  /*1b00*/  IMAD.HI.U32 R17, R7, R23, RZ ;  /* 0x0000001707117227 */ /* 0x000fe200078e00ff */
[----:B------:R-:W-:-:S03]  /*1b10*/  ISETP.GT.U32.AND P3, PT, R4, R21, PT ;  /* 0x000000150400720c */ /* 0x000fc60003f64070 */
[----:B------:R-:W-:-:S04]  /*1b20*/  IMAD.HI.U32 R20, R7, R24, RZ ;  /* 0x0000001807147227 */ /* 0x000fc800078e00ff */
[----:B------:R-:W-:Y:S01]  /*1b30*/  @!P0 IMAD.IADD R19, R19, 0x1, -R4 ;  /* 0x0000000113138824 */ /* 0x000fe200078e0a04 */
[----:B------:R-:W-:Y:S01]  /*1b40*/  ISETP.GE.AND P0, PT, R25, RZ, PT ;  /* 0x000000ff1900720c */ /* 0x000fe20003f06270 */
[----:B------:R-:W-:Y:S02]  /*1b50*/  IMAD.MOV R17, RZ, RZ, -R17 ;  /* 0x000000ffff117224 */ /* 0x000fe400078e0a11 */
[----:B------:R-:W-:Y:S02]  /*1b60*/  IMAD.MOV R25, RZ, RZ, -R20 ;  /* 0x000000ffff197224 */ /* 0x000fe400078e0a14 */
[C---:B------:R-:W-:Y:S02]  /*1b70*/  IMAD R20, R4.reuse, R17, R23 ;  /* 0x0000001104147224 */ /* 0x040fe400078e0217 */
[----:B------:R-:W-:Y:S02]  /*1b80*/  IMAD R23, R4, R25, R24 ;  /* 0x0000001904177224 */ /* 0x000fe400078e0218 */
[----:B------:R-:W-:-:S02]  /*1b90*/  IMAD.MOV.U32 R17, RZ, RZ, R19 ;  /* 0x000000ffff117224 */ /* 0x000fc400078e0013 */
[----:B------:R-:W-:Y:S02]  /*1ba0*/  IMAD.MOV R27, RZ, RZ, -R22 ;  /* 0x000000ffff1b7224 */ /* 0x000fe400078e0a16 */
[----:B------:R-:W-:Y:S02]  /*1bb0*/  VIADD R19, R5, 0xcc ;  /* 0x000000cc05137836 */ /* 0x000fe40000000000 */
[--C-:B------:R-:W-:Y:S01]  /*1bc0*/  @!P3 IMAD.IADD R21, R21, 0x1, -R4.reuse ;  /* 0x000000011515b824 */ /* 0x100fe200078e0a04 */
[----:B------:R-:W-:Y:S01]  /*1bd0*/  ISETP.GT.U32.AND P3, PT, R4, R23, PT ;  /* 0x000000170400720c */ /* 0x000fe20003f64070 */
[----:B------:R-:W-:Y:S01]  /*1be0*/  @!P5 IMAD.IADD R18, R18, 0x1, -R4 ;  /* 0x000000011212d824 */ /* 0x000fe200078e0a04 */
[----:B------:R-:W-:Y:S01]  /*1bf0*/  ISETP.GE.AND P5, PT, R28, RZ, PT ;  /* 0x000000ff1c00720c */ /* 0x000fe20003fa6270 */
[----:B------:R-:W-:Y:S01]  /*1c00*/  IMAD R22, R4, R27, R26 ;  /* 0x0000001b04167224 */ /* 0x000fe200078e021a */
[----:B------:R-:W-:Y:S01]  /*1c10*/  IABS R27, R19 ;  /* 0x00000013001b7213 */ /* 0x000fe20000000000 */
[----:B------:R-:W-:Y:S01]  /*1c20*/  @!P1 IMAD.MOV R18, RZ, RZ, -R18 ;  /* 0x000000ffff129224 */ /* 0x000fe200078e0a12 */
[----:B------:R-:W-:Y:S01]  /*1c30*/  ISETP.GE.AND P1, PT, R19, RZ, PT ;  /* 0x000000ff1300720c */ /* 0x000fe20003f26270 */
[----:B------:R-:W-:-:S02]  /*1c40*/  VIADD R32, R5, 0xc8 ;  /* 0x000000c805207836 */ /* 0x000fc40000000000 */
[----:B------:R-:W-:-:S03]  /*1c50*/  IMAD.HI.U32 R19, R7, R27, RZ ;  /* 0x0000001b07137227 */ /* 0x000fc600078e00ff */
[----:B------:R-:W-:Y:S01]  /*1c60*/  IABS R29, R32 ;  /* 0x00000020001d7213 */ /* 0x000fe20000000000 */
[----:B------:R-:W-:Y:S02]  /*1c70*/  VIADD R34, R5, 0xc4 ;  /* 0x000000c405227836 */ /* 0x000fe40000000000 */
[----:B------:R-:W-:Y:S02]  /*1c80*/  IMAD.MOV R28, RZ, RZ, -R19 ;  /* 0x000000ffff1c7224 */ /* 0x000fe400078e0a13 */
[----:B------:R-:W-:Y:S01]  /*1c90*/  @!P3 IMAD.IADD R23, R23, 0x1, -R4 ;  /* 0x000000011717b824 */ /* 0x000fe200078e0a04 */
[----:B------:R-:W-:Y:S01]  /*1ca0*/  IABS R30, R34 ;  /* 0x00000022001e7213 */ /* 0x000fe20000000000 */
[----:B------:R-:W-:Y:S02]  /*1cb0*/  IMAD.MOV.U32 R19, RZ, RZ, R21 ;  /* 0x000000ffff137224 */ /* 0x000fe400078e0015 */
[----:B------:R-:W-:Y:S01]  /*1cc0*/  @!P2 IMAD.MOV R17, RZ, RZ, -R17 ;  /* 0x000000ffff11a224 */ /* 0x000fe200078e0a11 */
[C---:B------:R-:W-:Y:S01]  /*1cd0*/  ISETP.GT.U32.AND P2, PT, R4.reuse, R20, PT ;  /* 0x000000140400720c */ /* 0x040fe20003f44070 */
[----:B------:R-:W-:Y:S01]  /*1ce0*/  @!P6 IMAD.MOV R19, RZ, RZ, -R19 ;  /* 0x000000ffff13e224 */ /* 0x000fe200078e0a13 */
[C---:B------:R-:W-:Y:S01]  /*1cf0*/  ISETP.GT.U32.AND P3, PT, R4.reuse, R23, PT ;  /* 0x000000170400720c */ /* 0x040fe20003f64070 */
[----:B------:R-:W-:Y:S01]  /*1d00*/  IMAD.HI.U32 R24, R7, R29, RZ ;  /* 0x0000001d07187227 */ /* 0x000fe200078e00ff */
[----:B------:R-:W-:-:S03]  /*1d10*/  ISETP.GT.U32.AND P6, PT, R4, R22, PT ;  /* 0x000000160400720c */ /* 0x000fc60003fc4070 */
[----:B------:R-:W-:-:S04]  /*1d20*/  IMAD.HI.U32 R25, R7, R30, RZ ;  /* 0x0000001e07197227 */ /* 0x000fc800078e00ff */
[----:B------:R-:W-:Y:S02]  /*1d30*/  IMAD.MOV R24, RZ, RZ, -R24 ;  /* 0x000000ffff187224 */ /* 0x000fe400078e0a18 */
[----:B------:R-:W-:Y:S02]  /*1d40*/  IMAD.MOV R21, RZ, RZ, -R25 ;  /* 0x000000ffff157224 */ /* 0x000fe400078e0a19 */
[----:B------:R-:W-:Y:S02]  /*1d50*/  VIADD R35, R5, 0xc0 ;  /* 0x000000c005237836 */ /* 0x000fe40000000000 */
[C---:B------:R-:W-:Y:S02]  /*1d60*/  IMAD R25, R4.reuse, R28, R27 ;  /* 0x0000001c04197224 */ /* 0x040fe400078e021b */
[----:B------:R-:W-:Y:S01]  /*1d70*/  IMAD R24, R4, R24, R29 ;  /* 0x0000001804187224 */ /* 0x000fe200078e021d */
[----:B------:R-:W-:Y:S01]  /*1d80*/  IABS R31, R35 ;  /* 0x00000023001f7213 */ /* 0x000fe20000000000 */
[----:B------:R-:W-:-:S02]  /*1d90*/  @!P2 IMAD.IADD R20, R20, 0x1, -R4 ;  /* 0x000000011414a824 */ /* 0x000fc400078e0a04 */
[--C-:B------:R-:W-:Y:S01]  /*1da0*/  @!P3 IMAD.IADD R23, R23, 0x1, -R4.reuse ;  /* 0x000000011717b824 */ /* 0x100fe200078e0a04 */
[----:B------:R-:W-:Y:S01]  /*1db0*/  ISETP.GT.U32.AND P3, PT, R4, R25, PT ;  /* 0x000000190400720c */ /* 0x000fe20003f64070 */
[----:B------:R-:W-:Y:S01]  /*1dc0*/  @!P6 IMAD.IADD R22, R22, 0x1, -R4 ;  /* 0x000000011616e824 */ /* 0x000fe200078e0a04 */
[C---:B------:R-:W-:Y:S01]  /*1dd0*/  ISETP.GT.U32.AND P6, PT, R4.reuse, R24, PT ;  /* 0x000000180400720c */ /* 0x040fe20003fc4070 */
[----:B------:R-:W-:Y:S01]  /*1de0*/  IMAD.HI.U32 R26, R7, R31, RZ ;  /* 0x0000001f071a7227 */ /* 0x000fe200078e00ff */
[----:B------:R-:W-:-:S03]  /*1df0*/  ISETP.GT.U32.AND P2, PT, R4, R20, PT ;  /* 0x000000140400720c */ /* 0x000fc60003f44070 */
[C---:B------:R-:W-:Y:S02]  /*1e00*/  VIADD R36, R5.reuse, 0xbc ;  /* 0x000000bc05247836 */ /* 0x040fe40000000000 */
[----:B------:R-:W-:Y:S02]  /*1e10*/  IMAD.MOV R26, RZ, RZ, -R26 ;  /* 0x000000ffff1a7224 */ /* 0x000fe400078e0a1a */
[----:B------:R-:W-:Y:S02]  /*1e20*/  VIADD R37, R5, 0xb8 ;  /* 0x000000b805257836 */ /* 0x000fe40000000000 */
[C---:B------:R-:W-:Y:S01]  /*1e30*/  IMAD R27, R4.reuse, R21, R30 ;  /* 0x00000015041b7224 */ /* 0x040fe200078e021e */
[----:B------:R-:W-:Y:S01]  /*1e40*/  IABS R30, R36 ;  /* 0x00000024001e7213 */ /* 0x000fe20000000000 */
[C---:B------:R-:W-:Y:S01]  /*1e50*/  IMAD R26, R4.reuse, R26, R31 ;  /* 0x0000001a041a7224 */ /* 0x040fe200078e021f */
[----:B------:R-:W-:Y:S01]  /*1e60*/  IABS R31, R37 ;  /* 0x00000025001f7213 */ /* 0x000fe20000000000 */
[--C-:B------:R-:W-:Y:S01]  /*1e70*/  @!P3 IMAD.IADD R25, R25, 0x1, -R4.reuse ;  /* 0x000000011919b824 */ /* 0x100fe200078e0a04 */
[----:B------:R-:W-:Y:S01]  /*1e80*/  ISETP.GT.U32.AND P3, PT, R4, R22, PT ;  /* 0x000000160400720c */ /* 0x000fe20003f64070 */
[----:B------:R-:W-:-:S02]  /*1e90*/  @!P6 IMAD.IADD R24, R24, 0x1, -R4 ;  /* 0x000000011818e824 */ /* 0x000fc400078e0a04 */
[----:B------:R-:W-:Y:S01]  /*1ea0*/  @!P2 IMAD.IADD R20, R20, 0x1, -R4 ;  /* 0x000000011414a824 */ /* 0x000fe200078e0a04 */
[----:B------:R-:W-:Y:S01]  /*1eb0*/  ISETP.GE.AND P2, PT, R32, RZ, PT ;  /* 0x000000ff2000720c */ /* 0x000fe20003f46270 */
[----:B------:R-:W-:Y:S01]  /*1ec0*/  IMAD.HI.U32 R28, R7, R30, RZ ;  /* 0x0000001e071c7227 */ /* 0x000fe200078e00ff */
[----:B------:R-:W-:-:S03]  /*1ed0*/  ISETP.GT.U32.AND P6, PT, R4, R24, PT ;  /* 0x000000180400720c */ /* 0x000fc60003fc4070 */
[----:B------:R-:W-:-:S04]  /*1ee0*/  IMAD.HI.U32 R29, R7, R31, RZ ;  /* 0x0000001f071d7227 */ /* 0x000fc800078e00ff */
[----:B------:R-:W-:Y:S01]  /*1ef0*/  @!P4 IMAD.MOV R20, RZ, RZ, -R20 ;  /* 0x000000ffff14c224 */ /* 0x000fe200078e0a14 */
[----:B------:R-:W-:Y:S01]  /*1f00*/  ISETP.GT.U32.AND P4, PT, R4, R25, PT ;  /* 0x000000190400720c */ /* 0x000fe20003f84070 */
[----:B------:R-:W-:Y:S02]  /*1f10*/  IMAD.MOV.U32 R21, RZ, RZ, R23 ;  /* 0x000000ffff157224 */ /* 0x000fe400078e0017 */
[----:B------:R-:W-:Y:S02]  /*1f20*/  IMAD.MOV R23, RZ, RZ, -R28 ;  /* 0x000000ffff177224 */ /* 0x000fe400078e0a1c */
[----:B------:R-:W-:Y:S02]  /*1f30*/  IMAD.MOV R28, RZ, RZ, -R29 ;  /* 0x000000ffff1c7224 */ /* 0x000fe400078e0a1d */
[----:B------:R-:W-:Y:S01]  /*1f40*/  @!P3 IMAD.IADD R22, R22, 0x1, -R4 ;  /* 0x000000011616b824 */ /* 0x000fe200078e0a04 */
[C---:B------:R-:W-:Y:S01]  /*1f50*/  ISETP.GT.U32.AND P3, PT, R4.reuse, R26, PT ;  /* 0x0000001a0400720c */ /* 0x040fe20003f64070 */
[----:B------:R-:W-:-:S02]  /*1f60*/  IMAD R28, R4, R28, R31 ;  /* 0x0000001c041c7224 */ /* 0x000fc400078e021f */
[----:B------:R-:W-:Y:S01]  /*1f70*/  @!P0 IMAD.MOV R21, RZ, RZ, -R21 ;  /* 0x000000ffff158224 */ /* 0x000fe200078e0a15 */
[C---:B------:R-:W-:Y:S01]  /*1f80*/  ISETP.GT.U32.AND P0, PT, R4.reuse, R27, PT ;  /* 0x0000001b0400720c */ /* 0x040fe20003f04070 */
[----:B------:R-:W-:Y:S02]  /*1f90*/  IMAD R29, R4, R23, R30 ;  /* 0x00000017041d7224 */ /* 0x000fe400078e021e */
[--C-:B------:R-:W-:Y:S01]  /*1fa0*/  @!P6 IMAD.IADD R24, R24, 0x1, -R4.reuse ;  /* 0x000000011818e824 */ /* 0x100fe200078e0a04 */
[C---:B------:R-:W-:Y:S01]  /*1fb0*/  ISETP.GT.U32.AND P6, PT, R4.reuse, R28, PT ;  /* 0x0000001c0400720c */ /* 0x040fe20003fc4070 */
[----:B------:R-:W-:Y:S01]  /*1fc0*/  @!P4 IMAD.IADD R25, R25, 0x1, -R4 ;  /* 0x000000011919c824 */ /* 0x000fe200078e0a04 */
[----:B------:R-:W-:Y:S01]  /*1fd0*/  ISETP.GT.U32.AND P4, PT, R4, R29, PT ;  /* 0x0000001d0400720c */ /* 0x000fe20003f84070 */
[C---:B------:R-:W-:Y:S02]  /*1fe0*/  VIADD R38, R5.reuse, 0xb4 ;  /* 0x000000b405267836 */ /* 0x040fe40000000000 */
[----:B------:R-:W-:-:S02]  /*1ff0*/  VIADD R39, R5, 0xb0 ;  /* 0x000000b005277836 */ /* 0x000fc40000000000 */
[--C-:B------:R-:W-:Y:S01]  /*2000*/  @!P3 IMAD.IADD R26, R26, 0x1, -R4.reuse ;  /* 0x000000011a1ab824 */ /* 0x100fe200078e0a04 */
[----:B------:R-:W-:Y:S01]  /*2010*/  IABS R32, R38 ;  /* 0x0000002600207213 */ /* 0x000fe20000000000 */
[----:B------:R-:W-:Y:S01]  /*2020*/  @!P0 IMAD.IADD R27, R27, 0x1, -R4 ;  /* 0x000000011b1b8824 */ /* 0x000fe200078e0a04 */
[----:B------:R-:W-:Y:S01]  /*2030*/  IABS R33, R39 ;  /* 0x0000002700217213 */ /* 0x000fe20000000000 */
[----:B------:R-:W-:Y:S01]  /*2040*/  @!P5 IMAD.MOV R22, RZ, RZ, -R22 ;  /* 0x000000ffff16d224 */ /* 0x000fe200078e0a16 */
[----:B------:R-:W-:Y:S01]  /*2050*/  ISETP.GE.AND P3, PT, R35, RZ, PT ;  /* 0x000000ff2300720c */ /* 0x000fe20003f66270 */
[----:B------:R-:W-:Y:S01]  /*2060*/  IMAD.HI.U32 R23, R7, R32, RZ ;  /* 0x0000002007177227 */ /* 0x000fe200078e00ff */
[----:B------:R-:W-:-:S03]  /*2070*/  ISETP.GE.AND P0, PT, R34, RZ, PT ;  /* 0x000000ff2200720c */ /* 0x000fc60003f06270 */
[----:B------:R-:W-:Y:S01]  /*2080*/  @!P6 IMAD.IADD R28, R28, 0x1, -R4 ;  /* 0x000000011c1ce824 */ /* 0x000fe200078e0a04 */
[----:B------:R-:W-:Y:S01]  /*2090*/  ISETP.GT.U32.AND P6, PT, R4, R26, PT ;  /* 0x0000001a0400720c */ /* 0x000fe20003fc4070 */
[----:B------:R-:W-:-:S04]  /*20a0*/  IMAD.HI.U32 R30, R7, R33, RZ ;  /* 0x00000021071e7227 */ /* 0x000fc800078e00ff */
[----:B------:R-:W-:Y:S01]  /*20b0*/  @!P4 IMAD.IADD R29, R29, 0x1, -R4 ;  /* 0x000000011d1dc824 */ /* 0x000fe200078e0a04 */
[C---:B------:R-:W-:Y:S01]  /*20c0*/  ISETP.GT.U32.AND P4, PT, R4.reuse, R27, PT ;  /* 0x0000001b0400720c */ /* 0x040fe20003f84070 */
[----:B------:R-:W-:Y:S02]  /*20d0*/  IMAD.MOV R23, RZ, RZ, -R23 ;  /* 0x000000ffff177224 */ /* 0x000fe400078e0a17 */
[----:B------:R-:W-:Y:S01]  /*20e0*/  IMAD.MOV R30, RZ, RZ, -R30 ;  /* 0x000000ffff1e7224 */ /* 0x000fe200078e0a1e */
[C---:B------:R-:W-:Y:S01]  /*20f0*/  ISETP.GT.U32.AND P5, PT, R4.reuse, R29, PT ;  /* 0x0000001d0400720c */ /* 0x040fe20003fa4070 */
[C---:B------:R-:W-:Y:S02]  /*2100*/  IMAD R31, R4.reuse, R23, R32 ;  /* 0x00000017041f7224 */ /* 0x040fe400078e0220 */
[----:B------:R-:W-:Y:S02]  /*2110*/  VIADD R40, R5, 0xac ;  /* 0x000000ac05287836 */ /* 0x000fe40000000000 */
[----:B------:R-:W-:-:S02]  /*2120*/  IMAD R30, R4, R30, R33 ;  /* 0x0000001e041e7224 */ /* 0x000fc400078e0221 */
[----:B------:R-:W-:Y:S01]  /*2130*/  VIADD R41, R5, 0xa8 ;  /* 0x000000a805297836 */ /* 0x000fe20000000000 */
[----:B------:R-:W-:Y:S01]  /*2140*/  IABS R33, R40 ;  /* 0x0000002800217213 */ /* 0x000fe20000000000 */
[----:B------:R-:W-:Y:S02]  /*2150*/  IMAD.MOV.U32 R23, RZ, RZ, R25 ;  /* 0x000000ffff177224 */ /* 0x000fe400078e0019 */
[----:B------:R-:W-:Y:S01]  /*2160*/  @!P2 IMAD.MOV R24, RZ, RZ, -R24 ;  /* 0x000000ffff18a224 */ /* 0x000fe200078e0a18 */
[----:B------:R-:W-:Y:S01]  /*2170*/  ISETP.GT.U32.AND P2, PT, R4, R31, PT ;  /* 0x0000001f0400720c */ /* 0x000fe20003f44070 */
[--C-:B------:R-:W-:Y:S01]  /*2180*/  @!P6 IMAD.IADD R26, R26, 0x1, -R4.reuse ;  /* 0x000000011a1ae824 */ /* 0x100fe200078e0a04 */
[C---:B------:R-:W-:Y:S01]  /*2190*/  ISETP.GT.U32.AND P6, PT, R4.reuse, R30, PT ;  /* 0x0000001e0400720c */ /* 0x040fe20003fc4070 */
[----:B------:R-:W-:Y:S01]  /*21a0*/  @!P1 IMAD.MOV R23, RZ, RZ, -R23 ;  /* 0x000000ffff179224 */ /* 0x000fe200078e0a17 */
[----:B------:R-:W-:Y:S01]  /*21b0*/  ISETP.GT.U32.AND P1, PT, R4, R28, PT ;  /* 0x0000001c0400720c */ /* 0x000fe20003f24070 */
[----:B------:R-:W-:Y:S01]  /*21c0*/  @!P4 IMAD.IADD R27, R27, 0x1, -R4 ;  /* 0x000000011b1bc824 */ /* 0x000fe200078e0a04 */
[----:B------:R-:W-:Y:S01]  /*21d0*/  IABS R35, R41 ;  /* 0x0000002900237213 */ /* 0x000fe20000000000 */
[----:B------:R-:W-:Y:S01]  /*21e0*/  IMAD.HI.U32 R25, R7, R33, RZ ;  /* 0x0000002107197227 */ /* 0x000fe200078e00ff */
[----:B------:R-:W-:-:S03]  /*21f0*/  ISETP.GE.AND P4, PT, R36, RZ, PT ;  /* 0x000000ff2400720c */ /* 0x000fc60003f86270 */
[----:B------:R-:W-:Y:S01]  /*2200*/  @!P5 IMAD.IADD R29, R29, 0x1, -R4 ;  /* 0x000000011d1dd824 */ /* 0x000fe200078e0a04 */
[----:B------:R-:W-:Y:S01]  /*2210*/  ISETP.GE.AND P5, PT, R37, RZ, PT ;  /* 0x000000ff2500720c */ /* 0x000fe20003fa6270 */
[----:B------:R-:W-:-:S04]  /*2220*/  IMAD.HI.U32 R32, R7, R35, RZ ;  /* 0x0000002307207227 */ /* 0x000fc800078e00ff */
[----:B------:R-:W-:Y:S02]  /*2230*/  IMAD.MOV R34, RZ, RZ, -R25 ;  /* 0x000000ffff227224 */ /* 0x000fe400078e0a19 */
[----:B------:R-:W-:Y:S02]  /*2240*/  IMAD.MOV.U32 R25, RZ, RZ, R27 ;  /* 0x000000ffff197224 */ /* 0x000fe400078e001b */
[----:B------:R-:W-:Y:S01]  /*2250*/  @!P2 IMAD.IADD R31, R31, 0x1, -R4 ;  /* 0x000000011f1fa824 */ /* 0x000fe200078e0a04 */
[----:B------:R-:W-:Y:S01]  /*2260*/  ISETP.GE.AND P2, PT, R39, RZ, PT ;  /* 0x000000ff2700720c */ /* 0x000fe20003f46270 */
[----:B------:R-:W-:Y:S02]  /*2270*/  IMAD.MOV R32, RZ, RZ, -R32 ;  /* 0x000000ffff207224 */ /* 0x000fe400078e0a20 */
[----:B------:R-:W-:Y:S02]  /*2280*/  IMAD R33, R4, R34, R33 ;  /* 0x0000002204217224 */ /* 0x000fe400078e0221 */
[----:B------:R-:W-:-:S02]  /*2290*/  IMAD.MOV.U32 R27, RZ, RZ, R29 ;  /* 0x000000ffff1b7224 */ /* 0x000fc400078e001d */
[--C-:B------:R-:W-:Y:S01]  /*22a0*/  @!P6 IMAD.IADD R30, R30, 0x1, -R4.reuse ;  /* 0x000000011e1ee824 */ /* 0x100fe200078e0a04 */
[----:B------:R-:W-:Y:S01]  /*22b0*/  ISETP.GE.AND P6, PT, R40, RZ, PT ;  /* 0x000000ff2800720c */ /* 0x000fe20003fc6270 */
[----:B------:R-:W-:Y:S01]  /*22c0*/  @!P1 IMAD.IADD R28, R28, 0x1, -R4 ;  /* 0x000000011c1c9824 */ /* 0x000fe200078e0a04 */
[----:B------:R-:W-:Y:S01]  /*22d0*/  ISETP.GE.AND P1, PT, R38, RZ, PT ;  /* 0x000000ff2600720c */ /* 0x000fe20003f26270 */
[----:B------:R-:W-:Y:S01]  /*22e0*/  @!P0 IMAD.MOV R25, RZ, RZ, -R25 ;  /* 0x000000ffff198224 */ /* 0x000fe200078e0a19 */
[C---:B------:R-:W-:Y:S01]  /*22f0*/  ISETP.GT.U32.AND P0, PT, R4.reuse, R31, PT ;  /* 0x0000001f0400720c */ /* 0x040fe20003f04070 */
[C---:B------:R-:W-:Y:S02]  /*2300*/  IMAD R32, R4.reuse, R32, R35 ;  /* 0x0000002004207224 */ /* 0x040fe400078e0223 */
[----:B------:R-:W-:Y:S01]  /*2310*/  @!P4 IMAD.MOV R27, RZ, RZ, -R27 ;  /* 0x000000ffff1bc224 */ /* 0x000fe200078e0a1b */
[C---:B------:R-:W-:Y:S01]  /*2320*/  ISETP.GT.U32.AND P4, PT, R4.reuse, R33, PT ;  /* 0x000000210400720c */ /* 0x040fe20003f84070 */
[----:B------:R-:W-:Y:S01]  /*2330*/  @!P3 IMAD.MOV R26, RZ, RZ, -R26 ;  /* 0x000000ffff1ab224 */ /* 0x000fe200078e0a1a */
[C---:B------:R-:W-:Y:S01]  /*2340*/  ISETP.GT.U32.AND P3, PT, R4.reuse, R30, PT ;  /* 0x0000001e0400720c */ /* 0x040fe20003f64070 */
[----:B------:R-:W-:Y:S01]  /*2350*/  @!P5 IMAD.MOV R28, RZ, RZ, -R28 ;  /* 0x000000ffff1cd224 */ /* 0x000fe200078e0a1c */
[----:B------:R-:W-:Y:S01]  /*2360*/  ISETP.GT.U32.AND P5, PT, R4, R32, PT ;  /* 0x000000200400720c */ /* 0x000fe20003fa4070 */
[----:B------:R-:W-:-:S02]  /*2370*/  VIADD R29, R5, 0xa4 ;  /* 0x000000a4051d7836 */ /* 0x000fc40000000000 */
[----:B------:R-:W-:Y:S02]  /*2380*/  VIADD R34, R5, 0xa0 ;  /* 0x000000a005227836 */ /* 0x000fe40000000000 */
[--C-:B------:R-:W-:Y:S01]  /*2390*/  @!P0 IMAD.IADD R31, R31, 0x1, -R4.reuse ;  /* 0x000000011f1f8824 */ /* 0x100fe200078e0a04 */
[----:B------:R-:W-:Y:S01]  /*23a0*/  IABS R36, R29 ;  /* 0x0000001d00247213 */ /* 0x000fe20000000000 */
[----:B------:R-:W-:Y:S01]  /*23b0*/  VIADD R35, R5, 0x9c ;  /* 0x0000009c05237836 */ /* 0x000fe20000000000 */
[----:B------:R-:W-:Y:S01]  /*23c0*/  IABS R37, R34 ;  /* 0x0000002200257213 */ /* 0x000fe20000000000 */
[--C-:B------:R-:W-:Y:S01]  /*23d0*/  @!P4 IMAD.IADD R33, R33, 0x1, -R4.reuse ;  /* 0x000000012121c824 */ /* 0x100fe200078e0a04 */
[----:B------:R-:W-:Y:S01]  /*23e0*/  ISETP.GE.AND P4, PT, R34, RZ, PT ;  /* 0x000000ff2200720c */ /* 0x000fe20003f86270 */
[--C-:B------:R-:W-:Y:S01]  /*23f0*/  @!P3 IMAD.IADD R30, R30, 0x1, -R4.reuse ;  /* 0x000000011e1eb824 */ /* 0x100fe200078e0a04 */
[----:B------:R-:W-:Y:S01]  /*2400*/  ISETP.GE.AND P3, PT, R29, RZ, PT ;  /* 0x000000ff1d00720c */ /* 0x000fe20003f66270 */
[----:B------:R-:W-:Y:S01]  /*2410*/  IMAD.MOV.U32 R29, RZ, RZ, R31 ;  /* 0x000000ffff1d7224 */ /* 0x000fe200078e001f */
[----:B------:R-:W-:Y:S01]  /*2420*/  IABS R38, R35 ;  /* 0x0000002300267213 */ /* 0x000fe20000000000 */
[----:B------:R-:W-:Y:S01]  /*2430*/  @!P5 IMAD.IADD R32, R32, 0x1, -R4 ;  /* 0x000000012020d824 */ /* 0x000fe200078e0a04 */
[----:B------:R-:W-:Y:S01]  /*2440*/  ISETP.GT.U32.AND P5, PT, R4, R33, PT ;  /* 0x000000210400720c */ /* 0x000fe20003fa4070 */
[----:B------:R-:W-:Y:S01]  /*2450*/  IMAD.HI.U32 R31, R7, R36, RZ ;  /* 0x00000024071f7227 */ /* 0x000fe200078e00ff */
[----:B------:R-:W-:-:S03]  /*2460*/  ISETP.GE.AND P0, PT, R41, RZ, PT ;  /* 0x000000ff2900720c */ /* 0x000fc60003f06270 */
[----:B------:R-:W-:Y:S01]  /*2470*/  @!P1 IMAD.MOV R29, RZ, RZ, -R29 ;  /* 0x000000ffff1d9224 */ /* 0x000fe200078e0a1d */
[C---:B------:R-:W-:Y:S01]  /*2480*/  ISETP.GT.U32.AND P1, PT, R4.reuse, R32, PT ;  /* 0x000000200400720c */ /* 0x040fe20003f24070 */
[----:B------:R-:W-:Y:S02]  /*2490*/  IMAD.MOV R31, RZ, RZ, -R31 ;  /* 0x000000ffff1f7224 */ /* 0x000fe400078e0a1f */
[----:B------:R-:W-:Y:S01]  /*24a0*/  @!P2 IMAD.MOV R30, RZ, RZ, -R30 ;  /* 0x000000ffff1ea224 */ /* 0x000fe200078e0a1e */
[----:B------:R-:W-:Y:S01]  /*24b0*/  ISETP.GE.AND P2, PT, R35, RZ, PT ;  /* 0x000000ff2300720c */ /* 0x000fe20003f46270 */
[----:B------:R-:W-:Y:S02]  /*24c0*/  IMAD R35, R4, R31, R36 ;  /* 0x0000001f04237224 */ /* 0x000fe400078e0224 */
[----:B------:R-:W-:-:S04]  /*24d0*/  IMAD.HI.U32 R34, R7, R37, RZ ;  /* 0x0000002507227227 */ /* 0x000fc800078e00ff */
[----:B------:R-:W-:Y:S02]  /*24e0*/  VIADD R31, R5, 0x98 ;  /* 0x00000098051f7836 */ /* 0x000fe40000000000 */
[----:B------:R-:W-:Y:S01]  /*24f0*/  @!P5 IMAD.IADD R33, R33, 0x1, -R4 ;  /* 0x000000012121d824 */ /* 0x000fe200078e0a04 */
[----:B------:R-:W-:Y:S01]  /*2500*/  ISETP.GT.U32.AND P5, PT, R4, R35, PT ;  /* 0x000000230400720c */ /* 0x000fe20003fa4070 */
[----:B------:R-:W-:Y:S01]  /*2510*/  IMAD.MOV R34, RZ, RZ, -R34 ;  /* 0x000000ffff227224 */ /* 0x000fe200078e0a22 */
[----:B------:R-:W-:Y:S01]  /*2520*/  IABS R40, R31 ;  /* 0x0000001f00287213 */ /* 0x000fe20000000000 */
[----:B------:R-:W-:Y:S01]  /*2530*/  @!P1 IMAD.IADD R32, R32, 0x1, -R4 ;  /* 0x0000000120209824 */ /* 0x000fe200078e0a04 */
[----:B------:R-:W-:Y:S01]  /*2540*/  ISETP.GE.AND P1, PT, R31, RZ, PT ;  /* 0x000000ff1f00720c */ /* 0x000fe20003f26270 */
[----:B------:R-:W-:Y:S02]  /*2550*/  IMAD R34, R4, R34, R37 ;  /* 0x0000002204227224 */ /* 0x000fe400078e0225 */
[----:B------:R-:W-:-:S02]  /*2560*/  IMAD.MOV.U32 R31, RZ, RZ, R33 ;  /* 0x000000ffff1f7224 */ /* 0x000fc400078e0021 */
[----:B------:R-:W-:-:S04]  /*2570*/  IMAD.HI.U32 R36, R7, R38, RZ ;  /* 0x0000002607247227 */ /* 0x000fc800078e00ff */
[----:B------:R-:W-:Y:S01]  /*2580*/  @!P6 IMAD.MOV R31, RZ, RZ, -R31 ;  /* 0x000000ffff1fe224 */ /* 0x000fe200078e0a1f */
[C---:B------:R-:W-:Y:S01]  /*2590*/  ISETP.GT.U32.AND P6, PT, R4.reuse, R34, PT ;  /* 0x000000220400720c */ /* 0x040fe20003fc4070 */
[----:B------:R-:W-:Y:S02]  /*25a0*/  @!P5 IMAD.IADD R35, R35, 0x1, -R4 ;  /* 0x000000012323d824 */ /* 0x000fe400078e0a04 */
[----:B------:R-:W-:Y:S02]  /*25b0*/  VIADD R37, R5, 0x94 ;  /* 0x0000009405257836 */ /* 0x000fe40000000000 */
[----:B------:R-:W-:Y:S01]  /*25c0*/  IMAD.MOV R39, RZ, RZ, -R36 ;  /* 0x000000ffff277224 */ /* 0x000fe200078e0a24 */
[----:B------:R-:W-:Y:S01]  /*25d0*/  ISETP.GT.U32.AND P5, PT, R4, R35, PT ;  /* 0x000000230400720c */ /* 0x000fe20003fa4070 */
[----:B------:R-:W-:Y:S01]  /*25e0*/  IMAD.HI.U32 R33, R7, R40, RZ ;  /* 0x0000002807217227 */ /* 0x000fe200078e00ff */
[----:B------:R-:W-:-:S03]  /*25f0*/  IABS R36, R37 ;  /* 0x0000002500247213 */ /* 0x000fc60000000000 */
[----:B------:R-:W-:Y:S02]  /*2600*/  VIADD R45, R5, 0x90 ;  /* 0x00000090052d7836 */ /* 0x000fe40000000000 */
[----:B------:R-:W-:Y:S01]  /*2610*/  @!P0 IMAD.MOV R32, RZ, RZ, -R32 ;  /* 0x000000ffff208224 */ /* 0x000fe200078e0a20 */
[----:B------:R-:W-:Y:S01]  /*2620*/  ISETP.GE.AND P0, PT, R37, RZ, PT ;  /* 0x000000ff2500720c */ /* 0x000fe20003f06270 */
[----:B------:R-:W-:Y:S01]  /*2630*/  @!P6 IMAD.IADD R34, R34, 0x1, -R4 ;  /* 0x000000012222e824 */ /* 0x000fe200078e0a04 */
[----:B------:R-:W-:Y:S01]  /*2640*/  IABS R41, R45 ;  /* 0x0000002d00297213 */ /* 0x000fe20000000000 */
[C---:B------:R-:W-:Y:S02]  /*2650*/  IMAD R37, R4.reuse, R39, R38 ;  /* 0x0000002704257224 */ /* 0x040fe400078e0226 */
[----:B------:R-:W-:Y:S01]  /*2660*/  IMAD.MOV R33, RZ, RZ, -R33 ;  /* 0x000000ffff217224 */ /* 0x000fe200078e0a21 */
[----:B------:R-:W-:Y:S01]  /*2670*/  ISETP.GT.U32.AND P6, PT, R4, R34, PT ;  /* 0x000000220400720c */ /* 0x000fe20003fc4070 */
[----:B------:R-:W-:-:S02]  /*2680*/  IMAD.MOV.U32 R39, RZ, RZ, R36 ;  /* 0x000000ffff277224 */ /* 0x000fc400078e0024 */
[----:B------:R-:W-:Y:S02]  /*2690*/  IMAD R36, R4, R33, R40 ;  /* 0x0000002104247224 */ /* 0x000fe400078e0228 */
[----:B------:R-:W-:-:S04]  /*26a0*/  IMAD.HI.U32 R33, R7, R39, RZ ;  /* 0x0000002707217227 */ /* 0x000fc800078e00ff */
[----:B------:R-:W-:Y:S01]  /*26b0*/  @!P5 IMAD.IADD R35, R35, 0x1, -R4 ;  /* 0x000000012323d824 */ /* 0x000fe200078e0a04 */
[----:B------:R-:W-:Y:S01]  /*26c0*/  ISETP.GT.U32.AND P5, PT, R4, R37, PT ;  /* 0x000000250400720c */ /* 0x000fe20003fa4070 */
[----:B------:R-:W-:-:S04]  /*26d0*/  IMAD.HI.U32 R38, R7, R41, RZ ;  /* 0x0000002907267227 */ /* 0x000fc800078e00ff */
[----:B------:R-:W-:Y:S02]  /*26e0*/  IMAD.MOV R40, RZ, RZ, -R33 ;  /* 0x000000ffff287224 */ /* 0x000fe400078e0a21 */
[----:B------:R-:W-:Y:S02]  /*26f0*/  IMAD.MOV R42, RZ, RZ, -R38 ;  /* 0x000000ffff2a7224 */ /* 0x000fe400078e0a26 */
[C---:B------:R-:W-:Y:S02]  /*2700*/  IMAD R38, R4.reuse, R40, R39 ;  /* 0x0000002804267224 */ /* 0x040fe400078e0227 */
[----:B------:R-:W-:Y:S02]  /*2710*/  IMAD R39, R4, R42, R41 ;  /* 0x0000002a04277224 */ /* 0x000fe400078e0229 */
[----:B------:R-:W-:Y:S01]  /*2720*/  @!P6 IMAD.IADD R34, R34, 0x1, -R4 ;  /* 0x000000012222e824 */ /* 0x000fe200078e0a04 */
[----:B------:R-:W-:Y:S01]  /*2730*/  ISETP.GT.U32.AND P6, PT, R4, R38, PT ;  /* 0x000000260400720c */ /* 0x000fe20003fc4070 */
[----:B------:R-:W-:-:S02]  /*2740*/  VIADD R46, R5, 0x8c ;  /* 0x0000008c052e7836 */ /* 0x000fc40000000000 */
[----:B------:R-:W-:Y:S01]  /*2750*/  @!P5 IMAD.IADD R37, R37, 0x1, -R4 ;  /* 0x000000012525d824 */ /* 0x000fe200078e0a04 */
[C---:B------:R-:W-:Y:S01]  /*2760*/  ISETP.GT.U32.AND P5, PT, R4.reuse, R39, PT ;  /* 0x000000270400720c */ /* 0x040fe20003fa4070 */
[----:B------:R-:W-:Y:S01]  /*2770*/  IMAD.MOV.U32 R33, RZ, RZ, R35 ;  /* 0x000000ffff217224 */ /* 0x000fe200078e0023 */
[----:B------:R-:W-:Y:S01]  /*2780*/  IABS R43, R46 ;  /* 0x0000002e002b7213 */ /* 0x000fe20000000000 */
[----:B------:R-:W-:Y:S02]  /*2790*/  VIADD R47, R5, 0x88 ;  /* 0x00000088052f7836 */ /* 0x000fe40000000000 */
[----:B------:R-:W-:Y:S01]  /*27a0*/  @!P3 IMAD.MOV R33, RZ, RZ, -R33 ;  /* 0x000000ffff21b224 */ /* 0x000fe200078e0a21 */
[----:B------:R-:W-:Y:S01]  /*27b0*/  ISETP.GT.U32.AND P3, PT, R4, R36, PT ;  /* 0x000000240400720c */ /* 0x000fe20003f64070 */
[----:B------:R-:W-:Y:S01]  /*27c0*/  IMAD.HI.U32 R35, R7, R43, RZ ;  /* 0x0000002b07237227 */ /* 0x000fe200078e00ff */
[----:B------:R-:W-:-:S03]  /*27d0*/  IABS R40, R47 ;  /* 0x0000002f00287213 */ /* 0x000fc60000000000 */
[--C-:B------:R-:W-:Y:S02]  /*27e0*/  @!P6 IMAD.IADD R38, R38, 0x1, -R4.reuse ;  /* 0x000000012626e824 */ /* 0x100fe400078e0a04 */
[----:B------:R-:W-:Y:S02]  /*27f0*/  IMAD.MOV R35, RZ, RZ, -R35 ;  /* 0x000000ffff237224 */ /* 0x000fe400078e0a23 */
[----:B------:R-:W-:Y:S01]  /*2800*/  @!P5 IMAD.IADD R39, R39, 0x1, -R4 ;  /* 0x000000012727d824 */ /* 0x000fe200078e0a04 */
[C---:B------:R-:W-:Y:S01]  /*2810*/  ISETP.GT.U32.AND P5, PT, R4.reuse, R38, PT ;  /* 0x000000260400720c */ /* 0x040fe20003fa4070 */
[----:B------:R-:W-:Y:S02]  /*2820*/  IMAD R41, R4, R35, R43 ;  /* 0x0000002304297224 */ /* 0x000fe400078e022b */
[----:B------:R-:W-:-:S04]  /*2830*/  IMAD.HI.U32 R35, R7, R40, RZ ;  /* 0x0000002807237227 */ /* 0x000fc800078e00ff */
[----:B------:R-:W-:Y:S02]  /*2840*/  IMAD.MOV R35, RZ, RZ, -R35 ;  /* 0x000000ffff237224 */ /* 0x000fe400078e0a23 */
[----:B------:R-:W-:Y:S01]  /*2850*/  @!P3 IMAD.IADD R36, R36, 0x1, -R4 ;  /* 0x000000012424b824 */ /* 0x000fe200078e0a04 */
[C---:B------:R-:W-:Y:S01]  /*2860*/  ISETP.GT.U32.AND P3, PT, R4.reuse, R37, PT ;  /* 0x000000250400720c */ /* 0x040fe20003f64070 */
[C---:B------:R-:W-:Y:S02]  /*2870*/  IMAD R40, R4.reuse, R35, R40 ;  /* 0x0000002304287224 */ /* 0x040fe400078e0228 */
[----:B------:R-:W-:Y:S01]  /*2880*/  @!P4 IMAD.MOV R34, RZ, RZ, -R34 ;  /* 0x000000ffff22c224 */ /* 0x000fe200078e0a22 */
[C---:B------:R-:W-:Y:S01]  /*2890*/  ISETP.GT.U32.AND P4, PT, R4.reuse, R39, PT ;  /* 0x000000270400720c */ /* 0x040fe20003f84070 */
[C---:B------:R-:W-:Y:S01]  /*28a0*/  VIADD R48, R5.reuse, 0x84 ;  /* 0x0000008405307836 */ /* 0x040fe20000000000 */
[----:B------:R-:W-:Y:S01]  /*28b0*/  ISETP.GT.U32.AND P6, PT, R4, R36, PT ;  /* 0x000000240400720c */ /* 0x000fe20003fc4070 */
[----:B------:R-:W-:Y:S01]  /*28c0*/  @!P5 IMAD.IADD R38, R38, 0x1, -R4 ;  /* 0x000000012626d824 */ /* 0x000fe200078e0a04 */
[----:B------:R-:W-:Y:S01]  /*28d0*/  ISETP.GT.U32.AND P5, PT, R4, R40, PT ;  /* 0x000000280400720c */ /* 0x000fe20003fa4070 */
[C---:B------:R-:W-:Y:S01]  /*28e0*/  VIADD R49, R5.reuse, 0x80 ;  /* 0x0000008005317836 */ /* 0x040fe20000000000 */
[----:B------:R-:W-:Y:S01]  /*28f0*/  IABS R43, R48 ;  /* 0x00000030002b7213 */ /* 0x000fe20000000000 */
[----:B------:R-:W-:-:S02]  /*2900*/  VIADD R50, R5, 0x7c ;  /* 0x0000007c05327836 */ /* 0x000fc40000000000 */
[----:B------:R-:W-:Y:S01]  /*2910*/  @!P3 IMAD.IADD R37, R37, 0x1, -R4 ;  /* 0x000000012525b824 */ /* 0x000fe200078e0a04 */
[----:B------:R-:W-:Y:S01]  /*2920*/  IABS R44, R49 ;  /* 0x00000031002c7213 */ /* 0x000fe20000000000 */
[----:B------:R-:W-:Y:S01]  /*2930*/  IMAD.HI.U32 R35, R7, R43, RZ ;  /* 0x0000002b07237227 */ /* 0x000fe200078e00ff */
[----:B------:R-:W-:-:S03]  /*2940*/  ISETP.GT.U32.AND P3, PT, R4, R41, PT ;  /* 0x000000290400720c */ /* 0x000fc60003f64070 */
[--C-:B------:R-:W-:Y:S01]  /*2950*/  @!P4 IMAD.IADD R39, R39, 0x1, -R4.reuse ;  /* 0x000000012727c824 */ /* 0x100fe200078e0a04 */
[----:B------:R-:W-:Y:S01]  /*2960*/  ISETP.GE.AND P4, PT, R46, RZ, PT ;  /* 0x000000ff2e00720c */ /* 0x000fe20003f86270 */
[----:B------:R-:W-:Y:S01]  /*2970*/  IMAD.MOV R35, RZ, RZ, -R35 ;  /* 0x000000ffff237224 */ /* 0x000fe200078e0a23 */
[----:B------:R-:W-:Y:S01]  /*2980*/  IABS R46, R50 ;  /* 0x00000032002e7213 */ /* 0x000fe20000000000 */
[----:B------:R-:W-:Y:S02]  /*2990*/  @!P5 IMAD.IADD R40, R40, 0x1, -R4 ;  /* 0x000000012828d824 */ /* 0x000fe400078e0a04 */
[----:B------:R-:W-:-:S03]  /*29a0*/  IMAD.HI.U32 R42, R7, R44, RZ ;  /* 0x0000002c072a7227 */ /* 0x000fc600078e00ff */
[----:B------:R-:W-:Y:S01]  /*29b0*/  ISETP.GT.U32.AND P5, PT, R4, R40, PT ;  /* 0x000000280400720c */ /* 0x000fe20003fa4070 */
[----:B------:R-:W-:Y:S01]  /*29c0*/  @!P6 IMAD.IADD R36, R36, 0x1, -R4 ;  /* 0x000000012424e824 */ /* 0x000fe200078e0a04 */
[----:B------:R-:W-:Y:S01]  /*29d0*/  ISETP.GE.AND P6, PT, R45, RZ, PT ;  /* 0x000000ff2d00720c */ /* 0x000fe20003fc6270 */
[----:B------:R-:W-:Y:S02]  /*29e0*/  IMAD R43, R4, R35, R43 ;  /* 0x00000023042b7224 */ /* 0x000fe400078e022b */
[----:B------:R-:W-:Y:S02]  /*29f0*/  IMAD.MOV R45, RZ, RZ, -R42 ;  /* 0x000000ffff2d7224 */ /* 0x000fe400078e0a2a */
[----:B------:R-:W-:Y:S02]  /*2a00*/  IMAD.MOV.U32 R35, RZ, RZ, R37 ;  /* 0x000000ffff237224 */ /* 0x000fe400078e0025 */
[----:B------:R-:W-:-:S04]  /*2a10*/  IMAD.HI.U32 R37, R7, R46, RZ ;  /* 0x0000002e07257227 */ /* 0x000fc800078e00ff */
[C---:B------:R-:W-:Y:S02]  /*2a20*/  IMAD R42, R4.reuse, R45, R44 ;  /* 0x0000002d042a7224 */ /* 0x040fe400078e022c */
[----:B------:R-:W-:Y:S01]  /*2a30*/  @!P3 IMAD.IADD R41, R41, 0x1, -R4 ;  /* 0x000000012929b824 */ /* 0x000fe200078e0a04 */
[----:B------:R-:W-:Y:S01]  /*2a40*/  ISETP.GE.AND P3, PT, R47, RZ, PT ;  /* 0x000000ff2f00720c */ /* 0x000fe20003f66270 */
[----:B------:R-:W-:Y:S02]  /*2a50*/  IMAD.MOV R45, RZ, RZ, -R37 ;  /* 0x000000ffff2d7224 */ /* 0x000fe400078e0a25 */
[----:B------:R-:W-:Y:S01]  /*2a60*/  @!P2 IMAD.MOV R35, RZ, RZ, -R35 ;  /* 0x000000ffff23a224 */ /* 0x000fe200078e0a23 */
[C---:B------:R-:W-:Y:S01]  /*2a70*/  ISETP.GT.U32.AND P2, PT, R4.reuse, R41, PT ;  /* 0x000000290400720c */ /* 0x040fe20003f44070 */
[----:B------:R-:W-:Y:S02]  /*2a80*/  IMAD R45, R4, R45, R46 ;  /* 0x0000002d042d7224 */ /* 0x000fe400078e022e */
[----:B------:R-:W-:-:S02]  /*2a90*/  @!P5 IMAD.IADD R40, R40, 0x1, -R4 ;  /* 0x000000012828d824 */ /* 0x000fc400078e0a04 */
[C---:B------:R-:W-:Y:S01]  /*2aa0*/  VIADD R51, R5.reuse, 0x78 ;  /* 0x0000007805337836 */ /* 0x040fe20000000000 */
[C---:B------:R-:W-:Y:S01]  /*2ab0*/  ISETP.GT.U32.AND P5, PT, R4.reuse, R45, PT ;  /* 0x0000002d0400720c */ /* 0x040fe20003fa4070 */
[----:B------:R-:W-:Y:S02]  /*2ac0*/  IMAD.MOV.U32 R37, RZ, RZ, R39 ;  /* 0x000000ffff257224 */ /* 0x000fe400078e0027 */
[----:B------:R-:W-:Y:S01]  /*2ad0*/  @!P1 IMAD.MOV R36, RZ, RZ, -R36 ;  /* 0x000000ffff249224 */ /* 0x000fe200078e0a24 */
[----:B------:R-:W-:Y:S01]  /*2ae0*/  IABS R44, R51 ;  /* 0x00000033002c7213 */ /* 0x000fe20000000000 */
[----:B------:R-:W-:Y:S01]  /*2af0*/  VIADD R52, R5, 0x74 ;  /* 0x0000007405347836 */ /* 0x000fe20000000000 */
[C---:B------:R-:W-:Y:S01]  /*2b00*/  ISETP.GT.U32.AND P1, PT, R4.reuse, R43, PT ;  /* 0x0000002b0400720c */ /* 0x040fe20003f24070 */
[--C-:B------:R-:W-:Y:S01]  /*2b10*/  @!P2 IMAD.IADD R41, R41, 0x1, -R4.reuse ;  /* 0x000000012929a824 */ /* 0x100fe200078e0a04 */
[----:B------:R-:W-:Y:S01]  /*2b20*/  ISETP.GE.AND P2, PT, R49, RZ, PT ;  /* 0x000000ff3100720c */ /* 0x000fe20003f46270 */
[----:B------:R-:W-:Y:S01]  /*2b30*/  @!P6 IMAD.MOV R37, RZ, RZ, -R37 ;  /* 0x000000ffff25e224 */ /* 0x000fe200078e0a25 */
[----:B------:R-:W-:Y:S01]  /*2b40*/  ISETP.GT.U32.AND P6, PT, R4, R42, PT ;  /* 0x0000002a0400720c */ /* 0x000fe20003fc4070 */
[----:B------:R-:W-:Y:S01]  /*2b50*/  IMAD.MOV.U32 R39, RZ, RZ, R41 ;  /* 0x000000ffff277224 */ /* 0x000fe200078e0029 */
[----:B------:R-:W-:Y:S01]  /*2b60*/  IABS R46, R52 ;  /* 0x00000034002e7213 */ /* 0x000fe20000000000 */
[----:B------:R-:W-:-:S02]  /*2b70*/  @!P5 IMAD.IADD R45, R45, 0x1, -R4 ;  /* 0x000000012d2dd824 */ /* 0x000fc400078e0a04 */
[----:B------:R-:W-:-:S03]  /*2b80*/  IMAD.HI.U32 R41, R7, R44, RZ ;  /* 0x0000002c07297227 */ /* 0x000fc600078e00ff */
[----:B------:R-:W-:Y:S01]  /*2b90*/  ISETP.GT.U32.AND P5, PT, R4, R45, PT ;  /* 0x0000002d0400720c */ /* 0x000fe20003fa4070 */
[----:B------:R-:W-:Y:S02]  /*2ba0*/  IMAD.MOV R47, RZ, RZ, -R41 ;  /* 0x000000ffff2f7224 */ /* 0x000fe400078e0a29 */
[----:B------:R-:W-:-:S04]  /*2bb0*/  IMAD.HI.U32 R41, R7, R46, RZ ;  /* 0x0000002e07297227 */ /* 0x000fc800078e00ff */
[--C-:B------:R-:W-:Y:S01]  /*2bc0*/  @!P1 IMAD.IADD R43, R43, 0x1, -R4.reuse ;  /* 0x000000012b2b9824 */ /* 0x100fe200078e0a04 */
[----:B------:R-:W-:Y:S01]  /*2bd0*/  ISETP.GE.AND P1, PT, R50, RZ, PT ;  /* 0x000000ff3200720c */ /* 0x000fe20003f26270 */
[----:B------:R-:W-:Y:S02]  /*2be0*/  IMAD.MOV R41, RZ, RZ, -R41 ;  /* 0x000000ffff297224 */ /* 0x000fe400078e0a29 */
[----:B------:R-:W-:Y:S02]  /*2bf0*/  VIADD R53, R5, 0x70 ;  /* 0x0000007005357836 */ /* 0x000fe40000000000 */
[----:B------:R-:W-:Y:S01]  /*2c00*/  @!P6 IMAD.IADD R42, R42, 0x1, -R4 ;  /* 0x000000012a2ae824 */ /* 0x000fe200078e0a04 */
[C---:B------:R-:W-:Y:S01]  /*2c10*/  ISETP.GT.U32.AND P6, PT, R4.reuse, R43, PT ;  /* 0x0000002b0400720c */ /* 0x040fe20003fc4070 */
[C---:B------:R-:W-:Y:S02]  /*2c20*/  IMAD R44, R4.reuse, R47, R44 ;  /* 0x0000002f042c7224 */ /* 0x040fe400078e022c */
[----:B------:R-:W-:-:S02]  /*2c30*/  IMAD R47, R4, R41, R46 ;  /* 0x00000029042f7224 */ /* 0x000fc400078e022e */
[----:B------:R-:W-:Y:S01]  /*2c40*/  @!P0 IMAD.MOV R38, RZ, RZ, -R38 ;  /* 0x000000ffff268224 */ /* 0x000fe200078e0a26 */
[----:B------:R-:W-:Y:S01]  /*2c50*/  ISETP.GE.AND P0, PT, R48, RZ, PT ;  /* 0x000000ff3000720c */ /* 0x000fe20003f06270 */
[----:B------:R-:W-:Y:S01]  /*2c60*/  VIADD R54, R5, 0x6c ;  /* 0x0000006c05367836 */ /* 0x000fe20000000000 */
[----:B------:R-:W-:Y:S01]  /*2c70*/  IABS R48, R53 ;  /* 0x0000003500307213 */ /* 0x000fe20000000000 */
[----:B------:R-:W-:Y:S01]  /*2c80*/  @!P4 IMAD.MOV R39, RZ, RZ, -R39 ;  /* 0x000000ffff27c224 */ /* 0x000fe200078e0a27 */
[C---:B------:R-:W-:Y:S01]  /*2c90*/  ISETP.GT.U32.AND P4, PT, R4.reuse, R42, PT ;  /* 0x0000002a0400720c */ /* 0x040fe20003f84070 */
[----:B------:R-:W-:Y:S01]  /*2ca0*/  @!P5 IMAD.IADD R45, R45, 0x1, -R4 ;  /* 0x000000012d2dd824 */ /* 0x000fe200078e0a04 */
[----:B------:R-:W-:Y:S01]  /*2cb0*/  ISETP.GT.U32.AND P5, PT, R4, R47, PT ;  /* 0x0000002f0400720c */ /* 0x000fe20003fa4070 */
[----:B------:R-:W-:Y:S01]  /*2cc0*/  IMAD.HI.U32 R41, R7, R48, RZ ;  /* 0x0000003007297227 */ /* 0x000fe200078e00ff */
[----:B------:R-:W-:-:S03]  /*2cd0*/  IABS R49, R54 ;  /* 0x0000003600317213 */ /* 0x000fc60000000000 */
[----:B------:R-:W-:Y:S02]  /*2ce0*/  IMAD.MOV R41, RZ, RZ, -R41 ;  /* 0x000000ffff297224 */ /* 0x000fe400078e0a29 */
[----:B------:R-:W-:-:S04]  /*2cf0*/  IMAD.HI.U32 R46, R7, R49, RZ ;  /* 0x00000031072e7227 */ /* 0x000fc800078e00ff */
[----:B------:R-:W-:Y:S01]  /*2d00*/  @!P6 IMAD.IADD R43, R43, 0x1, -R4 ;  /* 0x000000012b2be824 */ /* 0x000fe200078e0a04 */
[----:B------:R-:W-:Y:S01]  /*2d10*/  ISETP.GT.U32.AND P6, PT, R4, R44, PT ;  /* 0x0000002c0400720c */ /* 0x000fe20003fc4070 */
[----:B------:R-:W-:Y:S02]  /*2d20*/  VIADD R55, R5, 0x68 ;  /* 0x0000006805377836 */ /* 0x000fe40000000000 */
[----:B------:R-:W-:Y:S02]  /*2d30*/  IMAD.MOV R50, RZ, RZ, -R46 ;  /* 0x000000ffff327224 */ /* 0x000fe400078e0a2e */
[----:B------:R-:W-:Y:S01]  /*2d40*/  @!P4 IMAD.IADD R42, R42, 0x1, -R4 ;  /* 0x000000012a2ac824 */ /* 0x000fe200078e0a04 */
[----:B------:R-:W-:Y:S01]  /*2d50*/  ISETP.GE.AND P4, PT, R51, RZ, PT ;  /* 0x000000ff3300720c */ /* 0x000fe20003f86270 */
[----:B------:R-:W-:Y:S01]  /*2d60*/  IMAD R46, R4, R41, R48 ;  /* 0x00000029042e7224 */ /* 0x000fe200078e0230 */
[----:B------:R-:W-:Y:S01]  /*2d70*/  IABS R51, R55 ;  /* 0x0000003700337213 */ /* 0x000fe20000000000 */
[----:B------:R-:W-:-:S02]  /*2d80*/  @!P5 IMAD.IADD R47, R47, 0x1, -R4 ;  /* 0x000000012f2fd824 */ /* 0x000fc400078e0a04 */
[----:B------:R-:W-:Y:S01]  /*2d90*/  IMAD.MOV.U32 R41, RZ, RZ, R43 ;  /* 0x000000ffff297224 */ /* 0x000fe200078e002b */
[----:B------:R-:W-:Y:S01]  /*2da0*/  ISETP.GT.U32.AND P5, PT, R4, R46, PT ;  /* 0x0000002e0400720c */ /* 0x000fe20003fa4070 */
[----:B------:R-:W-:-:S04]  /*2db0*/  IMAD.HI.U32 R48, R7, R51, RZ ;  /* 0x0000003307307227 */ /* 0x000fc800078e00ff */
[----:B------:R-:W-:Y:S01]  /*2dc0*/  @!P0 IMAD.MOV R41, RZ, RZ, -R41 ;  /* 0x000000ffff298224 */ /* 0x000fe200078e0a29 */
[----:B------:R-:W-:Y:S01]  /*2dd0*/  ISETP.GT.U32.AND P0, PT, R4, R47, PT ;  /* 0x0000002f0400720c */ /* 0x000fe20003f04070 */
[----:B------:R-:W-:Y:S02]  /*2de0*/  IMAD.MOV R48, RZ, RZ, -R48 ;  /* 0x000000ffff307224 */ /* 0x000fe400078e0a30 */
[----:B------:R-:W-:Y:S01]  /*2df0*/  @!P6 IMAD.IADD R44, R44, 0x1, -R4 ;  /* 0x000000012c2ce824 */ /* 0x000fe200078e0a04 */
[----:B------:R-:W-:Y:S01]  /*2e00*/  ISETP.GE.AND P6, PT, R52, RZ, PT ;  /* 0x000000ff3400720c */ /* 0x000fe20003fc6270 */
[----:B------:R-:W-:Y:S02]  /*2e10*/  VIADD R52, R5, 0x64 ;  /* 0x0000006405347836 */ /* 0x000fe40000000000 */
[C---:B------:R-:W-:Y:S02]  /*2e20*/  IMAD R48, R4.reuse, R48, R51 ;  /* 0x0000003004307224 */ /* 0x040fe400078e0233 */
[----:B------:R-:W-:Y:S01]  /*2e30*/  IMAD R49, R4, R50, R49 ;  /* 0x0000003204317224 */ /* 0x000fe200078e0231 */
[----:B------:R-:W-:Y:S01]  /*2e40*/  IABS R50, R52 ;  /* 0x0000003400327213 */ /* 0x000fe20000000000 */
[----:B------:R-:W-:-:S02]  /*2e50*/  IMAD.MOV.U32 R43, RZ, RZ, R45 ;  /* 0x000000ffff2b7224 */ /* 0x000fc400078e002d */
[----:B------:R-:W-:Y:S01]  /*2e60*/  @!P0 IMAD.IADD R47, R47, 0x1, -R4 ;  /* 0x000000012f2f8824 */ /* 0x000fe200078e0a04 */
[C---:B------:R-:W-:Y:S01]  /*2e70*/  ISETP.GT.U32.AND P0, PT, R4.reuse, R48, PT ;  /* 0x000000300400720c */ /* 0x040fe20003f04070 */
[----:B------:R-:W-:Y:S02]  /*2e80*/  IMAD.MOV.U32 R51, RZ, RZ, R50 ;  /* 0x000000ffff337224 */ /* 0x000fe400078e0032 */
[----:B------:R-:W-:Y:S01]  /*2e90*/  @!P1 IMAD.MOV R43, RZ, RZ, -R43 ;  /* 0x000000ffff2b9224 */ /* 0x000fe200078e0a2b */
[----:B------:R-:W-:Y:S01]  /*2ea0*/  ISETP.GT.U32.AND P1, PT, R4, R49, PT ;  /* 0x000000310400720c */ /* 0x000fe20003f24070 */
[----:B------:R-:W-:Y:S02]  /*2eb0*/  VIADD R50, R5, 0x60 ;  /* 0x0000006005327836 */ /* 0x000fe40000000000 */
[----:B------:R-:W-:-:S04]  /*2ec0*/  IMAD.HI.U32 R45, R7, R51, RZ ;  /* 0x00000033072d7227 */ /* 0x000fc800078e00ff */
[----:B------:R-:W-:Y:S01]  /*2ed0*/  @!P2 IMAD.MOV R42, RZ, RZ, -R42 ;  /* 0x000000ffff2aa224 */ /* 0x000fe200078e0a2a */
[----:B------:R-:W-:Y:S01]  /*2ee0*/  ISETP.GE.AND P2, PT, R53, RZ, PT ;  /* 0x000000ff3500720c */ /* 0x000fe20003f46270 */
[----:B------:R-:W-:Y:S01]  /*2ef0*/  IMAD.MOV R45, RZ, RZ, -R45 ;  /* 0x000000ffff2d7224 */ /* 0x000fe200078e0a2d */
[----:B------:R-:W-:Y:S01]  /*2f00*/  IABS R53, R50 ;  /* 0x0000003200357213 */ /* 0x000fe20000000000 */
[----:B------:R-:W-:Y:S02]  /*2f10*/  @!P0 IMAD.IADD R48, R48, 0x1, -R4 ;  /* 0x0000000130308824 */ /* 0x000fe400078e0a04 */
[----:B------:R-:W-:Y:S01]  /*2f20*/  @!P3 IMAD.MOV R40, RZ, RZ, -R40 ;  /* 0x000000ffff28b224 */ /* 0x000fe200078e0a28 */
[----:B------:R-:W-:Y:S01]  /*2f30*/  ISETP.GT.U32.AND P3, PT, R4, R44, PT ;  /* 0x0000002c0400720c */ /* 0x000fe20003f64070 */
[----:B------:R-:W-:Y:S01]  /*2f40*/  @!P5 IMAD.IADD R46, R46, 0x1, -R4 ;  /* 0x000000012e2ed824 */ /* 0x000fe200078e0a04 */
[C---:B------:R-:W-:Y:S01]  /*2f50*/  ISETP.GT.U32.AND P0, PT, R4.reuse, R48, PT ;  /* 0x000000300400720c */ /* 0x040fe20003f04070 */
[----:B------:R-:W-:Y:S01]  /*2f60*/  IMAD R51, R4, R45, R51 ;  /* 0x0000002d04337224 */ /* 0x000fe200078e0233 */
[----:B------:R-:W-:Y:S01]  /*2f70*/  ISETP.GE.AND P5, PT, R55, RZ, PT ;  /* 0x000000ff3700720c */ /* 0x000fe20003fa6270 */
[----:B------:R-:W-:-:S02]  /*2f80*/  IMAD.MOV.U32 R45, RZ, RZ, R47 ;  /* 0x000000ffff2d7224 */ /* 0x000fc400078e002f */
[----:B------:R-:W-:-:S04]  /*2f90*/  IMAD.HI.U32 R47, R7, R53, RZ ;  /* 0x00000035072f7227 */ /* 0x000fc800078e00ff */
[--C-:B------:R-:W-:Y:S01]  /*2fa0*/  @!P1 IMAD.IADD R49, R49, 0x1, -R4.reuse ;  /* 0x0000000131319824 */ /* 0x100fe200078e0a04 */
[----:B------:R-:W-:Y:S01]  /*2fb0*/  ISETP.GT.U32.AND P1, PT, R4, R46, PT ;  /* 0x0000002e0400720c */ /* 0x000fe20003f24070 */
[----:B------:R-:W-:Y:S02]  /*2fc0*/  IMAD.MOV R47, RZ, RZ, -R47 ;  /* 0x000000ffff2f7224 */ /* 0x000fe400078e0a2f */
[--C-:B------:R-:W-:Y:S01]  /*2fd0*/  @!P3 IMAD.IADD R44, R44, 0x1, -R4.reuse ;  /* 0x000000012c2cb824 */ /* 0x100fe200078e0a04 */
[----:B------:R-:W-:Y:S01]  /*2fe0*/  ISETP.GE.AND P3, PT, R54, RZ, PT ;  /* 0x000000ff3600720c */ /* 0x000fe20003f66270 */
[----:B------:R-:W-:Y:S02]  /*2ff0*/  IMAD R53, R4, R47, R53 ;  /* 0x0000002f04357224 */ /* 0x000fe400078e0235 */
[----:B------:R-:W-:Y:S02]  /*3000*/  @!P0 IMAD.IADD R48, R48, 0x1, -R4 ;  /* 0x0000000130308824 */ /* 0x000fe400078e0a04 */
[C---:B------:R-:W-:Y:S01]  /*3010*/  VIADD R56, R5.reuse, 0x5c ;  /* 0x0000005c05387836 */ /* 0x040fe20000000000 */
[C---:B------:R-:W-:Y:S01]  /*3020*/  ISETP.GT.U32.AND P0, PT, R4.reuse, R53, PT ;  /* 0x000000350400720c */ /* 0x040fe20003f04070 */
[----:B------:R-:W-:Y:S01]  /*3030*/  @!P4 IMAD.MOV R44, RZ, RZ, -R44 ;  /* 0x000000ffff2cc224 */ /* 0x000fe200078e0a2c */
[----:B------:R-:W-:Y:S01]  /*3040*/  ISETP.GT.U32.AND P4, PT, R4, R49, PT ;  /* 0x000000310400720c */ /* 0x000fe20003f84070 */
[----:B------:R-:W-:Y:S01]  /*3050*/  @!P1 IMAD.IADD R46, R46, 0x1, -R4 ;  /* 0x000000012e2e9824 */ /* 0x000fe200078e0a04 */
[----:B------:R-:W-:Y:S01]  /*3060*/  ISETP.GT.U32.AND P1, PT, R4, R51, PT ;  /* 0x000000330400720c */ /* 0x000fe20003f24070 */
[C---:B------:R-:W-:Y:S01]  /*3070*/  VIADD R57, R5.reuse, 0x58 ;  /* 0x0000005805397836 */ /* 0x040fe20000000000 */
[----:B------:R-:W-:Y:S01]  /*3080*/  IABS R55, R56 ;  /* 0x0000003800377213 */ /* 0x000fe20000000000 */
[----:B------:R-:W-:Y:S01]  /*3090*/  @!P6 IMAD.MOV R45, RZ, RZ, -R45 ;  /* 0x000000ffff2de224 */ /* 0x000fe200078e0a2d */
[----:B------:R-:W-:Y:S01]  /*30a0*/  ISETP.GE.AND P6, PT, R52, RZ, PT ;  /* 0x000000ff3400720c */ /* 0x000fe20003fc6270 */
[----:B------:R-:W-:Y:S01]  /*30b0*/  VIADD R58, R5, 0x54 ;  /* 0x00000054053a7836 */ /* 0x000fe20000000000 */
[----:B------:R-:W-:Y:S01]  /*30c0*/  IABS R52, R57 ;  /* 0x0000003900347213 */ /* 0x000fe20000000000 */
[----:B------:R-:W-:-:S03]  /*30d0*/  IMAD.HI.U32 R47, R7, R55, RZ ;  /* 0x00000037072f7227 */ /* 0x000fc600078e00ff */
[----:B------:R-:W-:Y:S01]  /*30e0*/  IABS R54, R58 ;  /* 0x0000003a00367213 */ /* 0x000fe20000000000 */
[--C-:B------:R-:W-:Y:S02]  /*30f0*/  @!P0 IMAD.IADD R53, R53, 0x1, -R4.reuse ;  /* 0x0000000135358824 */ /* 0x100fe400078e0a04 */
[----:B------:R-:W-:Y:S02]  /*3100*/  IMAD.MOV R47, RZ, RZ, -R47 ;  /* 0x000000ffff2f7224 */ /* 0x000fe400078e0a2f */
[--C-:B------:R-:W-:Y:S01]  /*3110*/  @!P4 IMAD.IADD R49, R49, 0x1, -R4.reuse ;  /* 0x000000013131c824 */ /* 0x100fe200078e0a04 */
[----:B------:R-:W-:Y:S01]  /*3120*/  ISETP.GE.AND P4, PT, R50, RZ, PT ;  /* 0x000000ff3200720c */ /* 0x000fe20003f86270 */
[----:B------:R-:W-:Y:S01]  /*3130*/  @!P1 IMAD.IADD R51, R51, 0x1, -R4 ;  /* 0x0000000133339824 */ /* 0x000fe200078e0a04 */
[----:B------:R-:W-:Y:S01]  /*3140*/  ISETP.GT.U32.AND P0, PT, R4, R53, PT ;  /* 0x000000350400720c */ /* 0x000fe20003f04070 */
[----:B------:R-:W-:Y:S01]  /*3150*/  IMAD.HI.U32 R50, R7, R52, RZ ;  /* 0x0000003407327227 */ /* 0x000fe200078e00ff */
[----:B------:R-:W-:-:S03]  /*3160*/  ISETP.GE.AND P1, PT, R56, RZ, PT ;  /* 0x000000ff3800720c */ /* 0x000fc60003f26270 */
[C---:B------:R-:W-:Y:S02]  /*3170*/  IMAD R55, R4.reuse, R47, R55 ;  /* 0x0000002f04377224 */ /* 0x040fe400078e0237 */
[----:B------:R-:W-:Y:S01]  /*3180*/  @!P2 IMAD.MOV R46, RZ, RZ, -R46 ;  /* 0x000000ffff2ea224 */ /* 0x000fe200078e0a2e */
[----:B------:R-:W-:Y:S01]  /*3190*/  ISETP.GT.U32.AND P2, PT, R4, R51, PT ;  /* 0x000000330400720c */ /* 0x000fe20003f44070 */
[----:B------:R-:W-:Y:S02]  /*31a0*/  IMAD.MOV.U32 R47, RZ, RZ, R49 ;  /* 0x000000ffff2f7224 */ /* 0x000fe400078e0031 */
[----:B------:R-:W-:Y:S01]  /*31b0*/  @!P5 IMAD.MOV R48, RZ, RZ, -R48 ;  /* 0x000000ffff30d224 */ /* 0x000fe200078e0a30 */
[----:B------:R-:W-:Y:S01]  /*31c0*/  ISETP.GE.AND P5, PT, R57, RZ, PT ;  /* 0x000000ff3900720c */ /* 0x000fe20003fa6270 */
[----:B------:R-:W-:-:S04]  /*31d0*/  IMAD.HI.U32 R49, R7, R54, RZ ;  /* 0x0000003607317227 */ /* 0x000fc800078e00ff */
[----:B------:R-:W-:Y:S02]  /*31e0*/  IMAD.MOV R57, RZ, RZ, -R50 ;  /* 0x000000ffff397224 */ /* 0x000fe400078e0a32 */
[----:B------:R-:W-:Y:S02]  /*31f0*/  IMAD.MOV R59, RZ, RZ, -R49 ;  /* 0x000000ffff3b7224 */ /* 0x000fe400078e0a31 */
[C---:B------:R-:W-:Y:S02]  /*3200*/  IMAD R49, R4.reuse, R57, R52 ;  /* 0x0000003904317224 */ /* 0x040fe400078e0234 */
[----:B------:R-:W-:Y:S01]  /*3210*/  @!P3 IMAD.MOV R47, RZ, RZ, -R47 ;  /* 0x000000ffff2fb224 */ /* 0x000fe200078e0a2f */
[C---:B------:R-:W-:Y:S01]  /*3220*/  ISETP.GT.U32.AND P3, PT, R4.reuse, R55, PT ;  /* 0x000000370400720c */ /* 0x040fe20003f64070 */
[--C-:B------:R-:W-:Y:S01]  /*3230*/  @!P0 IMAD.IADD R53, R53, 0x1, -R4.reuse ;  /* 0x0000000135358824 */ /* 0x100fe200078e0a04 */
[----:B------:R-:W-:Y:S01]  /*3240*/  ISETP.GT.U32.AND P0, PT, R4, R49, PT ;  /* 0x000000310400720c */ /* 0x000fe20003f04070 */
[----:B------:R-:W-:Y:S01]  /*3250*/  @!P2 IMAD.IADD R51, R51, 0x1, -R4 ;  /* 0x000000013333a824 */ /* 0x000fe200078e0a04 */
[----:B------:R-:W-:Y:S01]  /*3260*/  ISETP.GE.AND P2, PT, R58, RZ, PT ;  /* 0x000000ff3a00720c */ /* 0x000fe20003f46270 */
[----:B------:R-:W-:-:S02]  /*3270*/  IMAD R57, R4, R59, R54 ;  /* 0x0000003b04397224 */ /* 0x000fc400078e0236 */
[----:B------:R-:W-:Y:S02]  /*3280*/  @!P6 IMAD.MOV R51, RZ, RZ, -R51 ;  /* 0x000000ffff33e224 */ /* 0x000fe400078e0a33 */
[C---:B------:R-:W-:Y:S01]  /*3290*/  VIADD R56, R5.reuse, 0x50 ;  /* 0x0000005005387836 */ /* 0x040fe20000000000 */
[C---:B------:R-:W-:Y:S01]  /*32a0*/  ISETP.GT.U32.AND P6, PT, R4.reuse, R57, PT ;  /* 0x000000390400720c */ /* 0x040fe20003fc4070 */
[----:B------:R-:W-:Y:S02]  /*32b0*/  VIADD R52, R5, 0x4c ;  /* 0x0000004c05347836 */ /* 0x000fe40000000000 */
[--C-:B------:R-:W-:Y:S01]  /*32c0*/  @!P3 IMAD.IADD R55, R55, 0x1, -R4.reuse ;  /* 0x000000013737b824 */ /* 0x100fe200078e0a04 */
[----:B------:R-:W-:Y:S01]  /*32d0*/  IABS R59, R56 ;  /* 0x00000038003b7213 */ /* 0x000fe20000000000 */
[----:B------:R-:W-:Y:S01]  /*32e0*/  @!P0 IMAD.IADD R49, R49, 0x1, -R4 ;  /* 0x0000000131318824 */ /* 0x000fe200078e0a04 */
[----:B------:R-:W-:Y:S01]  /*32f0*/  IABS R61, R52 ;  /* 0x00000034003d7213 */ /* 0x000fe20000000000 */
[----:B------:R-:W-:Y:S01]  /*3300*/  VIADD R58, R5, 0x48 ;  /* 0x00000048053a7836 */ /* 0x000fe20000000000 */
[C---:B------:R-:W-:Y:S01]  /*3310*/  ISETP.GT.U32.AND P3, PT, R4.reuse, R55, PT ;  /* 0x000000370400720c */ /* 0x040fe20003f64070 */
[----:B------:R-:W-:Y:S01]  /*3320*/  IMAD.HI.U32 R50, R7, R59, RZ ;  /* 0x0000003b07327227 */ /* 0x000fe200078e00ff */
[----:B------:R-:W-:-:S02]  /*3330*/  ISETP.GT.U32.AND P0, PT, R4, R49, PT ;  /* 0x000000310400720c */ /* 0x000fc40003f04070 */
[----:B------:R-:W-:Y:S01]  /*3340*/  IABS R63, R58 ;  /* 0x0000003a003f7213 */ /* 0x000fe20000000000 */
[----:B------:R-:W-:Y:S02]  /*3350*/  @!P6 IMAD.IADD R57, R57, 0x1, -R4 ;  /* 0x000000013939e824 */ /* 0x000fe400078e0a04 */
[----:B------:R-:W-:Y:S02]  /*3360*/  IMAD.MOV R54, RZ, RZ, -R50 ;  /* 0x000000ffff367224 */ /* 0x000fe400078e0a32 */
[----:B------:R-:W-:Y:S01]  /*3370*/  IMAD.HI.U32 R50, R7, R61, RZ ;  /* 0x0000003d07327227 */ /* 0x000fe200078e00ff */
[----:B------:R-:W-:-:S03]  /*3380*/  ISETP.GT.U32.AND P6, PT, R4, R57, PT ;  /* 0x000000390400720c */ /* 0x000fc60003fc4070 */
[----:B------:R-:W-:Y:S02]  /*3390*/  IMAD.MOV R50, RZ, RZ, -R50 ;  /* 0x000000ffff327224 */ /* 0x000fe400078e0a32 */
[----:B------:R-:W-:Y:S01]  /*33a0*/  @!P3 IMAD.IADD R55, R55, 0x1, -R4 ;  /* 0x000000013737b824 */ /* 0x000fe200078e0a04 */
[----:B------:R-:W-:Y:S01]  /*33b0*/  ISETP.GE.AND P3, PT, R52, RZ, PT ;  /* 0x000000ff3400720c */ /* 0x000fe20003f66270 */
[----:B------:R-:W-:-:S04]  /*33c0*/  IMAD.HI.U32 R52, R7, R63, RZ ;  /* 0x0000003f07347227 */ /* 0x000fc800078e00ff */
[----:B------:R-:W-:Y:S02]  /*33d0*/  @!P0 IMAD.IADD R49, R49, 0x1, -R4 ;  /* 0x0000000131318824 */ /* 0x000fe400078e0a04 */
[C---:B------:R-:W-:Y:S02]  /*33e0*/  IMAD R61, R4.reuse, R50, R61 ;  /* 0x00000032043d7224 */ /* 0x040fe400078e023d */
[----:B------:R-:W-:Y:S02]  /*33f0*/  IMAD.MOV R52, RZ, RZ, -R52 ;  /* 0x000000ffff347224 */ /* 0x000fe400078e0a34 */
[----:B------:R-:W-:Y:S01]  /*3400*/  @!P5 IMAD.MOV R49, RZ, RZ, -R49 ;  /* 0x000000ffff31d224 */ /* 0x000fe200078e0a31 */
[C---:B------:R-:W-:Y:S01]  /*3410*/  ISETP.GT.U32.AND P5, PT, R4.reuse, R61, PT ;  /* 0x0000003d0400720c */ /* 0x040fe20003fa4070 */
[----:B------:R-:W-:Y:S02]  /*3420*/  IMAD R63, R4, R52, R63 ;  /* 0x00000034043f7224 */ /* 0x000fe400078e023f */
[----:B------:R-:W-:-:S02]  /*3430*/  @!P6 IMAD.IADD R57, R57, 0x1, -R4 ;  /* 0x000000013939e824 */ /* 0x000fc400078e0a04 */
[C---:B------:R-:W-:Y:S02]  /*3440*/  IMAD R59, R4.reuse, R54, R59 ;  /* 0x00000036043b7224 */ /* 0x040fe400078e023b */
[----:B------:R-:W-:Y:S01]  /*3450*/  @!P2 IMAD.MOV R57, RZ, RZ, -R57 ;  /* 0x000000ffff39a224 */ /* 0x000fe200078e0a39 */
[C---:B------:R-:W-:Y:S01]  /*3460*/  ISETP.GT.U32.AND P2, PT, R4.reuse, R63, PT ;  /* 0x0000003f0400720c */ /* 0x040fe20003f44070 */
[----:B------:R-:W-:Y:S01]  /*3470*/  VIADD R50, R5, 0x44 ;  /* 0x0000004405327836 */ /* 0x000fe20000000000 */
[----:B------:R-:W-:Y:S01]  /*3480*/  ISETP.GT.U32.AND P0, PT, R4, R59, PT ;  /* 0x0000003b0400720c */ /* 0x000fe20003f04070 */
[----:B------:R-:W-:Y:S01]  /*3490*/  @!P1 IMAD.MOV R55, RZ, RZ, -R55 ;  /* 0x000000ffff379224 */ /* 0x000fe200078e0a37 */
[----:B------:R-:W-:Y:S01]  /*34a0*/  ISETP.GE.AND P1, PT, R58, RZ, PT ;  /* 0x000000ff3a00720c */ /* 0x000fe20003f26270 */
[----:B------:R-:W-:Y:S01]  /*34b0*/  @!P5 IMAD.IADD R61, R61, 0x1, -R4 ;  /* 0x000000013d3dd824 */ /* 0x000fe200078e0a04 */
[----:B------:R-:W-:Y:S01]  /*34c0*/  IABS R65, R50 ;  /* 0x0000003200417213 */ /* 0x000fe20000000000 */
[----:B------:R-:W-:Y:S01]  /*34d0*/  VIADD R58, R5, 0x3c ;  /* 0x0000003c053a7836 */ /* 0x000fe20000000000 */
[----:B------:R-:W-:Y:S01]  /*34e0*/  ISETP.GE.AND P6, PT, R50, RZ, PT ;  /* 0x000000ff3200720c */ /* 0x000fe20003fc6270 */
[----:B------:R-:W-:Y:S01]  /*34f0*/  @!P4 IMAD.MOV R53, RZ, RZ, -R53 ;  /* 0x000000ffff35c224 */ /* 0x000fe200078e0a35 */
[----:B------:R-:W-:Y:S01]  /*3500*/  ISETP.GT.U32.AND P5, PT, R4, R61, PT ;  /* 0x0000003d0400720c */ /* 0x000fe20003fa4070 */
[----:B------:R-:W-:Y:S01]  /*3510*/  IMAD.HI.U32 R50, R7, R65, RZ ;  /* 0x0000004107327227 */ /* 0x000fe200078e00ff */
[----:B------:R-:W-:-:S02]  /*3520*/  IABS R69, R58 ;  /* 0x0000003a00457213 */ /* 0x000fc40000000000 */
[----:B------:R-:W-:Y:S01]  /*3530*/  ISETP.GE.AND P4, PT, R56, RZ, PT ;  /* 0x000000ff3800720c */ /* 0x000fe20003f86270 */
[----:B------:R-:W-:Y:S02]  /*3540*/  @!P2 IMAD.IADD R63, R63, 0x1, -R4 ;  /* 0x000000013f3fa824 */ /* 0x000fe400078e0a04 */
[----:B------:R-:W-:Y:S02]  /*3550*/  IMAD.MOV R54, RZ, RZ, -R50 ;  /* 0x000000ffff367224 */ /* 0x000fe400078e0a32 */
[----:B------:R-:W-:Y:S01]  /*3560*/  @!P0 IMAD.IADD R59, R59, 0x1, -R4 ;  /* 0x000000013b3b8824 */ /* 0x000fe200078e0a04 */
[----:B------:R-:W-:Y:S01]  /*3570*/  ISETP.GT.U32.AND P2, PT, R4, R63, PT ;  /* 0x0000003f0400720c */ /* 0x000fe20003f44070 */
[----:B------:R-:W-:-:S03]  /*3580*/  IMAD.HI.U32 R50, R7, R69, RZ ;  /* 0x0000004507327227 */ /* 0x000fc600078e00ff */
[C---:B------:R-:W-:Y:S01]  /*3590*/  ISETP.GT.U32.AND P0, PT, R4.reuse, R59, PT ;  /* 0x0000003b0400720c */ /* 0x040fe20003f04070 */
[C---:B------:R-:W-:Y:S02]  /*35a0*/  IMAD R65, R4.reuse, R54, R65 ;  /* 0x0000003604417224 */ /* 0x040fe400078e0241 */
[----:B------:R-:W-:Y:S02]  /*35b0*/  VIADD R56, R5, 0x40 ;  /* 0x0000004005387836 */ /* 0x000fe40000000000 */
[----:B------:R-:W-:Y:S02]  /*35c0*/  IMAD.MOV R50, RZ, RZ, -R50 ;  /* 0x000000ffff327224 */ /* 0x000fe400078e0a32 */
[--C-:B------:R-:W-:Y:S01]  /*35d0*/  @!P5 IMAD.IADD R61, R61, 0x1, -R4.reuse ;  /* 0x000000013d3dd824 */ /* 0x100fe200078e0a04 */
[C---:B------:R-:W-:Y:S01]  /*35e0*/  ISETP.GT.U32.AND P5, PT, R4.reuse, R65, PT ;  /* 0x000000410400720c */ /* 0x040fe20003fa4070 */
[----:B------:R-:W-:Y:S01]  /*35f0*/  IMAD R69, R4, R50, R69 ;  /* 0x0000003204457224 */ /* 0x000fe200078e0245 */
[----:B------:R-:W-:Y:S01]  /*3600*/  IABS R67, R56 ;  /* 0x0000003800437213 */ /* 0x000fe20000000000 */
[----:B------:R-:W-:-:S02]  /*3610*/  @!P2 IMAD.IADD R63, R63, 0x1, -R4 ;  /* 0x000000013f3fa824 */ /* 0x000fc400078e0a04 */
[----:B------:R-:W-:Y:S01]  /*3620*/  VIADD R60, R5, 0x38 ;  /* 0x00000038053c7836 */ /* 0x000fe20000000000 */
[----:B------:R-:W-:Y:S01]  /*3630*/  ISETP.GT.U32.AND P2, PT, R4, R69, PT ;  /* 0x000000450400720c */ /* 0x000fe20003f44070 */
[----:B------:R-:W-:-:S03]  /*3640*/  IMAD.HI.U32 R52, R7, R67, RZ ;  /* 0x0000004307347227 */ /* 0x000fc600078e00ff */
[----:B------:R-:W-:Y:S01]  /*3650*/  IABS R71, R60 ;  /* 0x0000003c00477213 */ /* 0x000fe20000000000 */
[----:B------:R-:W-:Y:S01]  /*3660*/  @!P0 IMAD.IADD R59, R59, 0x1, -R4 ;  /* 0x000000013b3b8824 */ /* 0x000fe200078e0a04 */
[----:B------:R-:W-:Y:S01]  /*3670*/  ISETP.GE.AND P0, PT, R56, RZ, PT ;  /* 0x000000ff3800720c */ /* 0x000fe20003f06270 */
[----:B------:R-:W-:Y:S02]  /*3680*/  IMAD.MOV R52, RZ, RZ, -R52 ;  /* 0x000000ffff347224 */ /* 0x000fe400078e0a34 */
[----:B------:R-:W-:Y:S02]  /*3690*/  VIADD R56, R5, 0x34 ;  /* 0x0000003405387836 */ /* 0x000fe40000000000 */
[----:B------:R-:W-:Y:S02]  /*36a0*/  @!P5 IMAD.IADD R65, R65, 0x1, -R4 ;  /* 0x000000014141d824 */ /* 0x000fe400078e0a04 */
[----:B------:R-:W-:Y:S01]  /*36b0*/  @!P3 IMAD.MOV R61, RZ, RZ, -R61 ;  /* 0x000000ffff3db224 */ /* 0x000fe200078e0a3d */
[----:B------:R-:W-:Y:S01]  /*36c0*/  ISETP.GE.AND P3, PT, R58, RZ, PT ;  /* 0x000000ff3a00720c */ /* 0x000fe20003f66270 */
[C---:B------:R-:W-:Y:S01]  /*36d0*/  IMAD R67, R4.reuse, R52, R67 ;  /* 0x0000003404437224 */ /* 0x040fe200078e0243 */
[----:B------:R-:W-:Y:S01]  /*36e0*/  IABS R73, R56 ;  /* 0x0000003800497213 */ /* 0x000fe20000000000 */
[----:B------:R-:W-:Y:S01]  /*36f0*/  VIADD R58, R5, 0x30 ;  /* 0x00000030053a7836 */ /* 0x000fe20000000000 */
[----:B------:R-:W-:Y:S01]  /*3700*/  ISETP.GT.U32.AND P5, PT, R4, R65, PT ;  /* 0x000000410400720c */ /* 0x000fe20003fa4070 */
[----:B------:R-:W-:-:S03]  /*3710*/  IMAD.HI.U32 R52, R7, R71, RZ ;  /* 0x0000004707347227 */ /* 0x000fc600078e00ff */
[----:B------:R-:W-:Y:S01]  /*3720*/  IABS R75, R58 ;  /* 0x0000003a004b7213 */ /* 0x000fe20000000000 */
[----:B------:R-:W-:Y:S02]  /*3730*/  @!P2 IMAD.IADD R69, R69, 0x1, -R4 ;  /* 0x000000014545a824 */ /* 0x000fe400078e0a04 */
[----:B------:R-:W-:Y:S02]  /*3740*/  IMAD.MOV R52, RZ, RZ, -R52 ;  /* 0x000000ffff347224 */ /* 0x000fe400078e0a34 */
[----:B------:R-:W-:Y:S01]  /*3750*/  IMAD.HI.U32 R50, R7, R73, RZ ;  /* 0x0000004907327227 */ /* 0x000fe200078e00ff */
[----:B------:R-:W-:-:S03]  /*3760*/  ISETP.GT.U32.AND P2, PT, R4, R69, PT ;  /* 0x000000450400720c */ /* 0x000fc60003f44070 */
[----:B------:R-:W-:Y:S02]  /*3770*/  IMAD R71, R4, R52, R71 ;  /* 0x0000003404477224 */ /* 0x000fe400078e0247 */
[----:B------:R-:W-:-:S04]  /*3780*/  IMAD.HI.U32 R52, R7, R75, RZ ;  /* 0x0000004b07347227 */ /* 0x000fc800078e00ff */
[----:B------:R-:W-:Y:S02]  /*3790*/  IMAD.MOV R50, RZ, RZ, -R50 ;  /* 0x000000ffff327224 */ /* 0x000fe400078e0a32 */
[----:B------:R-:W-:Y:S01]  /*37a0*/  @!P5 IMAD.IADD R65, R65, 0x1, -R4 ;  /* 0x000000014141d824 */ /* 0x000fe200078e0a04 */
[----:B------:R-:W-:Y:S01]  /*37b0*/  ISETP.GE.AND P5, PT, R60, RZ, PT ;  /* 0x000000ff3c00720c */ /* 0x000fe20003fa6270 */
[----:B------:R-:W-:Y:S02]  /*37c0*/  IMAD.MOV R52, RZ, RZ, -R52 ;  /* 0x000000ffff347224 */ /* 0x000fe400078e0a34 */
[C---:B------:R-:W-:Y:S02]  /*37d0*/  IMAD R73, R4.reuse, R50, R73 ;  /* 0x0000003204497224 */ /* 0x040fe400078e0249 */
[C---:B------:R-:W-:Y:S02]  /*37e0*/  IMAD R75, R4.reuse, R52, R75 ;  /* 0x00000034044b7224 */ /* 0x040fe400078e024b */
[----:B------:R-:W-:Y:S01]  /*37f0*/  @!P6 IMAD.MOV R65, RZ, RZ, -R65 ;  /* 0x000000ffff41e224 */ /* 0x000fe200078e0a41 */
[C---:B------:R-:W-:Y:S01]  /*3800*/  ISETP.GT.U32.AND P6, PT, R4.reuse, R73, PT ;  /* 0x000000490400720c */ /* 0x040fe20003fc4070 */
[----:B------:R-:W-:Y:S01]  /*3810*/  @!P1 IMAD.MOV R63, RZ, RZ, -R63 ;  /* 0x000000ffff3f9224 */ /* 0x000fe200078e0a3f */
[C---:B------:R-:W-:Y:S01]  /*3820*/  ISETP.GT.U32.AND P1, PT, R4.reuse, R71, PT ;  /* 0x000000470400720c */ /* 0x040fe20003f24070 */
[----:B------:R-:W-:Y:S01]  /*3830*/  @!P2 IMAD.IADD R69, R69, 0x1, -R4 ;  /* 0x000000014545a824 */ /* 0x000fe200078e0a04 */
[C---:B------:R-:W-:Y:S01]  /*3840*/  ISETP.GT.U32.AND P2, PT, R4.reuse, R75, PT ;  /* 0x0000004b0400720c */ /* 0x040fe20003f44070 */
[----:B------:R-:W-:Y:S01]  /*3850*/  @!P4 IMAD.MOV R59, RZ, RZ, -R59 ;  /* 0x000000ffff3bc224 */ /* 0x000fe200078e0a3b */
[----:B------:R-:W-:Y:S01]  /*3860*/  ISETP.GT.U32.AND P4, PT, R4, R67, PT ;  /* 0x000000430400720c */ /* 0x000fe20003f84070 */
[----:B------:R-:W-:-:S02]  /*3870*/  VIADD R62, R5, 0x2c ;  /* 0x0000002c053e7836 */ /* 0x000fc40000000000 */
[----:B------:R-:W-:Y:S02]  /*3880*/  VIADD R50, R5, 0x28 ;  /* 0x0000002805327836 */ /* 0x000fe40000000000 */
[----:B------:R-:W-:Y:S01]  /*3890*/  @!P3 IMAD.MOV R69, RZ, RZ, -R69 ;  /* 0x000000ffff45b224 */ /* 0x000fe200078e0a45 */
[----:B------:R-:W-:Y:S01]  /*38a0*/  IABS R77, R62 ;  /* 0x0000003e004d7213 */ /* 0x000fe20000000000 */
[--C-:B------:R-:W-:Y:S01]  /*38b0*/  @!P6 IMAD.IADD R73, R73, 0x1, -R4.reuse ;  /* 0x000000014949e824 */ /* 0x100fe200078e0a04 */
[----:B------:R-:W-:Y:S01]  /*38c0*/  IABS R79, R50 ;  /* 0x00000032004f7213 */ /* 0x000fe20000000000 */
[--C-:B------:R-:W-:Y:S01]  /*38d0*/  @!P1 IMAD.IADD R71, R71, 0x1, -R4.reuse ;  /* 0x0000000147479824 */ /* 0x100fe200078e0a04 */
[----:B------:R-:W-:Y:S01]  /*38e0*/  ISETP.GE.AND P6, PT, R50, RZ, PT ;  /* 0x000000ff3200720c */ /* 0x000fe20003fc6270 */
[----:B------:R-:W-:Y:S01]  /*38f0*/  @!P2 IMAD.IADD R75, R75, 0x1, -R4 ;  /* 0x000000014b4ba824 */ /* 0x000fe200078e0a04 */
[C---:B------:R-:W-:Y:S01]  /*3900*/  ISETP.GT.U32.AND P2, PT, R4.reuse, R73, PT ;  /* 0x000000490400720c */ /* 0x040fe20003f44070 */
[----:B------:R-:W-:Y:S01]  /*3910*/  IMAD.HI.U32 R54, R7, R77, RZ ;  /* 0x0000004d07367227 */ /* 0x000fe200078e00ff */
[----:B------:R-:W-:-:S03]  /*3920*/  ISETP.GT.U32.AND P1, PT, R4, R71, PT ;  /* 0x000000470400720c */ /* 0x000fc60003f24070 */
[----:B------:R-:W-:-:S04]  /*3930*/  IMAD.HI.U32 R50, R7, R79, RZ ;  /* 0x0000004f07327227 */ /* 0x000fc800078e00ff */
[----:B------:R-:W-:Y:S02]  /*3940*/  @!P4 IMAD.IADD R67, R67, 0x1, -R4 ;  /* 0x000000014343c824 */ /* 0x000fe400078e0a04 */
[----:B------:R-:W-:Y:S02]  /*3950*/  IMAD.MOV R54, RZ, RZ, -R54 ;  /* 0x000000ffff367224 */ /* 0x000fe400078e0a36 */
[----:B------:R-:W-:Y:S01]  /*3960*/  IMAD.MOV R52, RZ, RZ, -R50 ;  /* 0x000000ffff347224 */ /* 0x000fe200078e0a32 */
[C---:B------:R-:W-:Y:S01]  /*3970*/  ISETP.GT.U32.AND P4, PT, R4.reuse, R67, PT ;  /* 0x000000430400720c */ /* 0x040fe20003f84070 */
[C---:B------:R-:W-:Y:S02]  /*3980*/  IMAD R77, R4.reuse, R54, R77 ;  /* 0x00000036044d7224 */ /* 0x040fe400078e024d */
[C---:B------:R-:W-:Y:S02]  /*3990*/  IMAD R79, R4.reuse, R52, R79 ;  /* 0x00000034044f7224 */ /* 0x040fe400078e024f */
[----:B------:R-:W-:Y:S01]  /*39a0*/  VIADD R54, R5, 0x24 ;  /* 0x0000002405367836 */ /* 0x000fe20000000000 */
[C---:B------:R-:W-:Y:S01]  /*39b0*/  ISETP.GT.U32.AND P3, PT, R4.reuse, R77, PT ;  /* 0x0000004d0400720c */ /* 0x040fe20003f64070 */
[--C-:B------:R-:W-:Y:S01]  /*39c0*/  @!P2 IMAD.IADD R73, R73, 0x1, -R4.reuse ;  /* 0x000000014949a824 */ /* 0x100fe200078e0a04 */
[----:B------:R-:W-:Y:S01]  /*39d0*/  ISETP.GT.U32.AND P2, PT, R4, R79, PT ;  /* 0x0000004f0400720c */ /* 0x000fe20003f44070 */
[--C-:B------:R-:W-:Y:S01]  /*39e0*/  @!P1 IMAD.IADD R71, R71, 0x1, -R4.reuse ;  /* 0x0000000147479824 */ /* 0x100fe200078e0a04 */
[----:B------:R-:W-:Y:S01]  /*39f0*/  IABS R81, R54 ;  /* 0x0000003600517213 */ /* 0x000fe20000000000 */
[----:B------:R-:W-:Y:S01]  /*3a00*/  VIADD R60, R5, 0x18 ;  /* 0x00000018053c7836 */ /* 0x000fe20000000000 */
[----:B------:R-:W-:Y:S01]  /*3a10*/  ISETP.GE.AND P1, PT, R62, RZ, PT ;  /* 0x000000ff3e00720c */ /* 0x000fe20003f26270 */
[----:B------:R-:W-:Y:S01]  /*3a20*/  @!P5 IMAD.MOV R71, RZ, RZ, -R71 ;  /* 0x000000ffff47d224 */ /* 0x000fe200078e0a47 */
[----:B------:R-:W-:Y:S01]  /*3a30*/  ISETP.GT.U32.AND P5, PT, R4, R75, PT ;  /* 0x0000004b0400720c */ /* 0x000fe20003fa4070 */
[----:B------:R-:W-:Y:S01]  /*3a40*/  @!P4 IMAD.IADD R67, R67, 0x1, -R4 ;  /* 0x000000014343c824 */ /* 0x000fe200078e0a04 */
[----:B------:R-:W-:Y:S01]  /*3a50*/  ISETP.GE.AND P4, PT, R56, RZ, PT ;  /* 0x000000ff3800720c */ /* 0x000fe20003f86270 */
[----:B------:R-:W-:Y:S01]  /*3a60*/  IMAD.HI.U32 R50, R7, R81, RZ ;  /* 0x0000005107327227 */ /* 0x000fe200078e00ff */
[----:B------:R-:W-:-:S03]  /*3a70*/  IABS R87, R60 ;  /* 0x0000003c00577213 */ /* 0x000fc60000000000 */
[----:B------:R-:W-:Y:S02]  /*3a80*/  VIADD R56, R5, 0x20 ;  /* 0x0000002005387836 */ /* 0x000fe40000000000 */
[----:B------:R-:W-:Y:S02]  /*3a90*/  IMAD.MOV R50, RZ, RZ, -R50 ;  /* 0x000000ffff327224 */ /* 0x000fe400078e0a32 */
[--C-:B------:R-:W-:Y:S01]  /*3aa0*/  @!P3 IMAD.IADD R77, R77, 0x1, -R4.reuse ;  /* 0x000000014d4db824 */ /* 0x100fe200078e0a04 */
[----:B------:R-:W-:Y:S01]  /*3ab0*/  IABS R83, R56 ;  /* 0x0000003800537213 */ /* 0x000fe20000000000 */
[--C-:B------:R-:W-:Y:S02]  /*3ac0*/  @!P2 IMAD.IADD R79, R79, 0x1, -R4.reuse ;  /* 0x000000014f4fa824 */ /* 0x100fe400078e0a04 */
[C---:B------:R-:W-:Y:S01]  /*3ad0*/  IMAD R81, R4.reuse, R50, R81 ;  /* 0x0000003204517224 */ /* 0x040fe200078e0251 */
[C---:B------:R-:W-:Y:S01]  /*3ae0*/  ISETP.GT.U32.AND P3, PT, R4.reuse, R77, PT ;  /* 0x0000004d0400720c */ /* 0x040fe20003f64070 */
[----:B------:R-:W-:Y:S01]  /*3af0*/  @!P5 IMAD.IADD R75, R75, 0x1, -R4 ;  /* 0x000000014b4bd824 */ /* 0x000fe200078e0a04 */
[C---:B------:R-:W-:Y:S01]  /*3b00*/  ISETP.GT.U32.AND P2, PT, R4.reuse, R79, PT ;  /* 0x0000004f0400720c */ /* 0x040fe20003f44070 */
[----:B------:R-:W-:Y:S01]  /*3b10*/  IMAD.HI.U32 R50, R7, R83, RZ ;  /* 0x0000005307327227 */ /* 0x000fe200078e00ff */
[----:B------:R-:W-:-:S03]  /*3b20*/  ISETP.GT.U32.AND P5, PT, R4, R81, PT ;  /* 0x000000510400720c */ /* 0x000fc60003fa4070 */
[----:B------:R-:W-:Y:S02]  /*3b30*/  IMAD.MOV R50, RZ, RZ, -R50 ;  /* 0x000000ffff327224 */ /* 0x000fe400078e0a32 */
[----:B------:R-:W-:Y:S01]  /*3b40*/  @!P0 IMAD.MOV R67, RZ, RZ, -R67 ;  /* 0x000000ffff438224 */ /* 0x000fe200078e0a43 */
[----:B------:R-:W-:Y:S01]  /*3b50*/  ISETP.GE.AND P0, PT, R58, RZ, PT ;  /* 0x000000ff3a00720c */ /* 0x000fe20003f06270 */
[----:B------:R-:W-:Y:S02]  /*3b60*/  IMAD R83, R4, R50, R83 ;  /* 0x0000003204537224 */ /* 0x000fe400078e0253 */
[C---:B------:R-:W-:Y:S02]  /*3b70*/  VIADD R62, R5.reuse, 0x14 ;  /* 0x00000014053e7836 */ /* 0x040fe40000000000 */
[----:B------:R-:W-:Y:S02]  /*3b80*/  VIADD R58, R5, 0x1c ;  /* 0x0000001c053a7836 */ /* 0x000fe40000000000 */
[--C-:B------:R-:W-:Y:S01]  /*3b90*/  @!P3 IMAD.IADD R77, R77, 0x1, -R4.reuse ;  /* 0x000000014d4db824 */ /* 0x100fe200078e0a04 */
[----:B------:R-:W-:Y:S01]  /*3ba0*/  ISETP.GE.AND P3, PT, R54, RZ, PT ;  /* 0x000000ff3600720c */ /* 0x000fe20003f66270 */
[----:B------:R-:W-:Y:S01]  /*3bb0*/  @!P2 IMAD.IADD R79, R79, 0x1, -R4 ;  /* 0x000000014f4fa824 */ /* 0x000fe200078e0a04 */
[----:B------:R-:W-:Y:S01]  /*3bc0*/  ISETP.GT.U32.AND P2, PT, R4, R83, PT ;  /* 0x000000530400720c */ /* 0x000fe20003f44070 */
[----:B------:R-:W-:Y:S01]  /*3bd0*/  IMAD.HI.U32 R54, R7, R87, RZ ;  /* 0x0000005707367227 */ /* 0x000fe200078e00ff */
[----:B------:R-:W-:-:S02]  /*3be0*/  IABS R89, R62 ;  /* 0x0000003e00597213 */ /* 0x000fc40000000000 */
[----:B------:R-:W-:Y:S01]  /*3bf0*/  IABS R85, R58 ;  /* 0x0000003a00557213 */ /* 0x000fe20000000000 */
[----:B------:R-:W-:Y:S02]  /*3c00*/  @!P5 IMAD.IADD R81, R81, 0x1, -R4 ;  /* 0x000000015151d824 */ /* 0x000fe400078e0a04 */
[----:B------:R-:W-:Y:S02]  /*3c10*/  IMAD.MOV R54, RZ, RZ, -R54 ;  /* 0x000000ffff367224 */ /* 0x000fe400078e0a36 */
[----:B------:R-:W-:Y:S01]  /*3c20*/  VIADD R64, R5, 0x10 ;  /* 0x0000001005407836 */ /* 0x000fe20000000000 */
[----:B------:R-:W-:Y:S01]  /*3c30*/  ISETP.GT.U32.AND P5, PT, R4, R81, PT ;  /* 0x000000510400720c */ /* 0x000fe20003fa4070 */
[----:B------:R-:W-:-:S03]  /*3c40*/  IMAD.HI.U32 R50, R7, R89, RZ ;  /* 0x0000005907327227 */ /* 0x000fc600078e00ff */
[----:B------:R-:W-:Y:S01]  /*3c50*/  IABS R91, R64 ;  /* 0x00000040005b7213 */ /* 0x000fe20000000000 */
[----:B------:R-:W-:-:S04]  /*3c60*/  IMAD.HI.U32 R52, R7, R85, RZ ;  /* 0x0000005507347227 */ /* 0x000fc800078e00ff */
[C---:B------:R-:W-:Y:S02]  /*3c70*/  IMAD R87, R4.reuse, R54, R87 ;  /* 0x0000003604577224 */ /* 0x040fe400078e0257 */
[----:B------:R-:W-:Y:S02]  /*3c80*/  IMAD.MOV R50, RZ, RZ, -R50 ;  /* 0x000000ffff327224 */ /* 0x000fe400078e0a32 */
[----:B------:R-:W-:Y:S02]  /*3c90*/  IMAD.MOV R52, RZ, RZ, -R52 ;  /* 0x000000ffff347224 */ /* 0x000fe400078e0a34 */
[----:B------:R-:W-:Y:S01]  /*3ca0*/  @!P2 IMAD.IADD R83, R83, 0x1, -R4 ;  /* 0x000000015353a824 */ /* 0x000fe200078e0a04 */
[C---:B------:R-:W-:Y:S01]  /*3cb0*/  ISETP.GT.U32.AND P2, PT, R4.reuse, R87, PT ;  /* 0x000000570400720c */ /* 0x040fe20003f44070 */
[C---:B------:R-:W-:Y:S02]  /*3cc0*/  IMAD R89, R4.reuse, R50, R89 ;  /* 0x0000003204597224 */ /* 0x040fe400078e0259 */
[----:B------:R-:W-:-:S02]  /*3cd0*/  IMAD R85, R4, R52, R85 ;  /* 0x0000003404557224 */ /* 0x000fc400078e0255 */
[----:B------:R-:W-:-:S04]  /*3ce0*/  IMAD.HI.U32 R50, R7, R91, RZ ;  /* 0x0000005b07327227 */ /* 0x000fc800078e00ff */
[----:B------:R-:W-:Y:S01]  /*3cf0*/  @!P5 IMAD.IADD R81, R81, 0x1, -R4 ;  /* 0x000000015151d824 */ /* 0x000fe200078e0a04 */
[C---:B------:R-:W-:Y:S01]  /*3d00*/  ISETP.GT.U32.AND P5, PT, R4.reuse, R85, PT ;  /* 0x000000550400720c */ /* 0x040fe20003fa4070 */
[----:B------:R-:W-:Y:S02]  /*3d10*/  IMAD.MOV R50, RZ, RZ, -R50 ;  /* 0x000000ffff327224 */ /* 0x000fe400078e0a32 */
[--C-:B------:R-:W-:Y:S02]  /*3d20*/  @!P2 IMAD.IADD R87, R87, 0x1, -R4.reuse ;  /* 0x000000015757a824 */ /* 0x100fe400078e0a04 */
[C---:B------:R-:W-:Y:S02]  /*3d30*/  IMAD R91, R4.reuse, R50, R91 ;  /* 0x00000032045b7224 */ /* 0x040fe400078e025b */
[C---:B------:R-:W-:Y:S02]  /*3d40*/  VIADD R66, R5.reuse, 0xc ;  /* 0x0000000c05427836 */ /* 0x040fe40000000000 */
[C---:B------:R-:W-:Y:S01]  /*3d50*/  VIADD R68, R5.reuse, 0x8 ;  /* 0x0000000805447836 */ /* 0x040fe20000000000 */
[C---:B------:R-:W-:Y:S01]  /*3d60*/  ISETP.GT.U32.AND P2, PT, R4.reuse, R91, PT ;  /* 0x0000005b0400720c */ /* 0x040fe20003f44070 */
[----:B------:R-:W-:Y:S01]  /*3d70*/  VIADD R70, R5, 0x4 ;  /* 0x0000000405467836 */ /* 0x000fe20000000000 */
[----:B------:R-:W-:Y:S01]  /*3d80*/  IABS R93, R66 ;  /* 0x00000042005d7213 */ /* 0x000fe20000000000 */
[----:B------:R-:W-:Y:S01]  /*3d90*/  @!P5 IMAD.IADD R85, R85, 0x1, -R4 ;  /* 0x000000015555d824 */ /* 0x000fe200078e0a04 */
[----:B------:R-:W-:Y:S01]  /*3da0*/  ISETP.GT.U32.AND P5, PT, R4, R89, PT ;  /* 0x000000590400720c */ /* 0x000fe20003fa4070 */
[----:B------:R-:W-:Y:S01]  /*3db0*/  @!P0 IMAD.MOV R75, RZ, RZ, -R75 ;  /* 0x000000ffff4b8224 */ /* 0x000fe200078e0a4b */
[----:B------:R-:W-:Y:S01]  /*3dc0*/  IABS R95, R68 ;  /* 0x00000044005f7213 */ /* 0x000fe20000000000 */
[----:B------:R-:W-:Y:S01]  /*3dd0*/  IMAD.HI.U32 R50, R7, R93, RZ ;  /* 0x0000005d07327227 */ /* 0x000fe200078e00ff */
[----:B------:R-:W-:-:S02]  /*3de0*/  IABS R97, R70 ;  /* 0x0000004600617213 */ /* 0x000fc40000000000 */
[----:B------:R-:W-:Y:S01]  /*3df0*/  ISETP.GT.U32.AND P0, PT, R4, R85, PT ;  /* 0x000000550400720c */ /* 0x000fe20003f04070 */
[----:B------:R-:W-:-:S04]  /*3e00*/  IMAD.HI.U32 R52, R7, R95, RZ ;  /* 0x0000005f07347227 */ /* 0x000fc800078e00ff */
[----:B------:R-:W-:Y:S01]  /*3e10*/  @!P2 IMAD.IADD R91, R91, 0x1, -R4 ;  /* 0x000000015b5ba824 */ /* 0x000fe200078e0a04 */
[----:B------:R-:W-:Y:S01]  /*3e20*/  ISETP.GT.U32.AND P2, PT, R4, R83, PT ;  /* 0x000000530400720c */ /* 0x000fe20003f44070 */
[----:B------:R-:W-:-:S04]  /*3e30*/  IMAD.HI.U32 R54, R7, R97, RZ ;  /* 0x0000006107367227 */ /* 0x000fc800078e00ff */
[----:B------:R-:W-:Y:S01]  /*3e40*/  @!P4 IMAD.MOV R73, RZ, RZ, -R73 ;  /* 0x000000ffff49c224 */ /* 0x000fe200078e0a49 */
[----:B------:R-:W-:Y:S01]  /*3e50*/  ISETP.GT.U32.AND P4, PT, R4, R91, PT ;  /* 0x0000005b0400720c */ /* 0x000fe20003f84070 */
[----:B------:R-:W-:Y:S02]  /*3e60*/  IMAD.MOV R50, RZ, RZ, -R50 ;  /* 0x000000ffff327224 */ /* 0x000fe400078e0a32 */
[----:B------:R-:W-:Y:S02]  /*3e70*/  IMAD.MOV R52, RZ, RZ, -R52 ;  /* 0x000000ffff347224 */ /* 0x000fe400078e0a34 */
[----:B------:R-:W-:Y:S02]  /*3e80*/  IMAD.MOV R54, RZ, RZ, -R54 ;  /* 0x000000ffff367224 */ /* 0x000fe400078e0a36 */
[----:B------:R-:W-:Y:S01]  /*3e90*/  @!P5 IMAD.IADD R89, R89, 0x1, -R4 ;  /* 0x000000015959d824 */ /* 0x000fe200078e0a04 */
[----:B------:R-:W-:Y:S01]  /*3ea0*/  ISETP.GE.AND P5, PT, R56, RZ, PT ;  /* 0x000000ff3800720c */ /* 0x000fe20003fa6270 */
[C---:B------:R-:W-:Y:S01]  /*3eb0*/  IMAD R93, R4.reuse, R50, R93 ;  /* 0x00000032045d7224 */ /* 0x040fe200078e025d */
[----:B------:R-:W-:Y:S01]  /*3ec0*/  SHF.R.S32.HI R50, RZ, 0x6, R0 ;  /* 0x00000006ff327819 */ /* 0x000fe20000011400 */
[----:B------:R-:W-:Y:S01]  /*3ed0*/  IMAD R95, R4, R52, R95 ;  /* 0x00000034045f7224 */ /* 0x000fe200078e025f */
[----:B------:R-:W-:Y:S01]  /*3ee0*/  LOP3.LUT R52, R0, 0x40, RZ, 0xc0, !PT ;  /* 0x0000004000347812 */ /* 0x000fe200078ec0ff */
[----:B------:R-:W-:Y:S01]  /*3ef0*/  IMAD R97, R4, R54, R97 ;  /* 0x0000003604617224 */ /* 0x000fe200078e0261 */
[----:B------:R-:W-:Y:S01]  /*3f00*/  SGXT R50, R50, 0x1 ;  /* 0x000000013232781a */ /* 0x000fe20000000200 */
[----:B------:R-:W-:Y:S01]  /*3f10*/  @!P6 IMAD.MOV R79, RZ, RZ, -R79 ;  /* 0x000000ffff4fe224 */ /* 0x000fe200078e0a4f */
[----:B------:R-:W-:Y:S01]  /*3f20*/  ISETP.GT.U32.AND P6, PT, R4, R89, PT ;  /* 0x000000590400720c */ /* 0x000fe20003fc4070 */
[----:B------:R-:W-:-:S04]  /*3f30*/  IMAD.HI.U32 R7, R7, R99, RZ ;  /* 0x0000006307077227 */ /* 0x000fc800078e00ff */
[----:B------:R-:W-:Y:S01]  /*3f40*/  @!P3 IMAD.MOV R81, RZ, RZ, -R81 ;  /* 0x000000ffff51b224 */ /* 0x000fe200078e0a51 */
[C---:B------:R-:W-:Y:S01]  /*3f50*/  ISETP.GT.U32.AND P3, PT, R4.reuse, R93, PT ;  /* 0x0000005d0400720c */ /* 0x040fe20003f64070 */
[--C-:B------:R-:W-:Y:S01]  /*3f60*/  @!P2 IMAD.IADD R83, R83, 0x1, -R4.reuse ;  /* 0x000000015353a824 */ /* 0x100fe200078e0a04 */
[C---:B------:R-:W-:Y:S01]  /*3f70*/  ISETP.GT.U32.AND P2, PT, R4.reuse, R95, PT ;  /* 0x0000005f0400720c */ /* 0x040fe20003f44070 */
[--C-:B------:R-:W-:Y:S01]  /*3f80*/  @!P0 IMAD.IADD R85, R85, 0x1, -R4.reuse ;  /* 0x0000000155558824 */ /* 0x100fe200078e0a04 */
[----:B------:R-:W-:Y:S01]  /*3f90*/  ISETP.GT.U32.AND P0, PT, R4, R97, PT ;  /* 0x000000610400720c */ /* 0x000fe20003f04070 */
[----:B------:R-:W-:Y:S02]  /*3fa0*/  IMAD.MOV R7, RZ, RZ, -R7 ;  /* 0x000000ffff077224 */ /* 0x000fe400078e0a07 */
[----:B------:R-:W-:Y:S01]  /*3fb0*/  @!P4 IMAD.IADD R91, R91, 0x1, -R4 ;  /* 0x000000015b5bc824 */ /* 0x000fe200078e0a04 */
[----:B------:R-:W-:Y:S01]  /*3fc0*/  ISETP.GE.AND P4, PT, R58, RZ, PT ;  /* 0x000000ff3a00720c */ /* 0x000fe20003f86270 */
[C---:B------:R-:W-:Y:S01]  /*3fd0*/  IMAD R99, R4.reuse, R7, R99 ;  /* 0x0000000704637224 */ /* 0x040fe200078e0263 */
[----:B------:R-:W-:Y:S01]  /*3fe0*/  SHF.R.S32.HI R7, RZ, 0x1f, R252 ;  /* 0x0000001fff077819 */ /* 0x000fe200000114fc */
[----:B------:R-:W-:Y:S01]  /*3ff0*/  @!P1 IMAD.MOV R77, RZ, RZ, -R77 ;  /* 0x000000ffff4d9224 */ /* 0x000fe200078e0a4d */
[C---:B------:R-:W-:Y:S01]  /*4000*/  ISETP.GT.U32.AND P1, PT, R4.reuse, R87, PT ;  /* 0x000000570400720c */ /* 0x040fe20003f24070 */
[--C-:B------:R-:W-:Y:S01]  /*4010*/  @!P6 IMAD.IADD R89, R89, 0x1, -R4.reuse ;  /* 0x000000015959e824 */ /* 0x100fe200078e0a04 */
[----:B------:R-:W-:Y:S01]  /*4020*/  ISETP.GT.U32.AND P6, PT, R4, R99, PT ;  /* 0x000000630400720c */ /* 0x000fe20003fc4070 */
[--C-:B------:R-:W-:Y:S01]  /*4030*/  @!P3 IMAD.IADD R93, R93, 0x1, -R4.reuse ;  /* 0x000000015d5db824 */ /* 0x100fe200078e0a04 */
[----:B------:R-:W-:Y:S01]  /*4040*/  ISETP.GE.AND P3, PT, R60, RZ, PT ;  /* 0x000000ff3c00720c */ /* 0x000fe20003f66270 */
[--C-:B------:R-:W-:Y:S01]  /*4050*/  @!P2 IMAD.IADD R95, R95, 0x1, -R4.reuse ;  /* 0x000000015f5fa824 */ /* 0x100fe200078e0a04 */
[----:B------:R-:W-:Y:S01]  /*4060*/  LEA.HI R252, R7, R252, RZ, 0x5 ;  /* 0x000000fc07fc7211 */ /* 0x000fe200078f28ff */
[--C-:B------:R-:W-:Y:S01]  /*4070*/  @!P0 IMAD.IADD R97, R97, 0x1, -R4.reuse ;  /* 0x0000000161618824 */ /* 0x100fe200078e0a04 */
[C---:B------:R-:W-:Y:S01]  /*4080*/  ISETP.GT.U32.AND P2, PT, R4.reuse, R93, PT ;  /* 0x0000005d0400720c */ /* 0x040fe20003f44070 */
[----:B------:R-:W-:Y:S01]  /*4090*/  @!P5 IMAD.MOV R83, RZ, RZ, -R83 ;  /* 0x000000ffff53d224 */ /* 0x000fe200078e0a53 */
[C---:B------:R-:W-:Y:S01]  /*40a0*/  ISETP.GT.U32.AND P5, PT, R4.reuse, R95, PT ;  /* 0x0000005f0400720c */ /* 0x040fe20003fa4070 */
[----:B------:R-:W-:Y:S01]  /*40b0*/  @!P4 IMAD.MOV R85, RZ, RZ, -R85 ;  /* 0x000000ffff55c224 */ /* 0x000fe200078e0a55 */
[----:B------:R-:W-:Y:S01]  /*40c0*/  ISETP.GT.U32.AND P4, PT, R4, R97, PT ;  /* 0x000000610400720c */ /* 0x000fe20003f84070 */
[--C-:B------:R-:W-:Y:S01]  /*40d0*/  @!P1 IMAD.IADD R87, R87, 0x1, -R4.reuse ;  /* 0x0000000157579824 */ /* 0x100fe200078e0a04 */
[----:B------:R-:W-:Y:S01]  /*40e0*/  ISETP.GE.AND P1, PT, R5, RZ, PT ;  /* 0x000000ff0500720c */ /* 0x000fe20003f26270 */
[--C-:B------:R-:W-:Y:S01]  /*40f0*/  @!P6 IMAD.IADD R99, R99, 0x1, -R4.reuse ;  /* 0x000000016363e824 */ /* 0x100fe200078e0a04 */
[----:B------:R-:W-:Y:S01]  /*4100*/  ISETP.GE.AND P0, PT, R62, RZ, PT ;  /* 0x000000ff3e00720c */ /* 0x000fe20003f06270 */
[----:B------:R-:W-:Y:S01]  /*4110*/  @!P3 IMAD.MOV R87, RZ, RZ, -R87 ;  /* 0x000000ffff57b224 */ /* 0x000fe200078e0a57 */
[----:B------:R-:W-:Y:S01]  /*4120*/  ISETP.GE.AND P6, PT, R64, RZ, PT ;  /* 0x000000ff4000720c */ /* 0x000fe20003fc6270 */
[----:B------:R-:W-:Y:S01]  /*4130*/  IMAD.SHL.U32 R5, R0, 0x2, RZ ;  /* 0x0000000200057824 */ /* 0x000fe200078e00ff */
[----:B------:R-:W-:Y:S01]  /*4140*/  ISETP.GT.U32.AND P3, PT, R4, R99, PT ;  /* 0x000000630400720c */ /* 0x000fe20003f64070 */
[--C-:B------:R-:W-:Y:S01]  /*4150*/  @!P2 IMAD.IADD R93, R93, 0x1, -R4.reuse ;  /* 0x000000015d5da824 */ /* 0x100fe200078e0a04 */
[----:B------:R-:W-:Y:S01]  /*4160*/  ISETP.GE.AND P2, PT, R66, RZ, PT ;  /* 0x000000ff4200720c */ /* 0x000fe20003f46270 */
[--C-:B------:R-:W-:Y:S01]  /*4170*/  @!P5 IMAD.IADD R95, R95, 0x1, -R4.reuse ;  /* 0x000000015f5fd824 */ /* 0x100fe200078e0a04 */
[----:B------:R-:W-:Y:S01]  /*4180*/  ISETP.GE.AND P5, PT, R68, RZ, PT ;  /* 0x000000ff4400720c */ /* 0x000fe20003fa6270 */
[----:B------:R-:W-:Y:S01]  /*4190*/  @!P4 IMAD.IADD R97, R97, 0x1, -R4 ;  /* 0x000000016161c824 */ /* 0x000fe200078e0a04 */
[----:B------:R-:W-:Y:S01]  /*41a0*/  ISETP.GE.AND P4, PT, R70, RZ, PT ;  /* 0x000000ff4600720c */ /* 0x000fe20003f86270 */
[----:B------:R-:W-:Y:S01]  /*41b0*/  IMAD R12, R12, UR6, RZ ;  /* 0x000000060c0c7c24 */ /* 0x000fe2000f8e02ff */
[----:B------:R-:W-:Y:S01]  /*41c0*/  LOP3.LUT R5, R5, 0x7e, RZ, 0xc0, !PT ;  /* 0x0000007e05057812 */ /* 0x000fe200078ec0ff */
[----:B------:R-:W-:Y:S01]  /*41d0*/  @!P0 IMAD.MOV R89, RZ, RZ, -R89 ;  /* 0x000000ffff598224 */ /* 0x000fe200078e0a59 */
[----:B------:R-:W-:Y:S01]  /*41e0*/  LOP3.LUT R0, R0, 0x1f, RZ, 0xc0, !PT ;  /* 0x0000001f00007812 */ /* 0x000fe200078ec0ff */
[----:B------:R-:W-:Y:S01]  /*41f0*/  @!P6 IMAD.MOV R91, RZ, RZ, -R91 ;  /* 0x000000ffff5be224 */ /* 0x000fe200078e0a5b */
[----:B------:R-:W-:Y:S01]  /*4200*/  SHF.R.S32.HI R252, RZ, 0x5, R252 ;  /* 0x00000005fffc7819 */ /* 0x000fe200000114fc */
[----:B------:R-:W-:Y:S01]  /*4210*/  @!P3 IMAD.IADD R99, R99, 0x1, -R4 ;  /* 0x000000016363b824 */ /* 0x000fe200078e0a04 */
[----:B------:R-:W-:Y:S01]  /*4220*/  ISETP.NE.AND P3, PT, R3, RZ, PT ;  /* 0x000000ff0300720c */ /* 0x000fe20003f65270 */
[----:B------:R-:W-:Y:S01]  /*4230*/  IMAD R7, R52, 0x40, R5 ;  /* 0x0000004034077824 */ /* 0x000fe200078e0205 */
[----:B------:R-:W-:Y:S01]  /*4240*/  LOP3.LUT R5, R5, 0x90, R50, 0x78, !PT ;  /* 0x0000009005057812 */ /* 0x000fe200078e7832 */
[----:B------:R-:W-:Y:S01]  /*4250*/  @!P2 IMAD.MOV R93, RZ, RZ, -R93 ;  /* 0x000000ffff5da224 */ /* 0x000fe200078e0a5d */
[----:B------:R-:W-:Y:S01]  /*4260*/  LOP3.LUT R3, RZ, R3, RZ, 0x33, !PT ;  /* 0x00000003ff037212 */ /* 0x000fe200078e33ff */
[----:B------:R-:W-:Y:S01]  /*4270*/  @!P5 IMAD.MOV R95, RZ, RZ, -R95 ;  /* 0x000000ffff5fd224 */ /* 0x000fe200078e0a5f */
[----:B------:R-:W0:Y:S01]  /*4280*/  LDC R50, c[0x0][0x240] ;  /* 0x00009000ff327b82 */ /* 0x000e220000000800 */
[----:B------:R-:W-:Y:S01]  /*4290*/  @!P4 IMAD.MOV R97, RZ, RZ, -R97 ;  /* 0x000000ffff61c224 */ /* 0x000fe200078e0a61 */
[C---:B------:R-:W-:Y:S01]  /*42a0*/  SEL R4, R3.reuse, R2, !P3 ;  /* 0x0000000203047207 */ /* 0x040fe20005800000 */
[----:B------:R-:W-:Y:S01]  /*42b0*/  @!P1 IMAD.MOV R99, RZ, RZ, -R99 ;  /* 0x000000ffff639224 */ /* 0x000fe200078e0a63 */
[----:B------:R-:W-:Y:S01]  /*42c0*/  SEL R6, R3, R6, !P3 ;  /* 0x0000000603067207 */ /* 0x000fe20005800000 */
[----:B------:R-:W-:Y:S01]  /*42d0*/  IMAD R11, R11, UR6, RZ ;  /* 0x000000060b0b7c24 */ /* 0x000fe2000f8e02ff */
[C---:B------:R-:W-:Y:S01]  /*42e0*/  SEL R13, R3.reuse, R13, !P3 ;  /* 0x0000000d030d7207 */ /* 0x040fe20005800000 */
[C---:B------:R-:W-:Y:S01]  /*42f0*/  IMAD R165, R242.reuse, 0x9, RZ ;  /* 0x00000009f2a57824 */ /* 0x040fe200078e02ff */
[C---:B------:R-:W-:Y:S01]  /*4300*/  SEL R14, R3.reuse, R14, !P3 ;  /* 0x0000000e030e7207 */ /* 0x040fe20005800000 */
[C---:B------:R-:W-:Y:S01]  /*4310*/  IMAD.SHL.U32 R166, R242.reuse, 0x8, RZ ;  /* 0x00000008f2a67824 */ /* 0x040fe200078e00ff */
[C---:B------:R-:W-:Y:S01]  /*4320*/  SEL R15, R3.reuse, R15, !P3 ;  /* 0x0000000f030f7207 */ /* 0x040fe20005800000 */
[C---:B------:R-:W-:Y:S01]  /*4330*/  IMAD R167, R242.reuse, 0x7, RZ ;  /* 0x00000007f2a77824 */ /* 0x040fe200078e02ff */
[C---:B------:R-:W-:Y:S01]  /*4340*/  SEL R16, R3.reuse, R16, !P3 ;  /* 0x0000001003107207 */ /* 0x040fe20005800000 */
[C---:B------:R-:W-:Y:S01]  /*4350*/  IMAD R168, R242.reuse, 0x6, RZ ;  /* 0x00000006f2a87824 */ /* 0x040fe200078e02ff */
[C---:B------:R-:W-:Y:S01]  /*4360*/  SEL R17, R3.reuse, R17, !P3 ;  /* 0x0000001103117207 */ /* 0x040fe20005800000 */
[C---:B------:R-:W-:Y:S01]  /*4370*/  IMAD R169, R242.reuse, 0x5, RZ ;  /* 0x00000005f2a97824 */ /* 0x040fe200078e02ff */
[C---:B------:R-:W-:Y:S01]  /*4380*/  SEL R18, R3.reuse, R18, !P3 ;  /* 0x0000001203127207 */ /* 0x040fe20005800000 */
[C---:B------:R-:W-:Y:S01]  /*4390*/  IMAD.SHL.U32 R170, R242.reuse, 0x4, RZ ;  /* 0x00000004f2aa7824 */ /* 0x040fe200078e00ff */
[C---:B------:R-:W-:Y:S01]  /*43a0*/  SEL R19, R3.reuse, R19, !P3 ;  /* 0x0000001303137207 */ /* 0x040fe20005800000 */
[C---:B------:R-:W-:Y:S01]  /*43b0*/  IMAD R250, R242.reuse, 0x3, RZ ;  /* 0x00000003f2fa7824 */ /* 0x040fe200078e02ff */
[C---:B------:R-:W-:Y:S01]  /*43c0*/  SEL R20, R3.reuse, R20, !P3 ;  /* 0x0000001403147207 */ /* 0x040fe20005800000 */
[----:B------:R-:W-:Y:S01]  /*43d0*/  IMAD.SHL.U32 R246, R242, 0x2, RZ ;  /* 0x00000002f2f67824 */ /* 0x000fe200078e00ff */
[C---:B------:R-:W-:Y:S01]  /*43e0*/  SEL R21, R3.reuse, R21, !P3 ;  /* 0x0000001503157207 */ /* 0x040fe20005800000 */
[----:B------:R-:W-:Y:S01]  /*43f0*/  UMOV UR6, UR4 ;  /* 0x0000000400067c82 */ /* 0x000fe20008000000 */
[C---:B------:R-:W-:Y:S01]  /*4400*/  SEL R22, R3.reuse, R22, !P3 ;  /* 0x0000001603167207 */ /* 0x040fe20005800000 */
[-C--:B0-----:R-:W-:Y:S01]  /*4410*/  IMAD R4, R4, R50.reuse, RZ ;  /* 0x0000003204047224 */ /* 0x081fe200078e02ff */
[C---:B------:R-:W-:Y:S01]  /*4420*/  SEL R23, R3.reuse, R23, !P3 ;  /* 0x0000001703177207 */ /* 0x040fe20005800000 */
[----:B------:R-:W-:Y:S01]  /*4430*/  IMAD R6, R6, R50, RZ ;  /* 0x0000003206067224 */ /* 0x000fe200078e02ff */
[----:B------:R-:W-:Y:S01]  /*4440*/  SEL R24, R3, R24, !P3 ;  /* 0x0000001803187207 */ /* 0x000fe20005800000 */
[-C--:B------:R-:W-:Y:S01]  /*4450*/  IMAD R13, R13, R50.reuse, RZ ;  /* 0x000000320d0d7224 */ /* 0x080fe200078e02ff */
        /* <DEDUP_REMOVED lines=23> */
[----:B------:R-:W-:Y:S01]  /*45d0*/  IMAD R25, R25, R50, RZ ;  /* 0x0000003219197224 */ /* 0x000fe200078e02ff */
[C---:B------:R-:W-:Y:S01]  /*45e0*/  SEL R38, R3.reuse, R38, !P3 ;  /* 0x0000002603267207 */ /* 0x040fe20005800000 */
[-C--:B------:R-:W-:Y:S01]  /*45f0*/  IMAD R26, R26, R50.reuse, RZ ;  /* 0x000000321a1a7224 */ /* 0x080fe200078e02ff */
        /* <DEDUP_REMOVED lines=20> */
[C---:B------:R-:W-:Y:S01]  /*4740*/  SEL R48, R3.reuse, R48, !P3 ;  /* 0x0000003003307207 */ /* 0x040fe20005800000 */
[-C--:B------:R-:W-:Y:S01]  /*4750*/  IMAD R38, R38, R50.reuse, RZ ;  /* 0x0000003226267224 */ /* 0x080fe200078e02ff */
[----:B------:R-:W-:Y:S01]  /*4760*/  SEL R51, R3, R51, !P3 ;  /* 0x0000003303337207 */ /* 0x000fe20005800000 */
[-C--:B------:R-:W-:Y:S01]  /*4770*/  IMAD R37, R37, R50.reuse, RZ ;  /* 0x0000003225257224 */ /* 0x080fe200078e02ff */
[----:B------:R-:W-:Y:S01]  /*4780*/  SEL R53, R3, R53, !P3 ;  /* 0x0000003503357207 */ /* 0x000fe20005800000 */
[-C--:B------:R-:W-:Y:S01]  /*4790*/  IMAD R39, R39, R50.reuse, RZ ;  /* 0x0000003227277224 */ /* 0x080fe200078e02ff */
[C---:B------:R-:W-:Y:S01]  /*47a0*/  SEL R55, R3.reuse, R55, !P3 ;  /* 0x0000003703377207 */ /* 0x040fe20005800000 */
        /* <DEDUP_REMOVED lines=47> */
[----:B------:R-:W0:Y:S01]  /*4aa0*/  LDC.64 R2, c[0x0][0x218] ;  /* 0x00008600ff027b82 */ /* 0x000e220000000a00 */
[----:B------:R-:W-:-:S02]  /*4ab0*/  IMAD R79, R79, R50, RZ ;  /* 0x000000324f4f7224 */ /* 0x000fc400078e02ff */
[-C--:B------:R-:W-:Y:S02]  /*4ac0*/  IMAD R81, R81, R50.reuse, RZ ;  /* 0x0000003251517224 */ /* 0x080fe400078e02ff */
[-C--:B------:R-:W-:Y:S02]  /*4ad0*/  IMAD R83, R83, R50.reuse, RZ ;  /* 0x0000003253537224 */ /* 0x080fe400078e02ff */
[-C--:B------:R-:W-:Y:S02]  /*4ae0*/  IMAD R85, R85, R50.reuse, RZ ;  /* 0x0000003255557224 */ /* 0x080fe400078e02ff */
[-C--:B------:R-:W-:Y:S02]  /*4af0*/  IMAD R87, R87, R50.reuse, RZ ;  /* 0x0000003257577224 */ /* 0x080fe400078e02ff */
[-C--:B------:R-:W-:Y:S02]  /*4b00*/  IMAD R89, R89, R50.reuse, RZ ;  /* 0x0000003259597224 */ /* 0x080fe400078e02ff */
[----:B------:R-:W-:-:S02]  /*4b10*/  IMAD R91, R91, R50, RZ ;  /* 0x000000325b5b7224 */ /* 0x000fc400078e02ff */
[-C--:B------:R-:W-:Y:S02]  /*4b20*/  IMAD R93, R93, R50.reuse, RZ ;  /* 0x000000325d5d7224 */ /* 0x080fe400078e02ff */
[-C--:B------:R-:W-:Y:S02]  /*4b30*/  IMAD R95, R95, R50.reuse, RZ ;  /* 0x000000325f5f7224 */ /* 0x080fe400078e02ff */
[-C--:B------:R-:W-:Y:S02]  /*4b40*/  IMAD R97, R97, R50.reuse, RZ ;  /* 0x0000003261617224 */ /* 0x080fe400078e02ff */
[----:B------:R-:W-:Y:S01]  /*4b50*/  IMAD R99, R99, R50, RZ ;  /* 0x0000003263637224 */ /* 0x000fe200078e02ff */
[-C--:B0-----:R-:W-:Y:S02]  /*4b60*/  LEA R54, P6, R4, R2.reuse, 0x1 ;  /* 0x0000000204367211 */ /* 0x081fe400078c08ff */
[-C--:B------:R-:W-:Y:S02]  /*4b70*/  LEA R50, P5, R6, R2.reuse, 0x1 ;  /* 0x0000000206327211 */ /* 0x080fe400078a08ff */
[-C--:B------:R-:W-:Y:S01]  /*4b80*/  LEA R52, P3, R13, R2.reuse, 0x1 ;  /* 0x000000020d347211 */ /* 0x080fe200078608ff */
[----:B------:R0:W-:Y:S04]  /*4b90*/  STL [R1+0x978], R54 ;  /* 0x0009783601007387 */ /* 0x0001e80000100800 */
[----:B------:R1:W-:Y:S04]  /*4ba0*/  STL [R1+0x824], R50 ;  /* 0x0008243201007387 */ /* 0x0003e80000100800 */
[----:B------:R2:W-:Y:S01]  /*4bb0*/  STL [R1+0x8d8], R52 ;  /* 0x0008d83401007387 */ /* 0x0005e20000100800 */
[----:B0-----:R-:W-:-:S02]  /*4bc0*/  LEA R54, P2, R14, R2, 0x1 ;  /* 0x000000020e367211 */ /* 0x001fc400078408ff */
[----:B-1----:R-:W-:-:S03]  /*4bd0*/  LEA R50, P1, R15, R2, 0x1 ;  /* 0x000000020f327211 */ /* 0x002fc600078208ff */
[----:B------:R0:W-:Y:S01]  /*4be0*/  STL [R1+0x97c], R54 ;  /* 0x00097c3601007387 */ /* 0x0001e20000100800 */
[----:B--2---:R-:W-:-:S03]  /*4bf0*/  LEA R52, P0, R16, R2, 0x1 ;  /* 0x0000000210347211 */ /* 0x004fc600078008ff */
[----:B------:R1:W-:Y:S04]  /*4c00*/  STL [R1+0x82c], R50 ;  /* 0x00082c3201007387 */ /* 0x0003e80000100800 */
[----:B------:R2:W-:Y:S01]  /*4c10*/  STL [R1+0x8e0], R52 ;  /* 0x0008e03401007387 */ /* 0x0005e20000100800 */
[----:B0-----:R-:W-:Y:S02]  /*4c20*/  LEA R54, P4, R17, R2, 0x1 ;  /* 0x0000000211367211 */ /* 0x001fe400078808ff */
[----:B-1----:R-:W-:-:S03]  /*4c30*/  LEA.HI.X.SX32 R50, R4, R3, 0x1, P6 ;  /* 0x0000000304327211 */ /* 0x002fc600030f0eff */
[----:B------:R-:W-:Y:S01]  /*4c40*/  STL [R1+0x980], R54 ;  /* 0x0009803601007387 */ /* 0x000fe20000100800 */
[-C--:B------:R-:W-:Y:S02]  /*4c50*/  LEA.HI.X.SX32 R4, R6, R3.reuse, 0x1, P5 ;  /* 0x0000000306047211 */ /* 0x080fe400028f0eff */
[----:B--2---:R-:W-:Y:S01]  /*4c60*/  LEA R52, P6, R18, R2, 0x1 ;  /* 0x0000000212347211 */ /* 0x004fe200078c08ff */
[----:B------:R0:W-:Y:S01]  /*4c70*/  STL [R1+0x8d4], R50 ;  /* 0x0008d43201007387 */ /* 0x0001e20000100800 */
[-C--:B------:R-:W-:Y:S02]  /*4c80*/  LEA.HI.X.SX32 R6, R13, R3.reuse, 0x1, P3 ;  /* 0x000000030d067211 */ /* 0x080fe400018f0eff */
[----:B------:R-:W-:Y:S01]  /*4c90*/  LEA.HI.X.SX32 R13, R14, R3, 0x1, P2 ;  /* 0x000000030e0d7211 */ /* 0x000fe200010f0eff */
[----:B------:R-:W-:Y:S01]  /*4ca0*/  STL [R1+0x834], R52 ;  /* 0x0008343401007387 */ /* 0x000fe20000100800 */
[----:B------:R-:W-:-:S03]  /*4cb0*/  IMAD R14, R242, 0x1c, RZ ;  /* 0x0000001cf20e7824 */ /* 0x000fc600078e02ff */
[----:B------:R1:W-:Y:S01]  /*4cc0*/  STL [R1+0x7c8], R4 ;  /* 0x0007c80401007387 */ /* 0x0003e20000100800 */
[----:B0-----:R-:W-:-:S05]  /*4cd0*/  LEA R50, P5, R19, R2, 0x1 ;  /* 0x0000000213327211 */ /* 0x001fca00078a08ff */
[----:B------:R-:W-:Y:S01]  /*4ce0*/  STL [R1+0x8e8], R50 ;  /* 0x0008e83201007387 */ /* 0x000fe20000100800 */
[----:B-1----:R-:W-:-:S03]  /*4cf0*/  LEA R4, P3, R20, R2, 0x1 ;  /* 0x0000000214047211 */ /* 0x002fc600078608ff */
[----:B------:R0:W-:Y:S04]  /*4d00*/  STL [R1+0x828], R6 ;  /* 0x0008280601007387 */ /* 0x0001e80000100800 */
[----:B------:R1:W-:Y:S04]  /*4d10*/  STL [R1+0x984], R4 ;  /* 0x0009840401007387 */ /* 0x0003e80000100800 */
[----:B------:R2:W-:Y:S01]  /*4d20*/  STL [R1+0x8dc], R13 ;  /* 0x0008dc0d01007387 */ /* 0x0005e20000100800 */
[----:B0-----:R-:W-:Y:S02]  /*4d30*/  LEA R6, P2, R21, R2, 0x1 ;  /* 0x0000000215067211 */ /* 0x001fe400078408ff */
[----:B-1----:R-:W-:-:S03]  /*4d40*/  LEA.HI.X.SX32 R4, R15, R3, 0x1, P1 ;  /* 0x000000030f047211 */ /* 0x002fc600008f0eff */
[----:B------:R0:W-:Y:S01]  /*4d50*/  STL [R1+0x83c], R6 ;  /* 0x00083c0601007387 */ /* 0x0001e20000100800 */
[----:B------:R-:W-:Y:S01]  /*4d60*/  IMAD R15, R242, 0x1b, RZ ;  /* 0x0000001bf20f7824 */ /* 0x000fe200078e02ff */
[-C--:B--2---:R-:W-:Y:S02]  /*4d70*/  LEA R13, P1, R22, R2.reuse, 0x1 ;  /* 0x00000002160d7211 */ /* 0x084fe400078208ff */
[----:B------:R1:W-:Y:S04]  /*4d80*/  STL [R1+0x7cc], R4 ;  /* 0x0007cc0401007387 */ /* 0x0003e80000100800 */
[----:B------:R2:W-:Y:S01]  /*4d90*/  STL [R1+0x8f0], R13 ;  /* 0x0008f00d01007387 */ /* 0x0005e20000100800 */
[----:B0-----:R-:W-:Y:S01]  /*4da0*/  LEA.HI.X.SX32 R6, R16, R3, 0x1, P0 ;  /* 0x0000000310067211 */ /* 0x001fe200000f0eff */
[----:B------:R-:W-:Y:S01]  /*4db0*/  IMAD R16, R242, 0x1a, RZ ;  /* 0x0000001af2107824 */ /* 0x000fe200078e02ff */
[----:B-1----:R-:W-:-:S03]  /*4dc0*/  LEA R4, P0, R23, R2, 0x1 ;  /* 0x0000000217047211 */ /* 0x002fc600078008ff */
[----:B------:R0:W-:Y:S01]  /*4dd0*/  STL [R1+0x830], R6 ;  /* 0x0008300601007387 */ /* 0x0001e20000100800 */
[----:B--2---:R-:W-:-:S03]  /*4de0*/  LEA.HI.X.SX32 R13, R17, R3, 0x1, P4 ;  /* 0x00000003110d7211 */ /* 0x004fc600020f0eff */
[----:B------:R1:W-:Y:S01]  /*4df0*/  STL [R1+0x988], R4 ;  /* 0x0009880401007387 */ /* 0x0003e20000100800 */
[----:B------:R-:W-:-:S03]  /*4e00*/  IMAD R17, R242, 0x19, RZ ;  /* 0x00000019f2117824 */ /* 0x000fc600078e02ff */
[----:B------:R2:W-:Y:S01]  /*4e10*/  STL [R1+0x8e4], R13 ;  /* 0x0008e40d01007387 */ /* 0x0005e20000100800 */
[----:B0-----:R-:W-:Y:S02]  /*4e20*/  LEA R6, P4, R24, R2, 0x1 ;  /* 0x0000000218067211 */ /* 0x001fe400078808ff */
[----:B-1----:R-:W-:-:S03]  /*4e30*/  LEA.HI.X.SX32 R4, R18, R3, 0x1, P6 ;  /* 0x0000000312047211 */ /* 0x002fc600030f0eff */
[----:B------:R0:W-:Y:S01]  /*4e40*/  STL [R1+0x844], R6 ;  /* 0x0008440601007387 */ /* 0x0001e20000100800 */
[----:B------:R-:W-:Y:S02]  /*4e50*/  LOP3.LUT R18, R7, 0x30, RZ, 0x3c, !PT ;  /* 0x0000003007127812 */ /* 0x000fe400078e3cff */
[----:B--2---:R-:W-:Y:S01]  /*4e60*/  LEA R13, P6, R25, R2, 0x1 ;  /* 0x00000002190d7211 */ /* 0x004fe200078c08ff */
[----:B------:R1:W-:Y:S04]  /*4e70*/  STL [R1+0x7d0], R4 ;  /* 0x0007d00401007387 */ /* 0x0003e80000100800 */
[----:B------:R2:W-:Y:S01]  /*4e80*/  STL [R1+0x8f8], R13 ;  /* 0x0008f80d01007387 */ /* 0x0005e20000100800 */
[----:B0-----:R-:W-:Y:S02]  /*4e90*/  LEA.HI.X.SX32 R6, R19, R3, 0x1, P5 ;  /* 0x0000000313067211 */ /* 0x001fe400028f0eff */
[----:B------:R-:W-:-:S02]  /*4ea0*/  LOP3.LUT R19, R7, 0x20, RZ, 0x3c, !PT ;  /* 0x0000002007137812 */ /* 0x000fc400078e3cff */
[----:B-1----:R-:W-:Y:S01]  /*4eb0*/  LEA R4, P5, R26, R2, 0x1 ;  /* 0x000000021a047211 */ /* 0x002fe200078a08ff */
[----:B------:R0:W-:Y:S01]  /*4ec0*/  STL [R1+0x838], R6 ;  /* 0x0008380601007387 */ /* 0x0001e20000100800 */
[----:B--2---:R-:W-:-:S03]  /*4ed0*/  LEA.HI.X.SX32 R13, R20, R3, 0x1, P3 ;  /* 0x00000003140d7211 */ /* 0x004fc600018f0eff */
[----:B------:R1:W-:Y:S01]  /*4ee0*/  STL [R1+0x98c], R4 ;  /* 0x00098c0401007387 */ /* 0x0003e20000100800 */
[----:B------:R-:W-:-:S03]  /*4ef0*/  LOP3.LUT R20, R7, 0x10, RZ, 0x3c, !PT ;  /* 0x0000001007147812 */ /* 0x000fc600078e3cff */
[----:B------:R2:W-:Y:S01]  /*4f00*/  STL [R1+0x8ec], R13 ;  /* 0x0008ec0d01007387 */ /* 0x0005e20000100800 */
[----:B0-----:R-:W-:Y:S02]  /*4f10*/  LEA R6, P3, R27, R2, 0x1 ;  /* 0x000000021b067211 */ /* 0x001fe400078608ff */
[----:B-1----:R-:W-:-:S03]  /*4f20*/  LEA.HI.X.SX32 R4, R21, R3, 0x1, P2 ;  /* 0x0000000315047211 */ /* 0x002fc600010f0eff */
[----:B------:R0:W-:Y:S01]  /*4f30*/  STL [R1+0x84c], R6 ;  /* 0x00084c0601007387 */ /* 0x0001e20000100800 */
[----:B--2---:R-:W-:-:S03]  /*4f40*/  LEA R13, P2, R28, R2, 0x1 ;  /* 0x000000021c0d7211 */ /* 0x004fc600078408ff */
        /* <DEDUP_REMOVED lines=13> */
[----:B--2---:R-:W-:-:S03]  /*5020*/  LEA R13, P4, R31, R2, 0x1 ;  /* 0x000000021f0d7211 */ /* 0x004fc600078808ff */
[----:B------:R1:W-:Y:S04]  /*5030*/  STL [R1+0x7d8], R4 ;  /* 0x0007d80401007387 */ /* 0x0003e80000100800 */
[----:B------:R2:W-:Y:S01]  /*5040*/  STL [R1+0x908], R13 ;  /* 0x0009080d01007387 */ /* 0x0005e20000100800 */
[-C--:B0-----:R-:W-:Y:S02]  /*5050*/  LEA.HI.X.SX32 R6, R25, R3.reuse, 0x1, P6 ;  /* 0x0000000319067211 */ /* 0x081fe400030f0eff */
[----:B------:R-:W-:Y:S02]  /*5060*/  CS2R R24, SRZ ;  /* 0x0000000000187805 */ /* 0x000fe4000001ff00 */
[----:B-1----:R-:W-:Y:S01]  /*5070*/  LEA R4, P6, R32, R2, 0x1 ;  /* 0x0000000220047211 */ /* 0x002fe200078c08ff */
[----:B------:R0:W-:Y:S01]  /*5080*/  STL [R1+0x848], R6 ;  /* 0x0008480601007387 */ /* 0x0001e20000100800 */
[----:B--2---:R-:W-:-:S03]  /*5090*/  LEA.HI.X.SX32 R13, R26, R3, 0x1, P5 ;  /* 0x000000031a0d7211 */ /* 0x004fc600028f0eff */
[----:B------:R1:W-:Y:S04]  /*50a0*/  STL [R1+0x994], R4 ;  /* 0x0009940401007387 */ /* 0x0003e80000100800 */
[----:B------:R2:W-:Y:S01]  /*50b0*/  STL [R1+0x8fc], R13 ;  /* 0x0008fc0d01007387 */ /* 0x0005e20000100800 */
[----:B0-----:R-:W-:Y:S02]  /*50c0*/  LEA R6, P5, R33, R2, 0x1 ;  /* 0x0000000221067211 */ /* 0x001fe400078a08ff */
[----:B-1----:R-:W-:-:S03]  /*50d0*/  LEA.HI.X.SX32 R4, R27, R3, 0x1, P3 ;  /* 0x000000031b047211 */ /* 0x002fc600018f0eff */
[----:B------:R0:W-:Y:S01]  /*50e0*/  STL [R1+0x85c], R6 ;  /* 0x00085c0601007387 */ /* 0x0001e20000100800 */
[----:B------:R-:W-:Y:S02]  /*50f0*/  CS2R R26, SRZ ;  /* 0x00000000001a7805 */ /* 0x000fe4000001ff00 */
[-C--:B--2---:R-:W-:Y:S01]  /*5100*/  LEA R13, P3, R34, R2.reuse, 0x1 ;  /* 0x00000002220d7211 */ /* 0x084fe200078608ff */
[----:B------:R1:W-:Y:S04]  /*5110*/  STL [R1+0x7dc], R4 ;  /* 0x0007dc0401007387 */ /* 0x0003e80000100800 */
[----:B------:R2:W-:Y:S01]  /*5120*/  STL [R1+0x860], R13 ;  /* 0x0008600d01007387 */ /* 0x0005e20000100800 */
[----:B0-----:R-:W-:Y:S02]  /*5130*/  LEA.HI.X.SX32 R6, R28, R3, 0x1, P2 ;  /* 0x000000031c067211 */ /* 0x001fe400010f0eff */
[----:B-1----:R-:W-:-:S03]  /*5140*/  LEA R4, P2, R35, R2, 0x1 ;  /* 0x0000000223047211 */ /* 0x002fc600078408ff */
[----:B------:R0:W-:Y:S01]  /*5150*/  STL [R1+0x850], R6 ;  /* 0x0008500601007387 */ /* 0x0001e20000100800 */
[----:B--2---:R-:W-:-:S03]  /*5160*/  LEA.HI.X.SX32 R13, R29, R3, 0x1, P1 ;  /* 0x000000031d0d7211 */ /* 0x004fc600008f0eff */
[----:B------:R1:W-:Y:S01]  /*5170*/  STL [R1+0x910], R4 ;  /* 0x0009100401007387 */ /* 0x0003e20000100800 */
[----:B------:R-:W-:-:S03]  /*5180*/  CS2R R28, SRZ ;  /* 0x00000000001c7805 */ /* 0x000fc6000001ff00 */
        /* <DEDUP_REMOVED lines=100> */
[----:B--2---:R-:W-:Y:S01]  /*57d0*/  LEA R13, P0, R67, R2, 0x1 ;  /* 0x00000002430d7211 */ /* 0x004fe200078008ff */
[----:B------:R1:W-:Y:S04]  /*57e0*/  STL [R1+0x800], R4 ;  /* 0x0008000401007387 */ /* 0x0003e80000100800 */
[----:B------:R2:W-:Y:S01]  /*57f0*/  STL [R1+0x94c], R13 ;  /* 0x00094c0d01007387 */ /* 0x0005e20000100800 */
[----:B0-----:R-:W-:Y:S02]  /*5800*/  LEA.HI.X.SX32 R6, R49, R3, 0x1, P4 ;  /* 0x0000000331067211 */ /* 0x001fe400020f0eff */
[----:B------:R-:W-:-:S02]  /*5810*/  CS2R R48, SRZ ;  /* 0x0000000000307805 */ /* 0x000fc4000001ff00 */
        /* <DEDUP_REMOVED lines=77> */
[-C--:B------:R-:W-:Y:S02]  /*5cf0*/  LEA.HI.X.SX32 R2, R87, R3.reuse, 0x1, P5 ;  /* 0x0000000357027211 */ /* 0x080fe400028f0eff */
[----:B------:R-:W-:Y:S01]  /*5d00*/  CS2R R86, SRZ ;  /* 0x0000000000567805 */ /* 0x000fe2000001ff00 */
[----:B--2---:R-:W-:Y:S01]  /*5d10*/  IMAD R13, R242, 0x1d, RZ ;  /* 0x0000001df20d7824 */ /* 0x004fe200078e02ff */
[----:B------:R1:W-:Y:S04]  /*5d20*/  STL [R1+0x974], R4 ;  /* 0x0009740401007387 */ /* 0x0003e80000100800 */
[----:B------:R2:W-:Y:S01]  /*5d30*/  STL [R1+0x968], R2 ;  /* 0x0009680201007387 */ /* 0x0005e20000100800 */
[----:B0-----:R-:W-:-:S02]  /*5d40*/  LEA.HI.X.SX32 R6, R89, R3, 0x1, P3 ;  /* 0x0000000359067211 */ /* 0x001fc400018f0eff */
[----:B------:R-:W-:Y:S02]  /*5d50*/  CS2R R88, SRZ ;  /* 0x0000000000587805 */ /* 0x000fe4000001ff00 */
[-C--:B-1----:R-:W-:Y:S01]  /*5d60*/  LEA.HI.X.SX32 R4, R91, R3.reuse, 0x1, P2 ;  /* 0x000000035b047211 */ /* 0x082fe200010f0eff */
[----:B------:R0:W-:Y:S01]  /*5d70*/  STL [R1+0x818], R6 ;  /* 0x0008180601007387 */ /* 0x0001e20000100800 */
[----:B------:R-:W-:Y:S02]  /*5d80*/  CS2R R90, SRZ ;  /* 0x00000000005a7805 */ /* 0x000fe4000001ff00 */
[----:B--2---:R-:W-:Y:S01]  /*5d90*/  LEA.HI.X.SX32 R2, R93, R3, 0x1, P1 ;  /* 0x000000035d027211 */ /* 0x004fe200008f0eff */
[----:B------:R1:W-:Y:S01]  /*5da0*/  STL [R1+0x8c4], R4 ;  /* 0x0008c40401007387 */ /* 0x0003e20000100800 */
[----:B------:R-:W-:-:S03]  /*5db0*/  CS2R R92, SRZ ;  /* 0x00000000005c7805 */ /* 0x000fc6000001ff00 */
[----:B------:R2:W-:Y:S01]  /*5dc0*/  STL [R1+0x970], R2 ;  /* 0x0009700201007387 */ /* 0x0005e20000100800 */
[-C--:B0-----:R-:W-:Y:S02]  /*5dd0*/  LEA.HI.X.SX32 R6, R95, R3.reuse, 0x1, P0 ;  /* 0x000000035f067211 */ /* 0x081fe400000f0eff */
[----:B------:R-:W-:Y:S02]  /*5de0*/  CS2R R94, SRZ ;  /* 0x00000000005e7805 */ /* 0x000fe4000001ff00 */
[-C--:B-1----:R-:W-:Y:S01]  /*5df0*/  LEA.HI.X.SX32 R4, R97, R3.reuse, 0x1, P4 ;  /* 0x0000000361047211 */ /* 0x082fe200020f0eff */
[----:B------:R0:W-:Y:S01]  /*5e00*/  STL [R1+0x81c], R6 ;  /* 0x00081c0601007387 */ /* 0x0001e20000100800 */
[----:B------:R-:W-:Y:S02]  /*5e10*/  CS2R R96, SRZ ;  /* 0x0000000000607805 */ /* 0x000fe4000001ff00 */
[----:B--2---:R-:W-:Y:S01]  /*5e20*/  LEA.HI.X.SX32 R2, R99, R3, 0x1, P6 ;  /* 0x0000000363027211 */ /* 0x004fe200030f0eff */
[----:B------:R1:W-:Y:S01]  /*5e30*/  STL [R1+0x820], R4 ;  /* 0x0008200401007387 */ /* 0x0003e20000100800 */
[----:B------:R-:W-:Y:S01]  /*5e40*/  IMAD R3, R242, 0x1e, RZ ;  /* 0x0000001ef2037824 */ /* 0x000fe200078e02ff */
[----:B------:R-:W-:-:S02]  /*5e50*/  CS2R R98, SRZ ;  /* 0x0000000000627805 */ /* 0x000fc4000001ff00 */
[----:B------:R2:W-:Y:S01]  /*5e60*/  STL [R1+0x8d0], R2 ;  /* 0x0008d00201007387 */ /* 0x0005e20000100800 */
[----:B0-----:R-:W-:Y:S01]  /*5e70*/  IMAD.U32 R6, RZ, RZ, UR7 ;  /* 0x00000007ff067e24 */ /* 0x001fe2000f8e00ff */
[----:B------:R-:W-:Y:S02]  /*5e80*/  UMOV UR7, 0x80000020 ;  /* 0x8000002000077882 */ /* 0x000fe40000000000 */
[----:B------:R-:W-:Y:S01]  /*5e90*/  STL [R1+0x400], RZ ;  /* 0x000400ff01007387 */ /* 0x000fe20000100800 */
[----:B-1----:R-:W0:Y:S03]  /*5ea0*/  LDC R4, c[0x0][0x23c] ;  /* 0x00008f00ff047b82 */ /* 0x002e260000000800 */
[----:B------:R-:W-:Y:S01]  /*5eb0*/  STL [R1+0x404], RZ ;  /* 0x000404ff01007387 */ /* 0x000fe20000100800 */
[----:B--2---:R-:W-:-:S03]  /*5ec0*/  IMAD R2, R242, 0x1f, RZ ;  /* 0x0000001ff2027824 */ /* 0x004fc600078e02ff */
[----:B------:R-:W-:Y:S04]  /*5ed0*/  STL [R1+0x408], RZ ;  /* 0x000408ff01007387 */ /* 0x000fe80000100800 */
[----:B------:R-:W-:Y:S04]  /*5ee0*/  STL [R1+0x40c], RZ ;  /* 0x00040cff01007387 */ /* 0x000fe80000100800 */
[----:B------:R-:W-:Y:S04]  /*5ef0*/  STL [R1+0x410], RZ ;  /* 0x000410ff01007387 */ /* 0x000fe80000100800 */
[----:B------:R-:W-:Y:S04]  /*5f00*/  STL [R1+0x414], RZ ;  /* 0x000414ff01007387 */ /* 0x000fe80000100800 */
[----:B------:R-:W-:Y:S01]  /*5f10*/  STL [R1+0x418], RZ ;  /* 0x000418ff01007387 */ /* 0x000fe20000100800 */
[----:B0-----:R-:W-:-:S03]  /*5f20*/  IMAD.SHL.U32 R231, R4, 0x20, RZ ;  /* 0x0000002004e77824 */ /* 0x001fc600078e00ff */
[----:B------:R-:W-:Y:S01]  /*5f30*/  STL [R1+0x41c], RZ ;  /* 0x00041cff01007387 */ /* 0x000fe20000100800 */
[----:B------:R-:W-:-:S03]  /*5f40*/  IMAD R4, R0, R4, RZ ;  /* 0x0000000400047224 */ /* 0x000fc600078e02ff */
[----:B------:R-:W-:Y:S02]  /*5f50*/  STL [R1+0x420], RZ ;  /* 0x000420ff01007387 */ /* 0x000fe40000100800 */
[----:B------:R-:W-:Y:S02]  /*5f60*/  SHF.R.S32.HI R0, RZ, 0x1f, R4 ;  /* 0x0000001fff007819 */ /* 0x000fe40000011404 */
[----:B------:R-:W-:Y:S02]  /*5f70*/  STL [R1+0x424], RZ ;  /* 0x000424ff01007387 */ /* 0x000fe40000100800 */
[C---:B------:R-:W-:Y:S01]  /*5f80*/  SHF.L.U64.HI R0, R4.reuse, 0x1, R0 ;  /* 0x0000000104007819 */ /* 0x040fe20000010200 */
[----:B------:R-:W-:Y:S01]  /*5f90*/  IMAD.SHL.U32 R4, R4, 0x2, RZ ;  /* 0x0000000204047824 */ /* 0x000fe200078e00ff */
[----:B------:R-:W-:Y:S04]  /*5fa0*/  STL [R1+0x428], RZ ;  /* 0x000428ff01007387 */ /* 0x000fe80000100800 */
        /* <DEDUP_REMOVED lines=245> */
[----:B------:R-:W-:Y:S04]  /*6f00*/  STL [R1], RZ ;  /* 0x000000ff01007387 */ /* 0x000fe80000100800 */
        /* <DEDUP_REMOVED lines=127> */
[----:B------:R0:W-:Y:S04]  /*7700*/  STL [R1+0x9e4], R20 ;  /* 0x0009e41401007387 */ /* 0x0001e80000100800 */
[----:B------:R1:W-:Y:S04]  /*7710*/  STL [R1+0x9e0], R19 ;  /* 0x0009e01301007387 */ /* 0x0003e80000100800 */
[----:B------:R2:W-:Y:S01]  /*7720*/  STL [R1+0x9dc], R18 ;  /* 0x0009dc1201007387 */ /* 0x0005e20000100800 */
[----:B0-----:R-:W-:Y:S01]  /*7730*/  IMAD.WIDE R20, R12, 0x2, RZ ;  /* 0x000000020c147825 */ /* 0x001fe200078e02ff */
[----:B------:R-:W-:-:S02]  /*7740*/  LOP3.LUT R12, R7, 0x70, RZ, 0x3c, !PT ;  /* 0x00000070070c7812 */ /* 0x000fc400078e3cff */
[C---:B-1----:R-:W-:Y:S01]  /*7750*/  LOP3.LUT R19, R7.reuse, 0x40, RZ, 0x3c, !PT ;  /* 0x0000004007137812 */ /* 0x042fe200078e3cff */
[----:B------:R-:W-:Y:S01]  /*7760*/  IMAD.WIDE R172, R2, 0x2, R20 ;  /* 0x0000000202ac7825 */ /* 0x000fe200078e0214 */
[----:B--2---:R-:W-:-:S03]  /*7770*/  LOP3.LUT R18, R7, 0x50, RZ, 0x3c, !PT ;  /* 0x0000005007127812 */ /* 0x004fc600078e3cff */
[----:B------:R-:W-:Y:S01]  /*7780*/  STL [R1+0x9d8], R19 ;  /* 0x0009d81301007387 */ /* 0x000fe20000100800 */
[----:B------:R-:W-:-:S03]  /*7790*/  IMAD.WIDE R176, R3, 0x2, R20 ;  /* 0x0000000203b07825 */ /* 0x000fc600078e0214 */
[----:B------:R0:W-:Y:S01]  /*77a0*/  STL [R1+0x9d4], R18 ;  /* 0x0009d41201007387 */ /* 0x0001e20000100800 */
[----:B------:R-:W-:-:S04]  /*77b0*/  IMAD.WIDE R248, R246, 0x2, R20 ;  /* 0x00000002f6f87825 */ /* 0x000fc800078e0214 */
[----:B------:R-:W-:Y:S01]  /*77c0*/  IMAD.WIDE R244, R242, 0x2, R20 ;  /* 0x00000002f2f47825 */ /* 0x000fe200078e0214 */
[----:B0-----:R-:W-:-:S05]  /*77d0*/  LOP3.LUT R18, R7, 0x60, RZ, 0x3c, !PT ;  /* 0x0000006007127812 */ /* 0x001fca00078e3cff */
[----:B------:R0:W-:Y:S04]  /*77e0*/  STL [R1+0x9d0], R18 ;  /* 0x0009d01201007387 */ /* 0x0001e80000100800 */
[----:B------:R-:W-:Y:S04]  /*77f0*/  STL [R1+0x9cc], R12 ;  /* 0x0009cc0c01007387 */ /* 0x000fe80000100800 */
[----:B------:R1:W-:Y:S01]  /*7800*/  STL.64 [R1+0x7c0], R172 ;  /* 0x0007c0ac01007387 */ /* 0x0003e20000100a00 */
[----:B0-----:R-:W-:Y:S01]  /*7810*/  IMAD.WIDE R18, R11, 0x2, RZ ;  /* 0x000000020b127825 */ /* 0x001fe200078e02ff */
[----:B------:R-:W-:-:S03]  /*7820*/  LOP3.LUT R11, R5, 0x20, RZ, 0x3c, !PT ;  /* 0x00000020050b7812 */ /* 0x000fc600078e3cff */
[----:B------:R-:W-:-:S04]  /*7830*/  IMAD.WIDE R174, R2, 0x2, R18 ;  /* 0x0000000202ae7825 */ /* 0x000fc800078e0212 */
[--C-:B-1----:R-:W-:Y:S01]  /*7840*/  IMAD.WIDE R172, R3, 0x2, R18.reuse ;  /* 0x0000000203ac7825 */ /* 0x102fe200078e0212 */
[----:B------:R0:W-:Y:S03]  /*7850*/  STL.64 [R1+0x7b8], R174 ;  /* 0x0007b8ae01007387 */ /* 0x0001e60000100a00 */
[--C-:B------:R-:W-:Y:S01]  /*7860*/  IMAD.WIDE R2, R13, 0x2, R18.reuse ;  /* 0x000000020d027825 */ /* 0x100fe200078e0212 */
[----:B------:R-:W-:Y:S03]  /*7870*/  STL.64 [R1+0x7b0], R176 ;  /* 0x0007b0b001007387 */ /* 0x000fe60000100a00 */
[--C-:B------:R-:W-:Y:S01]  /*7880*/  IMAD.WIDE R246, R246, 0x2, R18.reuse ;  /* 0x00000002f6f67825 */ /* 0x100fe200078e0212 */
[----:B------:R1:W-:Y:S03]  /*7890*/  STL.64 [R1+0x7a8], R172 ;  /* 0x0007a8ac01007387 */ /* 0x0003e60000100a00 */
[----:B------:R-:W-:-:S04]  /*78a0*/  IMAD.WIDE R242, R242, 0x2, R18 ;  /* 0x00000002f2f27825 */ /* 0x000fc800078e0212 */
[----:B0-----:R-:W-:-:S04]  /*78b0*/  IMAD.WIDE R174, R13, 0x2, R20 ;  /* 0x000000020dae7825 */ /* 0x001fc800078e0214 */
[C---:B------:R-:W-:Y:S01]  /*78c0*/  IMAD.WIDE R12, R14.reuse, 0x2, R18 ;  /* 0x000000020e0c7825 */ /* 0x040fe200078e0212 */
[----:B------:R-:W-:Y:S03]  /*78d0*/  STL.64 [R1+0x7a0], R174 ;  /* 0x0007a0ae01007387 */ /* 0x000fe60000100a00 */
[--C-:B-1----:R-:W-:Y:S01]  /*78e0*/  IMAD.WIDE R172, R14, 0x2, R20.reuse ;  /* 0x000000020eac7825 */ /* 0x102fe200078e0214 */
[----:B------:R0:W-:Y:S04]  /*78f0*/  STL.64 [R1+0x798], R2 ;  /* 0x0007980201007387 */ /* 0x0001e80000100a00 */
[----:B------:R-:W-:Y:S04]  /*7900*/  STL.64 [R1+0x790], R172 ;  /* 0x000790ac01007387 */ /* 0x000fe80000100a00 */
[----:B------:R1:W-:Y:S01]  /*7910*/  STL.64 [R1+0x788], R12 ;  /* 0x0007880c01007387 */ /* 0x0003e20000100a00 */
[----:B0-----:R-:W-:-:S04]  /*7920*/  IMAD.WIDE R2, R15, 0x2, R20 ;  /* 0x000000020f027825 */ /* 0x001fc800078e0214 */
[----:B------:R-:W-:Y:S01]  /*7930*/  IMAD.WIDE R14, R15, 0x2, R18 ;  /* 0x000000020f0e7825 */ /* 0x000fe200078e0212 */
[----:B------:R0:W-:Y:S03]  /*7940*/  STL.64 [R1+0x780], R2 ;  /* 0x0007800201007387 */ /* 0x0001e60000100a00 */
[C---:B-1----:R-:W-:Y:S01]  /*7950*/  IMAD.WIDE R12, R16.reuse, 0x2, R20 ;  /* 0x00000002100c7825 */ /* 0x042fe200078e0214 */
[----:B------:R1:W-:Y:S04]  /*7960*/  STL.64 [R1+0x778], R14 ;  /* 0x0007780e01007387 */ /* 0x0003e80000100a00 */
[----:B------:R2:W-:Y:S01]  /*7970*/  STL.64 [R1+0x770], R12 ;  /* 0x0007700c01007387 */ /* 0x0005e20000100a00 */
[----:B0-----:R-:W-:-:S04]  /*7980*/  IMAD.WIDE R2, R16, 0x2, R18 ;  /* 0x0000000210027825 */ /* 0x001fc800078e0212 */
[C---:B-1----:R-:W-:Y:S01]  /*7990*/  IMAD.WIDE R14, R17.reuse, 0x2, R20 ;  /* 0x00000002110e7825 */ /* 0x042fe200078e0214 */
[----:B------:R0:W-:Y:S03]  /*79a0*/  STL.64 [R1+0x768], R2 ;  /* 0x0007680201007387 */ /* 0x0001e60000100a00 */
[----:B--2---:R-:W-:Y:S01]  /*79b0*/  IMAD.WIDE R12, R17, 0x2, R18 ;  /* 0x00000002110c7825 */ /* 0x004fe200078e0212 */
[----:B------:R1:W-:Y:S04]  /*79c0*/  STL.64 [R1+0x760], R14 ;  /* 0x0007600e01007387 */ /* 0x0003e80000100a00 */
[----:B------:R2:W-:Y:S01]  /*79d0*/  STL.64 [R1+0x758], R12 ;  /* 0x0007580c01007387 */ /* 0x0005e20000100a00 */
[----:B0-----:R-:W-:-:S04]  /*79e0*/  IMAD.WIDE R2, R22, 0x2, R20 ;  /* 0x0000000216027825 */ /* 0x001fc800078e0214 */
[----:B-1----:R-:W-:Y:S01]  /*79f0*/  IMAD.WIDE R14, R22, 0x2, R18 ;  /* 0x00000002160e7825 */ /* 0x002fe200078e0212 */
[----:B------:R0:W-:Y:S03]  /*7a00*/  STL.64 [R1+0x750], R2 ;  /* 0x0007500201007387 */ /* 0x0001e60000100a00 */
[C---:B--2---:R-:W-:Y:S01]  /*7a10*/  IMAD.WIDE R12, R23.reuse, 0x2, R20 ;  /* 0x00000002170c7825 */ /* 0x044fe200078e0214 */
        /* <DEDUP_REMOVED lines=78> */
[----:B------:R-:W-:Y:S04]  /*7f00*/  STL.64 [R1+0x610], R14 ;  /* 0x0006100e01007387 */ /* 0x000fe80000100a00 */
[----:B------:R-:W-:Y:S01]  /*7f10*/  STL.64 [R1+0x608], R12 ;  /* 0x0006080c01007387 */ /* 0x000fe20000100a00 */
[----:B0-----:R-:W-:-:S04]  /*7f20*/  IMAD.WIDE R2, R250, 0x2, R20 ;  /* 0x00000002fa027825 */ /* 0x001fc800078e0214 */
[----:B------:R-:W-:Y:S01]  /*7f30*/  IMAD.WIDE R250, R250, 0x2, R18 ;  /* 0x00000002fafa7825 */ /* 0x000fe200078e0212 */
[----:B------:R0:W-:Y:S03]  /*7f40*/  STL.64 [R1+0x600], R2 ;  /* 0x0006000201007387 */ /* 0x0001e60000100a00 */
[----:B0-----:R-:W-:Y:S02]  /*7f50*/  IMAD.U32 R2, RZ, RZ, UR18 ;  /* 0x00000012ff027e24 */ /* 0x001fe4000f8e00ff */
[----:B------:R-:W-:-:S07]  /*7f60*/  IMAD.U32 R3, RZ, RZ, UR19 ;  /* 0x00000013ff037e24 */ /* 0x000fce000f8e00ff */
.L_x_1:
[----:B------:R0:W-:Y:S04]  /*7f70*/  STL.64 [R1+0xd20], R150 ;  /* 0x000d209601007387 */ /* 0x0001e80000100a00 */
[----:B0-----:R-:W2:Y:S04]  /*7f80*/  LDL.64 R150, [R1+0x628] ;  /* 0x0006280001967983 */ /* 0x001ea80000100a00 */
[----:B------:R0:W-:Y:S04]  /*7f90*/  STL.64 [R1+0xd18], R148 ;  /* 0x000d189401007387 */ /* 0x0001e80000100a00 */
[----:B0-----:R-:W3:Y:S04]  /*7fa0*/  LDL.64 R148, [R1+0x620] ;  /* 0x0006200001947983 */ /* 0x001ee80000100a00 */
[----:B------:R0:W-:Y:S04]  /*7fb0*/  STL.64 [R1+0xd10], R146 ;  /* 0x000d109201007387 */ /* 0x0001e80000100a00 */
[----:B0-----:R-:W4:Y:S04]  /*7fc0*/  LDL.64 R146, [R1+0x618] ;  /* 0x0006180001927983 */ /* 0x001f280000100a00 */
[----:B------:R0:W-:Y:S04]  /*7fd0*/  STL.64 [R1+0xd08], R144 ;  /* 0x000d089001007387 */ /* 0x0001e80000100a00 */
[----:B0-----:R-:W2:Y:S04]  /*7fe0*/  LDL.64 R144, [R1+0x610] ;  /* 0x0006100001907983 */ /* 0x001ea80000100a00 */
[----:B------:R0:W-:Y:S04]  /*7ff0*/  STL.64 [R1+0xd00], R142 ;  /* 0x000d008e01007387 */ /* 0x0001e80000100a00 */
[----:B0-----:R-:W3:Y:S04]  /*8000*/  LDL.64 R142, [R1+0x608] ;  /* 0x00060800018e7983 */ /* 0x001ee80000100a00 */
[----:B------:R0:W-:Y:S04]  /*8010*/  STL.64 [R1+0xcf8], R140 ;  /* 0x000cf88c01007387 */ /* 0x0001e80000100a00 */
[----:B0-----:R-:W4:Y:S01]  /*8020*/  LDL.64 R140, [R1+0x600] ;  /* 0x00060000018c7983 */ /* 0x001f220000100a00 */
[----:B-----5:R-:W-:-:S02]  /*8030*/  IADD3 R14, P0, R20, R2, RZ ;  /* 0x00000002140e7210 */ /* 0x020fc40007f1e0ff */
[----:B------:R-:W-:Y:S01]  /*8040*/  IADD3 R12, P1, R18, R2, RZ ;  /* 0x00000002120c7210 */ /* 0x000fe20007f3e0ff */
[----:B------:R-:W-:Y:S01]  /*8050*/  STL.64 [R1+0xcf0], R138 ;  /* 0x000cf08a01007387 */ /* 0x000fe20000100a00 */
[C---:B------:R-:W-:Y:S01]  /*8060*/  ISETP.GT.AND P2, PT, R6.reuse, RZ, PT ;  /* 0x000000ff0600720c */ /* 0x040fe20003f44270 */
[--C-:B------:R-:W-:Y:S01]  /*8070*/  IMAD.X R15, R21, 0x1, R3.reuse, P0 ;  /* 0x00000001150f7824 */ /* 0x100fe200000e0603 */
[----:B------:R-:W-:Y:S01]  /*8080*/  PRMT R164, RZ, 0x7610, R164 ;  /* 0x00007610ffa47816 */ /* 0x000fe200000000a4 */
[----:B------:R-:W-:Y:S01]  /*8090*/  STL.64 [R1+0xce8], R136 ;  /* 0x000ce88801007387 */ /* 0x000fe20000100a00 */
[----:B------:R-:W-:Y:S01]  /*80a0*/  IMAD.X R13, R19, 0x1, R3, P1 ;  /* 0x00000001130d7824 */ /* 0x000fe200008e0603 */
[----:B------:R-:W-:Y:S02]  /*80b0*/  ISETP.GT.AND P3, PT, R6, 0x1, PT ;  /* 0x000000010600780c */ /* 0x000fe40003f64270 */
[----:B------:R-:W-:Y:S01]  /*80c0*/  STL.64 [R1+0xce0], R134 ;  /* 0x000ce08601007387 */ /* 0x000fe20000100a00 */
[----:B------:R-:W-:-:S03]  /*80d0*/  PRMT R167, RZ, 0x7610, R167 ;  /* 0x00007610ffa77816 */ /* 0x000fc600000000a7 */
[----:B------:R-:W-:Y:S04]  /*80e0*/  STL.64 [R1+0xcd8], R132 ;  /* 0x000cd88401007387 */ /* 0x000fe80000100a00 */
        /* <DEDUP_REMOVED lines=50> */
[----:B------:R0:W-:Y:S04]  /*8410*/  STL.64 [R1+0xb40], R30 ;  /* 0x000b401e01007387 */ /* 0x0001e80000100a00 */
[----:B------:R1:W-:Y:S04]  /*8420*/  STL.64 [R1+0xb38], R28 ;  /* 0x000b381c01007387 */ /* 0x0003e80000100a00 */
[----:B------:R-:W-:Y:S04]  /*8430*/  STL.64 [R1+0xb30], R26 ;  /* 0x000b301a01007387 */ /* 0x000fe80000100a00 */
[----:B------:R-:W-:Y:S04]  /*8440*/  STL.64 [R1+0xb28], R24 ;  /* 0x000b281801007387 */ /* 0x000fe80000100a00 */
[----:B------:R-:W-:Y:S04]  /*8450*/  STL [R1+0x9f8], R252 ;  /* 0x0009f8fc01007387 */ /* 0x000fe80000100800 */
[----:B------:R-:W-:Y:S04]  /*8460*/  STL [R1+0x9f0], R10 ;  /* 0x0009f00a01007387 */ /* 0x000fe80000100800 */
[----:B------:R-:W-:Y:S04]  /*8470*/  STL [R1+0x9ec], R9 ;  /* 0x0009ec0901007387 */ /* 0x000fe80000100800 */
[----:B------:R-:W-:Y:S04]  /*8480*/  STL [R1+0x9e8], R8 ;  /* 0x0009e80801007387 */ /* 0x000fe80000100800 */
[----:B------:R-:W-:Y:S04]  /*8490*/  STL [R1+0x9fc], R18 ;  /* 0x0009fc1201007387 */ /* 0x000fe80000100800 */
[----:B------:R-:W-:Y:S04]  /*84a0*/  STL [R1+0x9f4], R19 ;  /* 0x0009f41301007387 */ /* 0x000fe80000100800 */
[----:B------:R-:W-:Y:S04]  /*84b0*/  STL [R1+0xa04], R20 ;  /* 0x000a041401007387 */ /* 0x000fe80000100800 */
[----:B------:R2:W-:Y:S04]  /*84c0*/  STL [R1+0xa00], R21 ;  /* 0x000a001501007387 */ /* 0x0005e80000100800 */
[----:B------:R-:W-:Y:S04]  /*84d0*/  STL [R1+0xa0c], R242 ;  /* 0x000a0cf201007387 */ /* 0x000fe80000100800 */
[----:B------:R-:W-:Y:S04]  /*84e0*/  STL [R1+0xa08], R243 ;  /* 0x000a08f301007387 */ /* 0x000fe80000100800 */
[----:B------:R3:W-:Y:S04]  /*84f0*/  STL [R1+0xa14], R244 ;  /* 0x000a14f401007387 */ /* 0x0007e80000100800 */
[----:B------:R3:W-:Y:S04]  /*8500*/  STL [R1+0xa10], R245 ;  /* 0x000a10f501007387 */ /* 0x0007e80000100800 */
[----:B------:R-:W-:Y:S04]  /*8510*/  STL [R1+0xa1c], R246 ;  /* 0x000a1cf601007387 */ /* 0x000fe80000100800 */
[----:B------:R-:W-:Y:S04]  /*8520*/  STL [R1+0xa18], R247 ;  /* 0x000a18f701007387 */ /* 0x000fe80000100800 */
[----:B------:R-:W-:Y:S04]  /*8530*/  STL [R1+0xa24], R248 ;  /* 0x000a24f801007387 */ /* 0x000fe80000100800 */
[----:B------:R-:W-:Y:S04]  /*8540*/  STL [R1+0xa20], R249 ;  /* 0x000a20f901007387 */ /* 0x000fe80000100800 */
[----:B------:R-:W-:Y:S04]  /*8550*/  STL [R1+0xa2c], R250 ;  /* 0x000a2cfa01007387 */ /* 0x000fe80000100800 */
[----:B------:R-:W-:Y:S04]  /*8560*/  STL [R1+0xa28], R251 ;  /* 0x000a28fb01007387 */ /* 0x000fe80000100800 */
[----:B0-----:R-:W3:Y:S04]  /*8570*/  LDL.64 R30, [R1+0x630] ;  /* 0x00063000011e7983 */ /* 0x001ee80000100a00 */
[----:B-1----:R-:W3:Y:S04]  /*8580*/  LDL.64 R28, [R1+0x638] ;  /* 0x00063800011c7983 */ /* 0x002ee80000100a00 */
[----:B--2---:R-:W2:Y:S04]  /*8590*/  LDL.64 R20, [R1+0x640] ;  /* 0x0006400001147983 */ /* 0x004ea80000100a00 */
[----:B------:R-:W2:Y:S04]  /*85a0*/  LDL.64 R26, [R1+0x648] ;  /* 0x00064800011a7983 */ /* 0x000ea80000100a00 */
[----:B------:R-:W2:Y:S04]  /*85b0*/  LDL.64 R24, [R1+0x650] ;  /* 0x0006500001187983 */ /* 0x000ea80000100a00 */
[----:B------:R-:W2:Y:S04]  /*85c0*/  LDL.64 R8, [R1+0x658] ;  /* 0x0006580001087983 */ /* 0x000ea80000100a00 */
[----:B------:R-:W2:Y:S04]  /*85d0*/  LDL.64 R18, [R1+0x660] ;  /* 0x0006600001127983 */ /* 0x000ea80000100a00 */
[----:B------:R0:W2:Y:S01]  /*85e0*/  @P2 LDG.E.U16 R164, desc[UR14][R12.64] ;  /* 0x0000000e0ca42981 */ /* 0x0000a2000c1e1500 */
[----:B------:R-:W-:-:S03]  /*85f0*/  PRMT R170, RZ, 0x7610, R170 ;  /* 0x00007610ffaa7816 */ /* 0x000fc600000000aa */
[----:B------:R1:W2:Y:S01]  /*8600*/  @P2 LDG.E.U16 R167, desc[UR14][R14.64] ;  /* 0x0000000e0ea72981 */ /* 0x0002a2000c1e1500 */
[----:B0-----:R-:W-:Y:S02]  /*8610*/  IADD3 R12, P1, R242, R2, RZ ;  /* 0x00000002f20c7210 */ /* 0x001fe40007f3e0ff */
[----:B------:R-:W-:-:S03]  /*8620*/  ISETP.GT.AND P2, PT, R6, 0x2, PT ;  /* 0x000000020600780c */ /* 0x000fc60003f44270 */
[----:B------:R-:W-:Y:S01]  /*8630*/  IMAD.X R13, R243, 0x1, R3, P1 ;  /* 0x00000001f30d7824 */ /* 0x000fe200008e0603 */
[----:B-1----:R-:W-:Y:S02]  /*8640*/  IADD3 R14, P0, R244, R2, RZ ;  /* 0x00000002f40e7210 */ /* 0x002fe40007f1e0ff */
[----:B------:R-:W-:Y:S02]  /*8650*/  PRMT R171, RZ, 0x7610, R171 ;  /* 0x00007610ffab7816 */ /* 0x000fe400000000ab */
[----:B------:R0:W2:Y:S01]  /*8660*/  @P3 LDG.E.U16 R170, desc[UR14][R12.64] ;  /* 0x0000000e0caa3981 */ /* 0x0000a2000c1e1500 */
[----:B------:R-:W-:Y:S01]  /*8670*/  IMAD.X R15, R245, 0x1, R3, P0 ;  /* 0x00000001f50f7824 */ /* 0x000fe200000e0603 */
[----:B------:R-:W-:-:S04]  /*8680*/  PRMT R174, RZ, 0x7610, R174 ;  /* 0x00007610ffae7816 */ /* 0x000fc800000000ae */
[----:B------:R1:W2:Y:S01]  /*8690*/  @P3 LDG.E.U16 R171, desc[UR14][R14.64] ;  /* 0x0000000e0eab3981 */ /* 0x0002a2000c1e1500 */
[----:B0-----:R-:W-:Y:S02]  /*86a0*/  IADD3 R12, P1, R246, R2, RZ ;  /* 0x00000002f60c7210 */ /* 0x001fe40007f3e0ff */
[----:B------:R-:W-:-:S03]  /*86b0*/  ISETP.GT.AND P3, PT, R6, 0x3, PT ;  /* 0x000000030600780c */ /* 0x000fc60003f64270 */
[----:B------:R-:W-:Y:S01]  /*86c0*/  IMAD.X R13, R247, 0x1, R3, P1 ;  /* 0x00000001f70d7824 */ /* 0x000fe200008e0603 */
[-C--:B-1----:R-:W-:Y:S02]  /*86d0*/  IADD3 R14, P0, R248, R2.reuse, RZ ;  /* 0x00000002f80e7210 */ /* 0x082fe40007f1e0ff */
[----:B------:R-:W-:Y:S02]  /*86e0*/  PRMT R175, RZ, 0x7610, R175 ;  /* 0x00007610ffaf7816 */ /* 0x000fe400000000af */
[----:B------:R0:W2:Y:S01]  /*86f0*/  @P2 LDG.E.U16 R174, desc[UR14][R12.64] ;  /* 0x0000000e0cae2981 */ /* 0x0000a2000c1e1500 */
[----:B------:R-:W-:Y:S01]  /*8700*/  IMAD.X R15, R249, 0x1, R3, P0 ;  /* 0x00000001f90f7824 */ /* 0x000fe200000e0603 */
[----:B------:R-:W-:Y:S02]  /*8710*/  PRMT R176, RZ, 0x7610, R176 ;  /* 0x00007610ffb07816 */ /* 0x000fe400000000b0 */
[-C--:B----4-:R-:W-:Y:S02]  /*8720*/  IADD3 R16, P0, R140, R2.reuse, RZ ;  /* 0x000000028c107210 */ /* 0x090fe40007f1e0ff */
[----:B------:R3:W4:Y:S01]  /*8730*/  @P2 LDG.E.U16 R175, desc[UR14][R14.64] ;  /* 0x0000000e0eaf2981 */ /* 0x000722000c1e1500 */
[----:B0-----:R-:W-:-:S02]  /*8740*/  IADD3 R12, P1, R250, R2, RZ ;  /* 0x00000002fa0c7210 */ /* 0x001fc40007f3e0ff */
[----:B------:R-:W-:-:S03]  /*8750*/  ISETP.GT.AND P2, PT, R6, 0x4, PT ;  /* 0x000000040600780c */ /* 0x000fc60003f44270 */
[--C-:B------:R-:W-:Y:S01]  /*8760*/  IMAD.X R13, R251, 0x1, R3.reuse, P1 ;  /* 0x00000001fb0d7824 */ /* 0x100fe200008e0603 */
[-C--:B---3--:R-:W-:Y:S01]  /*8770*/  IADD3 R14, P1, R142, R2.reuse, RZ ;  /* 0x000000028e0e7210 */ /* 0x088fe20007f3e0ff */
[----:B------:R-:W-:Y:S01]  /*8780*/  IMAD.X R17, R141, 0x1, R3, P0 ;  /* 0x000000018d117824 */ /* 0x000fe200000e0603 */
[----:B------:R-:W-:Y:S02]  /*8790*/  PRMT R222, RZ, 0x7610, R222 ;  /* 0x00007610ffde7816 */ /* 0x000fe400000000de */
[----:B------:R0:W3:Y:S01]  /*87a0*/  @P3 LDG.E.U16 R176, desc[UR14][R12.64] ;  /* 0x0000000e0cb03981 */ /* 0x0000e2000c1e1500 */
[----:B------:R-:W-:Y:S01]  /*87b0*/  PRMT R229, RZ, 0x7610, R229 ;  /* 0x00007610ffe57816 */ /* 0x000fe200000000e5 */
[----:B------:R-:W-:Y:S01]  /*87c0*/  IMAD.X R15, R143, 0x1, R3, P1 ;  /* 0x000000018f0f7824 */ /* 0x000fe200008e0603 */
[----:B------:R-:W-:Y:S01]  /*87d0*/  PRMT R230, RZ, 0x7610, R230 ;  /* 0x00007610ffe67816 */ /* 0x000fe200000000e6 */
[----:B------:R1:W3:Y:S01]  /*87e0*/  @P3 LDG.E.U16 R222, desc[UR14][R16.64] ;  /* 0x0000000e10de3981 */ /* 0x0002e2000c1e1500 */
[----:B0-----:R-:W-:-:S03]  /*87f0*/  IADD3 R12, P0, R144, R2, RZ ;  /* 0x00000002900c7210 */ /* 0x001fc60007f1e0ff */
[----:B------:R-:W3:Y:S01]  /*8800*/  @P2 LDG.E.U16 R229, desc[UR14][R14.64] ;  /* 0x0000000e0ee52981 */ /* 0x000ee2000c1e1500 */
[----:B------:R-:W-:Y:S01]  /*8810*/  ISETP.GT.AND P3, PT, R6, 0x5, PT ;  /* 0x000000050600780c */ /* 0x000fe20003f64270 */
[----:B------:R-:W-:Y:S01]  /*8820*/  IMAD.X R13, R145, 0x1, R3, P0 ;  /* 0x00000001910d7824 */ /* 0x000fe200000e0603 */
[----:B-1----:R-:W-:-:S04]  /*8830*/  IADD3 R16, P1, R146, R2, RZ ;  /* 0x0000000292107210 */ /* 0x002fc80007f3e0ff */
[----:B------:R0:W3:Y:S01]  /*8840*/  @P2 LDG.E.U16 R230, desc[UR14][R12.64] ;  /* 0x0000000e0ce62981 */ /* 0x0000e2000c1e1500 */
[----:B------:R-:W-:Y:S01]  /*8850*/  IMAD.X R17, R147, 0x1, R3, P1 ;  /* 0x0000000193117824 */ /* 0x000fe200008e0603 */
[----:B------:R-:W-:Y:S02]  /*8860*/  PRMT R234, RZ, 0x7610, R234 ;  /* 0x00007610ffea7816 */ /* 0x000fe400000000ea */
[----:B------:R-:W-:Y:S02]  /*8870*/  PRMT R235, RZ, 0x7610, R235 ;  /* 0x00007610ffeb7816 */ /* 0x000fe400000000eb */
[-C--:B0-----:R-:W-:Y:S02]  /*8880*/  IADD3 R12, P2, R148, R2.reuse, RZ ;  /* 0x00000002940c7210 */ /* 0x081fe40007f5e0ff */
[----:B------:R-:W3:Y:S01]  /*8890*/  @P3 LDG.E.U16 R234, desc[UR14][R16.64] ;  /* 0x0000000e10ea3981 */ /* 0x000ee2000c1e1500 */
[----:B------:R-:W-:Y:S02]  /*88a0*/  IADD3 R14, P1, R150, R2, RZ ;  /* 0x00000002960e7210 */ /* 0x000fe40007f3e0ff */
[----:B------:R-:W-:Y:S01]  /*88b0*/  IMAD.X R13, R149, 0x1, R3, P2 ;  /* 0x00000001950d7824 */ /* 0x000fe200010e0603 */
[----:B------:R-:W-:-:S02]  /*88c0*/  ISETP.GT.AND P0, PT, R6, 0x6, PT ;  /* 0x000000060600780c */ /* 0x000fc40003f04270 */
[----:B------:R-:W-:Y:S02]  /*88d0*/  IMAD.X R15, R151, 0x1, R3, P1 ;  /* 0x00000001970f7824 */ /* 0x000fe400008e0603 */
[----:B------:R0:W3:Y:S01]  /*88e0*/  @P3 LDG.E.U16 R235, desc[UR14][R12.64] ;  /* 0x0000000e0ceb3981 */ /* 0x0000e2000c1e1500 */
[----:B------:R-:W-:Y:S02]  /*88f0*/  PRMT R239, RZ, 0x7610, R239 ;  /* 0x00007610ffef7816 */ /* 0x000fe400000000ef */
[----:B------:R-:W-:-:S06]  /*8900*/  PRMT R238, RZ, 0x7610, R238 ;  /* 0x00007610ffee7816 */ /* 0x000fcc00000000ee */
[----:B------:R2:W3:Y:S01]  /*8910*/  @P0 LDG.E.U16 R239, desc[UR14][R14.64] ;  /* 0x0000000e0eef0981 */ /* 0x0004e2000c1e1500 */
[----:B------:R-:W-:Y:S02]  /*8920*/  PRMT R159, RZ, 0x7610, R159 ;  /* 0x00007610ff9f7816 */ /* 0x000fe4000000009f */
[----:B------:R-:W-:Y:S02]  /*8930*/  PRMT R158, RZ, 0x7610, R158 ;  /* 0x00007610ff9e7816 */ /* 0x000fe4000000009e */
[----:B------:R-:W-:Y:S02]  /*8940*/  PRMT R162, RZ, 0x7610, R162 ;  /* 0x00007610ffa27816 */ /* 0x000fe400000000a2 */
[-C--:B0-----:R-:W-:Y:S02]  /*8950*/  IADD3 R12, P2, R30, R2.reuse, RZ ;  /* 0x000000021e0c7210 */ /* 0x081fe40007f5e0ff */
[----:B------:R-:W-:-:S03]  /*8960*/  IADD3 R16, P1, R28, R2, RZ ;  /* 0x000000021c107210 */ /* 0x000fc60007f3e0ff */
[----:B------:R-:W-:Y:S01]  /*8970*/  IMAD.X R13, R31, 0x1, R3, P2 ;  /* 0x000000011f0d7824 */ /* 0x000fe200010e0603 */
[----:B------:R-:W-:Y:S01]  /*8980*/  PRMT R161, RZ, 0x7610, R161 ;  /* 0x00007610ffa17816 */ /* 0x000fe200000000a1 */
[----:B------:R-:W4:Y:S01]  /*8990*/  LDL.64 R30, [R1+0x788] ;  /* 0x00078800011e7983 */ /* 0x000f220000100a00 */
[----:B------:R-:W-:-:S03]  /*89a0*/  IMAD.X R17, R29, 0x1, R3, P1 ;  /* 0x000000011d117824 */ /* 0x000fc600008e0603 */
[----:B------:R-:W3:Y:S04]  /*89b0*/  LDL.64 R28, [R1+0x668] ;  /* 0x00066800011c7983 */ /* 0x000ee80000100a00 */
[----:B------:R0:W4:Y:S01]  /*89c0*/  @P0 LDG.E.U16 R238, desc[UR14][R12.64] ;  /* 0x0000000e0cee0981 */ /* 0x000122000c1e1500 */
[----:B--2---:R-:W-:-:S05]  /*89d0*/  IADD3 R14, P0, R20, R2, RZ ;  /* 0x00000002140e7210 */ /* 0x004fca0007f1e0ff */
[----:B------:R-:W-:Y:S02]  /*89e0*/  IMAD.X R15, R21, 0x1, R3, P0 ;  /* 0x00000001150f7824 */ /* 0x000fe400000e0603 */
[----:B------:R-:W2:Y:S01]  /*89f0*/  LDL.64 R20, [R1+0x670] ;  /* 0x0006700001147983 */ /* 0x000ea20000100a00 */
[----:B------:R-:W-:Y:S02]  /*8a00*/  ISETP.GT.AND P1, PT, R6, 0x8, PT ;  /* 0x000000080600780c */ /* 0x000fe40003f24270 */
[----:B0-----:R-:W-:-:S05]  /*8a10*/  IADD3 R12, P0, R26, R2, RZ ;  /* 0x000000021a0c7210 */ /* 0x001fca0007f1e0ff */
[----:B------:R-:W-:Y:S02]  /*8a20*/  IMAD.X R13, R27, 0x1, R3, P0 ;  /* 0x000000011b0d7824 */ /* 0x000fe400000e0603 */
[----:B------:R-:W4:Y:S04]  /*8a30*/  LDL.64 R26, [R1+0x678] ;  /* 0x00067800011a7983 */ /* 0x000f280000100a00 */
[----:B------:R0:W4:Y:S02]  /*8a40*/  @P1 LDG.E.U16 R159, desc[UR14][R12.64] ;  /* 0x0000000e0c9f1981 */ /* 0x000124000c1e1500 */
[----:B0-----:R-:W-:-:S05]  /*8a50*/  IADD3 R12, P0, R24, R2, RZ ;  /* 0x00000002180c7210 */ /* 0x001fca0007f1e0ff */
[----:B------:R-:W-:Y:S02]  /*8a60*/  IMAD.X R13, R25, 0x1, R3, P0 ;  /* 0x00000001190d7824 */ /* 0x000fe400000e0603 */
[----:B------:R-:W4:Y:S04]  /*8a70*/  LDL.64 R24, [R1+0x680] ;  /* 0x0006800001187983 */ /* 0x000f280000100a00 */
[----:B------:R0:W4:Y:S01]  /*8a80*/  @P1 LDG.E.U16 R158, desc[UR14][R12.64] ;  /* 0x0000000e0c9e1981 */ /* 0x000122000c1e1500 */
        /* <DEDUP_REMOVED lines=10> */
[----:B------:R-:W-:Y:S02]  /*8b30*/  PRMT R168, RZ, 0x7610, R168 ;  /* 0x00007610ffa87816 */ /* 0x000fe400000000a8 */
[----:B------:R-:W-:-:S02]  /*8b40*/  PRMT R169, RZ, 0x7610, R169 ;  /* 0x00007610ffa97816 */ /* 0x000fc400000000a9 */
[----:B------:R-:W-:Y:S02]  /*8b50*/  PRMT R172, RZ, 0x7610, R172 ;  /* 0x00007610ffac7816 */ /* 0x000fe400000000ac */
[----:B------:R-:W-:Y:S02]  /*8b60*/  PRMT R173, RZ, 0x7610, R173 ;  /* 0x00007610ffad7816 */ /* 0x000fe400000000ad */
[----:B------:R-:W-:Y:S02]  /*8b70*/  PRMT R220, RZ, 0x7610, R220 ;  /* 0x00007610ffdc7816 */ /* 0x000fe400000000dc */
[----:B---3--:R-:W-:-:S05]  /*8b80*/  IADD3 R12, P0, R28, R2, RZ ;  /* 0x000000021c0c7210 */ /* 0x008fca0007f1e0ff */
[----:B------:R-:W-:Y:S02]  /*8b90*/  IMAD.X R13, R29, 0x1, R3, P0 ;  /* 0x000000011d0d7824 */ /* 0x000fe400000e0603 */
[----:B------:R-:W3:Y:S04]  /*8ba0*/  LDL.64 R28, [R1+0x698] ;  /* 0x00069800011c7983 */ /* 0x000ee80000100a00 */
[----:B------:R2:W3:Y:S02]  /*8bb0*/  @P1 LDG.E.U16 R168, desc[UR14][R12.64] ;  /* 0x0000000e0ca81981 */ /* 0x0004e4000c1e1500 */
[----:B--2---:R-:W-:-:S05]  /*8bc0*/  IADD3 R12, P0, R20, R2, RZ ;  /* 0x00000002140c7210 */ /* 0x004fca0007f1e0ff */
[----:B------:R-:W-:Y:S02]  /*8bd0*/  IMAD.X R13, R21, 0x1, R3, P0 ;  /* 0x00000001150d7824 */ /* 0x000fe400000e0603 */
[----:B------:R-:W2:Y:S04]  /*8be0*/  LDL.64 R20, [R1+0x6a0] ;  /* 0x0006a00001147983 */ /* 0x000ea80000100a00 */
[----:B------:R4:W2:Y:S01]  /*8bf0*/  @P1 LDG.E.U16 R169, desc[UR14][R12.64] ;  /* 0x0000000e0ca91981 */ /* 0x0008a2000c1e1500 */
[----:B------:R-:W-:Y:S02]  /*8c00*/  ISETP.GT.AND P1, PT, R6, 0xb, PT ;  /* 0x0000000b0600780c */ /* 0x000fe40003f24270 */
[----:B----4-:R-:W-:-:S05]  /*8c10*/  IADD3 R12, P0, R26, R2, RZ ;  /* 0x000000021a0c7210 */ /* 0x010fca0007f1e0ff */
        /* <DEDUP_REMOVED lines=14> */
[----:B------:R-:W4:Y:S01]  /*8d00*/  LDL.64 R18, [R1+0x6c0] ;  /* 0x0006c00001127983 */ /* 0x000f220000100a00 */
[----:B------:R-:W-:-:S06]  /*8d10*/  PRMT R221, RZ, 0x7610, R221 ;  /* 0x00007610ffdd7816 */ /* 0x000fcc00000000dd */
[----:B------:R3:W4:Y:S01]  /*8d20*/  @P1 LDG.E.U16 R221, desc[UR14][R12.64] ;  /* 0x0000000e0cdd1981 */ /* 0x000722000c1e1500 */
[----:B------:R-:W-:Y:S02]  /*8d30*/  ISETP.GT.AND P1, PT, R6, 0xd, PT ;  /* 0x0000000d0600780c */ /* 0x000fe40003f24270 */
[----:B------:R-:W-:Y:S02]  /*8d40*/  PRMT R225, RZ, 0x7610, R225 ;  /* 0x00007610ffe17816 */ /* 0x000fe400000000e1 */
[----:B------:R-:W-:Y:S02]  /*8d50*/  PRMT R226, RZ, 0x7610, R226 ;  /* 0x00007610ffe27816 */ /* 0x000fe400000000e2 */
[----:B------:R-:W-:Y:S02]  /*8d60*/  PRMT R232, RZ, 0x7610, R232 ;  /* 0x00007610ffe87816 */ /* 0x000fe400000000e8 */
[----:B------:R-:W-:Y:S02]  /*8d70*/  PRMT R233, RZ, 0x7610, R233 ;  /* 0x00007610ffe97816 */ /* 0x000fe400000000e9 */
[----:B------:R-:W-:-:S02]  /*8d80*/  PRMT R237, RZ, 0x7610, R237 ;  /* 0x00007610ffed7816 */ /* 0x000fc400000000ed */
        /* <DEDUP_REMOVED lines=92> */
[----:B------:R-:W4:Y:S01]  /*9350*/  @P1 LDG.E.U16 R219, desc[UR14][R12.64] ;  /* 0x0000000e0cdb1981 */ /* 0x000f22000c1e1500 */
[C---:B------:R-:W-:Y:S02]  /*9360*/  ISETP.GT.AND P1, PT, R6.reuse, 0x16, PT ;  /* 0x000000160600780c */ /* 0x040fe40003f24270 */
[----:B------:R-:W-:Y:S02]  /*9370*/  PRMT R223, RZ, 0x7610, R223 ;  /* 0x00007610ffdf7816 */ /* 0x000fe400000000df */
[----:B------:R-:W-:Y:S02]  /*9380*/  PRMT R224, RZ, 0x7610, R224 ;  /* 0x00007610ffe07816 */ /* 0x000fe400000000e0 */
[----:B------:R-:W-:Y:S02]  /*9390*/  PRMT R228, RZ, 0x7610, R228 ;  /* 0x00007610ffe47816 */ /* 0x000fe400000000e4 */
[----:B------:R-:W-:Y:S02]  /*93a0*/  PRMT R227, RZ, 0x7610, R227 ;  /* 0x00007610ffe37816 */ /* 0x000fe400000000e3 */
[----:B------:R-:W-:-:S02]  /*93b0*/  ISETP.GT.AND P3, PT, R6, 0x7, PT ;  /* 0x000000070600780c */ /* 0x000fc40003f64270 */
[----:B------:R-:W-:-:S11]  /*93c0*/  PRMT R240, RZ, 0x7610, R240 ;  /* 0x00007610fff07816 */ /* 0x000fd600000000f0 */
[----:B------:R0:W4:Y:S02]  /*93d0*/  @P3 LDG.E.U16 R240, desc[UR14][R14.64] ;  /* 0x0000000e0ef03981 */ /* 0x000124000c1e1500 */
[----:B0-----:R-:W-:Y:S02]  /*93e0*/  PRMT R14, RZ, 0x7610, R14 ;  /* 0x00007610ff0e7816 */ /* 0x001fe4000000000e */
        /* <DEDUP_REMOVED lines=25> */
[----:B------:R-:W-:Y:S02]  /*9580*/  PRMT R11, RZ, 0x7610, R11 ;  /* 0x00007610ff0b7816 */ /* 0x000fe4000000000b */
[----:B------:R-:W-:-:S04]  /*9590*/  PRMT R241, RZ, 0x7610, R241 ;  /* 0x00007610fff17816 */ /* 0x000fc800000000f1 */
[----:B------:R-:W4:Y:S01]  /*95a0*/  @P1 LDG.E.U16 R11, desc[UR14][R12.64] ;  /* 0x0000000e0c0b1981 */ /* 0x000f22000c1e1500 */
[----:B------:R-:W-:-:S03]  /*95b0*/  ISETP.GT.AND P1, PT, R6, 0x19, PT ;  /* 0x000000190600780c */ /* 0x000fc60003f24270 */
[----:B------:R0:W4:Y:S02]  /*95c0*/  @P3 LDG.E.U16 R241, desc[UR14][R16.64] ;  /* 0x0000000e10f13981 */ /* 0x000124000c1e1500 */
[----:B0-----:R-:W-:Y:S02]  /*95d0*/  PRMT R16, RZ, 0x7610, R16 ;  /* 0x00007610ff107816 */ /* 0x001fe40000000010 */
        /* <DEDUP_REMOVED lines=11> */
[----:B------:R4:W3:Y:S01]  /*9690*/  @P1 LDG.E.U16 R15, desc[UR14][R12.64] ;  /* 0x0000000e0c0f1981 */ /* 0x0008e2000c1e1500 */
        /* <DEDUP_REMOVED lines=21> */
[----:B0-----:R-:W-:-:S05]  /*97f0*/  IADD3 R12, P0, R30, R2, RZ ;  /* 0x000000021e0c7210 */ /* 0x001fca0007f1e0ff */
[----:B------:R-:W-:-:S05]  /*9800*/  IMAD.X R13, R31, 0x1, R3, P0 ;  /* 0x000000011f0d7824 */ /* 0x000fca00000e0603 */
[----:B------:R2:W4:Y:S01]  /*9810*/  @P1 LDG.E.U16 R163, desc[UR14][R12.64] ;  /* 0x0000000e0ca31981 */ /* 0x000522000c1e1500 */
[----:B------:R-:W-:Y:S02]  /*9820*/  PRMT R192, RZ, 0x7610, R192 ;  /* 0x00007610ffc07816 */ /* 0x000fe400000000c0 */
[----:B------:R-:W-:Y:S02]  /*9830*/  PRMT R201, RZ, 0x7610, R201 ;  /* 0x00007610ffc97816 */ /* 0x000fe400000000c9 */
[----:B------:R-:W-:Y:S02]  /*9840*/  PRMT R202, RZ, 0x7610, R202 ;  /* 0x00007610ffca7816 */ /* 0x000fe400000000ca */
[----:B------:R-:W-:Y:S02]  /*9850*/  PRMT R213, RZ, 0x7610, R213 ;  /* 0x00007610ffd57816 */ /* 0x000fe400000000d5 */
[----:B------:R-:W-:Y:S02]  /*9860*/  PRMT R215, RZ, 0x7610, R215 ;  /* 0x00007610ffd77816 */ /* 0x000fe400000000d7 */
[----:B--2---:R-:W-:-:S05]  /*9870*/  IADD3 R12, P0, R20, R2, RZ ;  /* 0x00000002140c7210 */ /* 0x004fca0007f1e0ff */
[----:B------:R-:W-:Y:S02]  /*9880*/  IMAD.X R13, R21, 0x1, R3, P0 ;  /* 0x00000001150d7824 */ /* 0x000fe400000e0603 */
[----:B------:R-:W2:Y:S04]  /*9890*/  LDL.64 R20, [R1+0x7c0] ;  /* 0x0007c00001147983 */ /* 0x000ea80000100a00 */
[----:B------:R3:W2:Y:S01]  /*98a0*/  @P1 LDG.E.U16 R192, desc[UR14][R12.64] ;  /* 0x0000000e0cc01981 */ /* 0x0006a2000c1e1500 */
[----:B------:R-:W-:Y:S02]  /*98b0*/  ISETP.GT.AND P1, PT, R6, 0x1d, PT ;  /* 0x0000001d0600780c */ /* 0x000fe40003f24270 */
[----:B---3--:R-:W-:-:S05]  /*98c0*/  IADD3 R12, P0, R28, R2, RZ ;  /* 0x000000021c0c7210 */ /* 0x008fca0007f1e0ff */
[----:B------:R-:W-:-:S06]  /*98d0*/  IMAD.X R13, R29, 0x1, R3, P0 ;  /* 0x000000011d0d7824 */ /* 0x000fcc00000e0603 */
[----:B------:R4:W3:Y:S02]  /*98e0*/  @P1 LDG.E.U16 R201, desc[UR14][R12.64] ;  /* 0x0000000e0cc91981 */ /* 0x0008e4000c1e1500 */
[----:B----4-:R-:W-:-:S05]  /*98f0*/  IADD3 R12, P0, R26, R2, RZ ;  /* 0x000000021a0c7210 */ /* 0x010fca0007f1e0ff */
[----:B------:R-:W-:-:S05]  /*9900*/  IMAD.X R13, R27, 0x1, R3, P0 ;  /* 0x000000011b0d7824 */ /* 0x000fca00000e0603 */
[----:B------:R0:W4:Y:S01]  /*9910*/  @P1 LDG.E.U16 R202, desc[UR14][R12.64] ;  /* 0x0000000e0cca1981 */ /* 0x000122000c1e1500 */
[----:B------:R-:W-:Y:S02]  /*9920*/  ISETP.GT.AND P1, PT, R6, 0x1e, PT ;  /* 0x0000001e0600780c */ /* 0x000fe40003f24270 */
[----:B0-----:R-:W-:-:S05]  /*9930*/  IADD3 R12, P0, R24, R2, RZ ;  /* 0x00000002180c7210 */ /* 0x001fca0007f1e0ff */
[----:B------:R-:W-:-:S06]  /*9940*/  IMAD.X R13, R25, 0x1, R3, P0 ;  /* 0x00000001190d7824 */ /* 0x000fcc00000e0603 */
[----:B------:R0:W4:Y:S02]  /*9950*/  @P1 LDG.E.U16 R213, desc[UR14][R12.64] ;  /* 0x0000000e0cd51981 */ /* 0x000124000c1e1500 */
[----:B0-----:R-:W-:-:S05]  /*9960*/  IADD3 R12, P0, R8, R2, RZ ;  /* 0x00000002080c7210 */ /* 0x001fca0007f1e0ff */
[----:B------:R-:W-:Y:S02]  /*9970*/  IMAD.X R13, R9, 0x1, R3, P0 ;  /* 0x00000001090d7824 */ /* 0x000fe400000e0603 */
[----:B------:R-:W3:Y:S04]  /*9980*/  LDL.LU R9, [R1+0x8d0] ;  /* 0x0008d00001097983 */ /* 0x000ee80000300800 */
[----:B------:R-:W4:Y:S04]  /*9990*/  LDL.LU R8, [R1+0x974] ;  /* 0x0009740001087983 */ /* 0x000f280000300800 */
[----:B------:R-:W3:Y:S04]  /*99a0*/  LDL.LU R25, [R1+0x978] ;  /* 0x0009780001197983 */ /* 0x000ee80000300800 */
[----:B------:R-:W4:Y:S04]  /*99b0*/  LDL.LU R24, [R1+0x8d4] ;  /* 0x0008d40001187983 */ /* 0x000f280000300800 */
[----:B------:R0:W4:Y:S02]  /*99c0*/  @P1 LDG.E.U16 R215, desc[UR14][R12.64] ;  /* 0x0000000e0cd71981 */ /* 0x000124000c1e1500 */
[----:B0-----:R-:W-:-:S05]  /*99d0*/  IADD3 R12, P0, R18, R2, RZ ;  /* 0x00000002120c7210 */ /* 0x001fca0007f1e0ff */
[----:B------:R-:W-:Y:S02]  /*99e0*/  IMAD.X R13, R19, 0x1, R3, P0 ;  /* 0x00000001130d7824 */ /* 0x000fe400000e0603 */
[----:B------:R-:W4:Y:S04]  /*99f0*/  LDL.LU R19, [R1+0x81c] ;  /* 0x00081c0001137983 */ /* 0x000f280000300800 */
[----:B------:R-:W4:Y:S01]  /*9a00*/  LDL.LU R10, [R1+0x8c8] ;  /* 0x0008c800010a7983 */ /* 0x000f220000300800 */
[----:B------:R-:W-:Y:S01]  /*9a10*/  ISETP.GT.AND P1, PT, R6, 0x1f, PT ;  /* 0x0000001f0600780c */ /* 0x000fe20003f24270 */
[----:B------:R-:W0:Y:S01]  /*9a20*/  S2R R18, SR_TID.X ;  /* 0x0000000000127919 */ /* 0x000e220000002100 */
[----:B------:R-:W-:Y:S01]  /*9a30*/  PRMT R217, RZ, 0x7610, R217 ;  /* 0x00007610ffd97816 */ /* 0x000fe200000000d9 */
[----:B------:R1:W-:Y:S01]  /*9a40*/  STL [R1+0xa34], R2 ;  /* 0x000a340201007387 */ /* 0x0003e20000100800 */
[----:B------:R-:W-:-:S09]  /*9a50*/  PRMT R216, RZ, 0x7610, R216 ;  /* 0x00007610ffd87816 */ /* 0x000fd200000000d8 */
[----:B------:R2:W4:Y:S04]  /*9a60*/  @P1 LDG.E.U16 R217, desc[UR14][R12.64] ;  /* 0x0000000e0cd91981 */ /* 0x000528000c1e1500 */
[----:B------:R1:W-:Y:S04]  /*9a70*/  STL [R1+0xa30], R3 ;  /* 0x000a300301007387 */ /* 0x0003e80000100800 */
[----:B------:R-:W4:Y:S04]  /*9a80*/  LDL.LU R244, [R1+0x8c4] ;  /* 0x0008c40001f47983 */ /* 0x000f280000300800 */
[----:B------:R-:W4:Y:S01]  /*9a90*/  LDL.LU R245, [R1+0x96c] ;  /* 0x00096c0001f57983 */ /* 0x000f220000300800 */
[----:B0-----:R-:W-:-:S02]  /*9aa0*/  LOP3.LUT R18, R18, 0x1f, RZ, 0xc0, !PT ;  /* 0x0000001f12127812 */ /* 0x001fc400078ec0ff */
[----:B------:R-:W-:Y:S02]  /*9ab0*/  PRMT R214, RZ, 0x7610, R214 ;  /* 0x00007610ffd67816 */ /* 0x000fe400000000d6 */
[----:B------:R-:W-:Y:S02]  /*9ac0*/  PRMT R212, RZ, 0x7610, R212 ;  /* 0x00007610ffd47816 */ /* 0x000fe400000000d4 */
[----:B--2---:R-:W-:Y:S02]  /*9ad0*/  IADD3 R12, P0, R20, R2, RZ ;  /* 0x00000002140c7210 */ /* 0x004fe40007f1e0ff */
[----:B-1----:R-:W2:Y:S03]  /*9ae0*/  LDL R2, [R1+0x95c] ;  /* 0x00095c0001027983 */ /* 0x002ea60000100800 */
[----:B------:R-:W-:Y:S02]  /*9af0*/  IMAD.X R13, R21, 0x1, R3, P0 ;  /* 0x00000001150d7824 */ /* 0x000fe400000e0603 */
[----:B------:R-:W2:Y:S04]  /*9b00*/  LDL R3, [R1+0x94c] ;  /* 0x00094c0001037983 */ /* 0x000ea80000100800 */
[----:B------:R3:W2:Y:S04]  /*9b10*/  @P1 LDG.E.U16 R216, desc[UR14][R12.64] ;  /* 0x0000000e0cd81981 */ /* 0x0006a8000c1e1500 */
[----:B------:R-:W-:Y:S01]  /*9b20*/  STL [R1+0xa38], R6 ;  /* 0x000a380601007387 */ /* 0x000fe20000100800 */
[----:B------:R-:W-:Y:S06]  /*9b30*/  BAR.SYNC.DEFER_BLOCKING 0x0 ;  /* 0x0000000000007b1d */ /* 0x000fec0000010000 */
[----:B------:R-:W2:Y:S04]  /*9b40*/  LDL.LU R248, [R1+0x814] ;  /* 0x0008140001f87983 */ /* 0x000ea80000300800 */
[----:B------:R-:W2:Y:S04]  /*9b50*/  LDL.LU R249, [R1+0x8b8] ;  /* 0x0008b80001f97983 */ /* 0x000ea80000300800 */
[----:B------:R-:W2:Y:S04]  /*9b60*/  LDL.LU R246, [R1+0x968] ;  /* 0x0009680001f67983 */ /* 0x000ea80000300800 */
[----:B------:R-:W2:Y:S01]  /*9b70*/  LDL.LU R247, [R1+0x9c0] ;  /* 0x0009c00001f77983 */ /* 0x000ea20000300800 */
[----:B------:R-:W-:-:S02]  /*9b80*/  ISETP.GE.AND P0, PT, R18, R6, PT ;  /* 0x000000061200720c */ /* 0x000fc40003f06270 */
[----:B---3--:R-:W-:-:S05]  /*9b90*/  IADD3 R12, P1, R25, R4, RZ ;  /* 0x00000004190c7210 */ /* 0x008fca0007f3e0ff */
[----:B----4-:R-:W-:-:S06]  /*9ba0*/  IMAD.X R13, R24, 0x1, R0, P1 ;  /* 0x00000001180d7824 */ /* 0x010fcc00008e0600 */
[----:B------:R0:W3:Y:S04]  /*9bb0*/  @!P0 LDG.E.U16 R214, desc[UR14][R12.64] ;  /* 0x0000000e0cd68981 */ /* 0x0000e8000c1e1500 */
[----:B------:R-:W-:Y:S01]  /*9bc0*/  STL [R1+0xa3c], R8 ;  /* 0x000a3c0801007387 */ /* 0x000fe20000100800 */
[----:B0-----:R-:W-:-:S03]  /*9bd0*/  IADD3 R12, P1, R8, R4, RZ ;  /* 0x00000004080c7210 */ /* 0x001fc60007f3e0ff */
[----:B------:R0:W-:Y:S02]  /*9be0*/  STL [R1+0xa40], R9 ;  /* 0x000a400901007387 */ /* 0x0001e40000100800 */
[----:B------:R-:W-:-:S05]  /*9bf0*/  IMAD.X R13, R9, 0x1, R0, P1 ;  /* 0x00000001090d7824 */ /* 0x000fca00008e0600 */
[----:B------:R1:W4:Y:S04]  /*9c00*/  @!P0 LDG.E.U16 R212, desc[UR14][R12.64] ;  /* 0x0000000e0cd48981 */ /* 0x000328000c1e1500 */
[----:B0-----:R-:W3:Y:S04]  /*9c10*/  LDL.LU R9, [R1+0x8b4] ;  /* 0x0008b40001097983 */ /* 0x001ee80000300800 */
[----:B------:R0:W-:Y:S01]  /*9c20*/  STL [R1+0xa44], R10 ;  /* 0x000a440a01007387 */ /* 0x0001e20000100800 */
[----:B-1----:R-:W-:-:S03]  /*9c30*/  IADD3 R12, P1, R10, R4, RZ ;  /* 0x000000040a0c7210 */ /* 0x002fc60007f3e0ff */
[----:B0-----:R-:W4:Y:S02]  /*9c40*/  LDL.LU R10, [R1+0x9b8] ;  /* 0x0009b800010a7983 */ /* 0x001f240000300800 */
[----:B------:R-:W-:Y:S02]  /*9c50*/  IMAD.X R13, R19, 0x1, R0, P1 ;  /* 0x00000001130d7824 */ /* 0x000fe400008e0600 */
[----:B------:R0:W-:Y:S04]  /*9c60*/  STL [R1+0xa48], R19 ;  /* 0x000a481301007387 */ /* 0x0001e80000100800 */
[----:B0-----:R-:W4:Y:S01]  /*9c70*/  LDL.LU R19, [R1+0x958] ;  /* 0x0009580001137983 */ /* 0x001f220000300800 */
[----:B------:R-:W-:-:S06]  /*9c80*/  PRMT R211, RZ, 0x7610, R211 ;  /* 0x00007610ffd37816 */ /* 0x000fcc00000000d3 */
[----:B------:R0:W4:Y:S01]  /*9c90*/  @!P0 LDG.E.U16 R211, desc[UR14][R12.64] ;  /* 0x0000000e0cd38981 */ /* 0x000122000c1e1500 */
[----:B------:R-:W-:Y:S02]  /*9ca0*/  PRMT R210, RZ, 0x7610, R210 ;  /* 0x00007610ffd27816 */ /* 0x000fe400000000d2 */
[----:B0-----:R-:W-:-:S05]  /*9cb0*/  IADD3 R12, P1, R245, R4, RZ ;  /* 0x00000004f50c7210 */ /* 0x001fca0007f3e0ff */
[----:B------:R-:W-:-:S05]  /*9cc0*/  IMAD.X R13, R244, 0x1, R0, P1 ;  /* 0x00000001f40d7824 */ /* 0x000fca00008e0600 */
[----:B------:R2:W4:Y:S01]  /*9cd0*/  @!P0 LDG.E.U16 R210, desc[UR14][R12.64] ;  /* 0x0000000e0cd28981 */ /* 0x000522000c1e1500 */
[----:B------:R-:W-:Y:S02]  /*9ce0*/  PRMT R209, RZ, 0x7610, R209 ;  /* 0x00007610ffd17816 */ /* 0x000fe400000000d1 */
[----:B------:R-:W-:Y:S01]  /*9cf0*/  PRMT R208, RZ, 0x7610, R208 ;  /* 0x00007610ffd07816 */ /* 0x000fe200000000d0 */
[----:B------:R0:W-:Y:S01]  /*9d00*/  STL [R1+0xa4c], R245 ;  /* 0x000a4cf501007387 */ /* 0x0001e20000100800 */
[----:B------:R-:W-:-:S03]  /*9d10*/  PRMT R207, RZ, 0x7610, R207 ;  /* 0x00007610ffcf7816 */ /* 0x000fc600000000cf */
[----:B0-----:R-:W4:Y:S04]  /*9d20*/  LDL.LU R245, [R1+0x8a8] ;  /* 0x0008a80001f57983 */ /* 0x001f280000300800 */
[----:B------:R0:W-:Y:S04]  /*9d30*/  STL [R1+0xa50], R244 ;  /* 0x000a50f401007387 */ /* 0x0001e80000100800 */
[----:B0-----:R-:W4:Y:S01]  /*9d40*/  LDL.LU R244, [R1+0x80c] ;  /* 0x00080c0001f47983 */ /* 0x001f220000300800 */
[----:B--2---:R-:W-:-:S05]  /*9d50*/  IADD3 R12, P1, R247, R4, RZ ;  /* 0x00000004f70c7210 */ /* 0x004fca0007f3e0ff */
[----:B------:R-:W-:-:S05]  /*9d60*/  IMAD.X R13, R246, 0x1, R0, P1 ;  /* 0x00000001f60d7824 */ /* 0x000fca00008e0600 */
[----:B------:R0:W2:Y:S02]  /*9d70*/  @!P0 LDG.E.U16 R209, desc[UR14][R12.64] ;  /* 0x0000000e0cd18981 */ /* 0x0000a4000c1e1500 */
[----:B0-----:R-:W-:-:S05]  /*9d80*/  IADD3 R12, P1, R249, R4, RZ ;  /* 0x00000004f90c7210 */ /* 0x001fca0007f3e0ff */
[----:B------:R-:W-:-:S05]  /*9d90*/  IMAD.X R13, R248, 0x1, R0, P1 ;  /* 0x00000001f80d7824 */ /* 0x000fca00008e0600 */
[----:B------:R0:W2:Y:S02]  /*9da0*/  @!P0 LDG.E.U16 R208, desc[UR14][R12.64] ;  /* 0x0000000e0cd08981 */ /* 0x0000a4000c1e1500 */
[----:B0-----:R-:W-:Y:S02]  /*9db0*/  IADD3 R12, P1, R2, R4, RZ ;  /* 0x00000004020c7210 */ /* 0x001fe40007f3e0ff */
[----:B------:R-:W-:Y:S04]  /*9dc0*/  STL [R1+0xa54], R247 ;  /* 0x000a54f701007387 */ /* 0x000fe80000100800 */
[----:B------:R-:W-:Y:S04]  /*9dd0*/  STL [R1+0xa58], R246 ;  /* 0x000a58f601007387 */ /* 0x000fe80000100800 */
[----:B------:R-:W-:Y:S04]  /*9de0*/  STL [R1+0xa5c], R249 ;  /* 0x000a5cf901007387 */ /* 0x000fe80000100800 */
[----:B------:R-:W-:Y:S04]  /*9df0*/  STL [R1+0xa60], R248 ;  /* 0x000a60f801007387 */ /* 0x000fe80000100800 */
[----:B------:R-:W2:Y:S04]  /*9e00*/  LDL R2, [R1+0x898] ;  /* 0x0008980001027983 */ /* 0x000ea80000100800 */
[----:B------:R-:W2:Y:S04]  /*9e10*/  LDL R27, [R1+0x93c] ;  /* 0x00093c00011b7983 */ /* 0x000ea80000100800 */
[----:B------:R-:W2:Y:S01]  /*9e20*/  LDL R26, [R1+0x894] ;  /* 0x00089400011a7983 */ /* 0x000ea20000100800 */
[----:B---3--:R-:W-:-:S03]  /*9e30*/  IMAD.X R13, R9, 0x1, R0, P1 ;  /* 0x00000001090d7824 */ /* 0x008fc600008e0600 */
[----:B------:R-:W-:Y:S04]  /*9e40*/  STL [R1+0xa64], R9 ;  /* 0x000a640901007387 */ /* 0x000fe80000100800 */
[----:B------:R4:W3:Y:S02]  /*9e50*/  @!P0 LDG.E.U16 R207, desc[UR14][R12.64] ;  /* 0x0000000e0ccf8981 */ /* 0x0008e4000c1e1500 */
[----:B----4-:R-:W-:Y:S02]  /*9e60*/  IADD3 R12, P1, R10, R4, RZ ;  /* 0x000000040a0c7210 */ /* 0x010fe40007f3e0ff */
[----:B------:R-:W-:Y:S03]  /*9e70*/  STL [R1+0xa68], R10 ;  /* 0x000a680a01007387 */ /* 0x000fe60000100800 */
[----:B------:R-:W-:Y:S01]  /*9e80*/  IMAD.X R13, R19, 0x1, R0, P1 ;  /* 0x00000001130d7824 */ /* 0x000fe200008e0600 */
[----:B------:R0:W-:Y:S04]  /*9e90*/  STL [R1+0xa6c], R19 ;  /* 0x000a6c1301007387 */ /* 0x0001e80000100800 */
[----:B0-----:R-:W4:Y:S01]  /*9ea0*/  LDL.LU R19, [R1+0x8a4] ;  /* 0x0008a40001137983 */ /* 0x001f220000300800 */
[----:B------:R-:W-:-:S06]  /*9eb0*/  PRMT R204, RZ, 0x7610, R204 ;  /* 0x00007610ffcc7816 */ /* 0x000fcc00000000cc */
[----:B------:R0:W3:Y:S01]  /*9ec0*/  @!P0 LDG.E.U16 R204, desc[UR14][R12.64] ;  /* 0x0000000e0ccc8981 */ /* 0x0000e2000c1e1500 */
[----:B------:R-:W-:Y:S02]  /*9ed0*/  PRMT R203, RZ, 0x7610, R203 ;  /* 0x00007610ffcb7816 */ /* 0x000fe400000000cb */
[----:B0-----:R-:W-:Y:S01]  /*9ee0*/  IADD3 R12, P1, R245, R4, RZ ;  /* 0x00000004f50c7210 */ /* 0x001fe20007f3e0ff */
[----:B------:R0:W-:Y:S04]  /*9ef0*/  STL [R1+0xa70], R245 ;  /* 0x000a70f501007387 */ /* 0x0001e80000100800 */
[----:B0-----:R-:W2:Y:S01]  /*9f00*/  LDL.LU R245, [R1+0x9b0] ;  /* 0x0009b00001f57983 */ /* 0x001ea20000300800 */
[----:B------:R-:W-:-:S03]  /*9f10*/  IMAD.X R13, R244, 0x1, R0, P1 ;  /* 0x00000001f40d7824 */ /* 0x000fc600008e0600 */
[----:B------:R0:W-:Y:S04]  /*9f20*/  STL [R1+0xa74], R244 ;  /* 0x000a74f401007387 */ /* 0x0001e80000100800 */
[----:B------:R1:W3:Y:S04]  /*9f30*/  @!P0 LDG.E.U16 R203, desc[UR14][R12.64] ;  /* 0x0000000e0ccb8981 */ /* 0x0002e8000c1e1500 */
[----:B0-----:R-:W3:Y:S01]  /*9f40*/  LDL.LU R244, [R1+0x948] ;  /* 0x0009480001f47983 */ /* 0x001ee20000300800 */
[----:B-1----:R-:W-:-:S03]  /*9f50*/  IADD3 R12, P1, R3, R4, RZ ;  /* 0x00000004030c7210 */ /* 0x002fc60007f3e0ff */
[----:B------:R-:W3:Y:S04]  /*9f60*/  LDL R21, [R1+0x9a8] ;  /* 0x0009a80001157983 */ /* 0x000ee80000100800 */
[----:B------:R-:W3:Y:S04]  /*9f70*/  LDL R8, [R1+0x938] ;  /* 0x0009380001087983 */ /* 0x000ee80000100800 */
[----:B------:R-:W3:Y:S04]  /*9f80*/  LDL R6, [R1+0x888] ;  /* 0x0008880001067983 */ /* 0x000ee80000100800 */
[----:B------:R-:W3:Y:S04]  /*9f90*/  LDL R3, [R1+0x7fc] ;  /* 0x0007fc0001037983 */ /* 0x000ee80000100800 */
[----:B------:R-:W3:Y:S01]  /*9fa0*/  LDL R9, [R1+0x9e4] ;  /* 0x0009e40001097983 */ /* 0x000ee20000100800 */
[----:B----4-:R-:W-:-:S03]  /*9fb0*/  IMAD.X R13, R19, 0x1, R0, P1 ;  /* 0x00000001130d7824 */ /* 0x010fc600008e0600 */
[----:B------:R0:W-:Y:S04]  /*9fc0*/  STL [R1+0xa78], R19 ;  /* 0x000a781301007387 */ /* 0x0001e80000100800 */
[----:B0-----:R-:W4:Y:S01]  /*9fd0*/  LDL.LU R19, [R1+0x804] ;  /* 0x0008040001137983 */ /* 0x001f220000300800 */
[----:B------:R-:W-:-:S06]  /*9fe0*/  PRMT R200, RZ, 0x7610, R200 ;  /* 0x00007610ffc87816 */ /* 0x000fcc00000000c8 */
[----:B------:R2:W4:Y:S01]  /*9ff0*/  @!P0 LDG.E.U16 R200, desc[UR14][R12.64] ;  /* 0x0000000e0cc88981 */ /* 0x000522000c1e1500 */
[----:B------:R-:W-:Y:S02]  /*a000*/  PRMT R199, RZ, 0x7610, R199 ;  /* 0x00007610ffc77816 */ /* 0x000fe400000000c7 */
[----:B------:R-:W-:Y:S02]  /*a010*/  PRMT R198, RZ, 0x7610, R198 ;  /* 0x00007610ffc67816 */ /* 0x000fe400000000c6 */
[-C--:B--2---:R-:W-:Y:S01]  /*a020*/  IADD3 R12, P1, R245, R4.reuse, RZ ;  /* 0x00000004f50c7210 */ /* 0x084fe20007f3e0ff */
[----:B------:R-:W-:Y:S04]  /*a030*/  STL [R1+0xa7c], R245 ;  /* 0x000a7cf501007387 */ /* 0x000fe80000100800 */
[----:B---3--:R-:W-:Y:S01]  /*a040*/  IMAD.X R13, R244, 0x1, R0, P1 ;  /* 0x00000001f40d7824 */ /* 0x008fe200008e0600 */
[----:B------:R-:W-:Y:S04]  /*a050*/  STL [R1+0xa80], R244 ;  /* 0x000a80f401007387 */ /* 0x000fe80000100800 */
[----:B------:R-:W2:Y:S04]  /*a060*/  LDL R20, [R1+0x92c] ;  /* 0x00092c0001147983 */ /* 0x000ea80000100800 */
[----:B------:R0:W3:Y:S04]  /*a070*/  @!P0 LDG.E.U16 R199, desc[UR14][R12.64] ;  /* 0x0000000e0cc78981 */ /* 0x0000e8000c1e1500 */
[----:B------:R-:W3:Y:S04]  /*a080*/  LDL R18, [R1+0x884] ;  /* 0x0008840001127983 */ /* 0x000ee80000100800 */
[----:B------:R-:W3:Y:S01]  /*a090*/  LDL R10, [R1+0x9a0] ;  /* 0x0009a000010a7983 */ /* 0x000ee20000100800 */
[----:B0-----:R-:W-:-:S03]  /*a0a0*/  IADD3 R12, P1, R2, R4, RZ ;  /* 0x00000004020c7210 */ /* 0x001fc60007f3e0ff */
[----:B------:R-:W3:Y:S01]  /*a0b0*/  LDL R2, [R1+0x928] ;  /* 0x0009280001027983 */ /* 0x000ee20000100800 */
[----:B------:R-:W-:Y:S02]  /*a0c0*/  PRMT R197, RZ, 0x7610, R197 ;  /* 0x00007610ffc57816 */ /* 0x000fe400000000c5 */
[----:B------:R-:W-:Y:S01]  /*a0d0*/  PRMT R196, RZ, 0x7610, R196 ;  /* 0x00007610ffc47816 */ /* 0x000fe200000000c4 */
[----:B----4-:R-:W-:-:S05]  /*a0e0*/  IMAD.X R13, R19, 0x1, R0, P1 ;  /* 0x00000001130d7824 */ /* 0x010fca00008e0600 */
[----:B------:R0:W4:Y:S04]  /*a0f0*/  @!P0 LDG.E.U16 R198, desc[UR14][R12.64] ;  /* 0x0000000e0cc68981 */ /* 0x000128000c1e1500 */
[----:B------:R1:W-:Y:S01]  /*a100*/  STL [R1+0xa84], R19 ;  /* 0x000a841301007387 */ /* 0x0003e20000100800 */
[----:B0-----:R-:W-:-:S03]  /*a110*/  IADD3 R12, P1, R27, R4, RZ ;  /* 0x000000041b0c7210 */ /* 0x001fc60007f3e0ff */
[----:B------:R-:W4:Y:S02]  /*a120*/  LDL R27, [R1+0x878] ;  /* 0x00087800011b7983 */ /* 0x000f240000100800 */
[----:B------:R-:W-:Y:S02]  /*a130*/  IMAD.X R13, R26, 0x1, R0, P1 ;  /* 0x000000011a0d7824 */ /* 0x000fe400008e0600 */
[----:B------:R-:W4:Y:S04]  /*a140*/  LDL R26, [R1+0x7f4] ;  /* 0x0007f400011a7983 */ /* 0x000f280000100800 */
[----:B------:R0:W4:Y:S02]  /*a150*/  @!P0 LDG.E.U16 R197, desc[UR14][R12.64] ;  /* 0x0000000e0cc58981 */ /* 0x000124000c1e1500 */
[----:B0-----:R-:W-:-:S02]  /*a160*/  IADD3 R12, P1, R21, R4, RZ ;  /* 0x00000004150c7210 */ /* 0x001fc40007f3e0ff */
[----:B------:R-:W4:Y:S03]  /*a170*/  LDL R21, [R1+0x874] ;  /* 0x0008740001157983 */ /* 0x000f260000100800 */
[----:B------:R-:W-:Y:S02]  /*a180*/  IMAD.X R13, R8, 0x1, R0, P1 ;  /* 0x00000001080d7824 */ /* 0x000fe400008e0600 */
[----:B------:R-:W4:Y:S04]  /*a190*/  LDL R8, [R1+0x91c] ;  /* 0x00091c0001087983 */ /* 0x000f280000100800 */
[----:B------:R0:W4:Y:S04]  /*a1a0*/  @!P0 LDG.E.U16 R196, desc[UR14][R12.64] ;  /* 0x0000000e0cc48981 */ /* 0x000128000c1e1500 */
[----:B------:R-:W-:Y:S01]  /*a1b0*/  STL [R1+0xa88], R7 ;  /* 0x000a880701007387 */ /* 0x000fe20000100800 */
[----:B------:R-:W-:-:S02]  /*a1c0*/  PRMT R195, RZ, 0x7610, R195 ;  /* 0x00007610ffc37816 */ /* 0x000fc400000000c3 */
[----:B------:R-:W-:Y:S01]  /*a1d0*/  PRMT R194, RZ, 0x7610, R194 ;  /* 0x00007610ffc27816 */ /* 0x000fe200000000c2 */
[----:B-1----:R-:W4:Y:S01]  /*a1e0*/  LDL R19, [R1+0x7ec] ;  /* 0x0007ec0001137983 */ /* 0x002f220000100800 */
[----:B0-----:R-:W-:-:S03]  /*a1f0*/  IADD3 R12, P1, R6, R4, RZ ;  /* 0x00000004060c7210 */ /* 0x001fc60007f3e0ff */
[----:B------:R-:W4:Y:S02]  /*a200*/  LDL R6, [R1+0x998] ;  /* 0x0009980001067983 */ /* 0x000f240000100800 */
[----:B------:R-:W-:Y:S01]  /*a210*/  IMAD.X R13, R3, 0x1, R0, P1 ;  /* 0x00000001030d7824 */ /* 0x000fe200008e0600 */
[----:B------:R-:W-:Y:S01]  /*a220*/  PRMT R193, RZ, 0x7610, R193 ;  /* 0x00007610ffc17816 */ /* 0x000fe200000000c1 */
[----:B------:R-:W4:Y:S04]  /*a230*/  LDL R3, [R1+0x918] ;  /* 0x0009180001037983 */ /* 0x000f280000100800 */
[----:B------:R2:W4:Y:S01]  /*a240*/  @!P0 LDG.E.U16 R195, desc[UR14][R12.64] ;  /* 0x0000000e0cc38981 */ /* 0x000522000c1e1500 */
[----:B------:R-:W-:-:S03]  /*a250*/  PRMT R191, RZ, 0x7610, R191 ;  /* 0x00007610ffbf7816 */ /* 0x000fc600000000bf */
[----:B------:R-:W-:Y:S04]  /*a260*/  STS.U16 [R7+UR12], R164 ;  /* 0x000000a407007988 */ /* 0x000fe8000800040c */
[----:B------:R-:W-:Y:S01]  /*a270*/  STS.U16 [R7+UR12+0x2000], R167 ;  /* 0x002000a707007988 */ /* 0x000fe2000800040c */
[----:B--2---:R-:W-:-:S03]  /*a280*/  IADD3 R12, P1, R20, R4, RZ ;  /* 0x00000004140c7210 */ /* 0x004fc60007f3e0ff */
[----:B------:R-:W2:Y:S02]  /*a290*/  LDL R20, [R1+0x868] ;  /* 0x0008680001147983 */ /* 0x000ea40000100800 */
[----:B---3--:R-:W-:Y:S02]  /*a2a0*/  IMAD.X R13, R18, 0x1, R0, P1 ;  /* 0x00000001120d7824 */ /* 0x008fe400008e0600 */
[----:B------:R-:W-:Y:S04]  /*a2b0*/  STS.U16 [R7+UR12+0x400], R159 ;  /* 0x0004009f07007988 */ /* 0x000fe8000800040c */
[----:B------:R0:W3:Y:S04]  /*a2c0*/  @!P0 LDG.E.U16 R194, desc[UR14][R12.64] ;  /* 0x0000000e0cc28981 */ /* 0x0000e8000c1e1500 */
[----:B------:R-:W3:Y:S04]  /*a2d0*/  LDL R18, [R1+0x860] ;  /* 0x0008600001127983 */ /* 0x000ee80000100800 */
[----:B------:R-:W-:Y:S01]  /*a2e0*/  STS.U16 [R7+UR12+0x2400], R158 ;  /* 0x0024009e07007988 */ /* 0x000fe2000800040c */
[----:B0-----:R-:W-:-:S03]  /*a2f0*/  IADD3 R12, P1, R10, R4, RZ ;  /* 0x000000040a0c7210 */ /* 0x001fc60007f3e0ff */
[----:B------:R-:W3:Y:S02]  /*a300*/  LDL R10, [R1+0x7e8] ;  /* 0x0007e800010a7983 */ /* 0x000ee40000100800 */
[----:B------:R-:W-:Y:S02]  /*a310*/  IMAD.X R13, R2, 0x1, R0, P1 ;  /* 0x00000001020d7824 */ /* 0x000fe400008e0600 */
[----:B------:R-:W-:Y:S04]  /*a320*/  STS.U16 [R7+UR12+0x800], R152 ;  /* 0x0008009807007988 */ /* 0x000fe8000800040c */
[----:B------:R4:W3:Y:S04]  /*a330*/  @!P0 LDG.E.U16 R193, desc[UR14][R12.64] ;  /* 0x0000000e0cc18981 */ /* 0x0008e8000c1e1500 */
[----:B------:R-:W-:Y:S04]  /*a340*/  STS.U16 [R7+UR12+0x2800], R23 ;  /* 0x0028001707007988 */ /* 0x000fe8000800040c */
[----:B------:R-:W-:Y:S04]  /*a350*/  STS.U16 [R7+UR12+0xc00], R14 ;  /* 0x000c000e07007988 */ /* 0x000fe8000800040c */
[----:B------:R0:W-:Y:S01]  /*a360*/  STS.U16 [R7+UR12+0x2c00], R11 ;  /* 0x002c000b07007988 */ /* 0x0001e2000800040c */
[----:B------:R-:W-:-:S02]  /*a370*/  PRMT R190, RZ, 0x7610, R190 ;  /* 0x00007610ffbe7816 */ /* 0x000fc400000000be */
[----:B------:R-:W-:Y:S01]  /*a380*/  PRMT R189, RZ, 0x7610, R189 ;  /* 0x00007610ffbd7816 */ /* 0x000fe200000000bd */
[----:B------:R-:W3:Y:S01]  /*a390*/  LDL R2, [R1+0x9e0] ;  /* 0x0009e00001027983 */ /* 0x000ee20000100800 */
[----:B------:R-:W-:Y:S02]  /*a3a0*/  PRMT R188, RZ, 0x7610, R188 ;  /* 0x00007610ffbc7816 */ /* 0x000fe400000000bc */
[----:B------:R-:W-:Y:S01]  /*a3b0*/  PRMT R187, RZ, 0x7610, R187 ;  /* 0x00007610ffbb7816 */ /* 0x000fe200000000bb */
[----:B------:R-:W3:Y:S04]  /*a3c0*/  LDL R28, [R1+0x8e0] ;  /* 0x0008e000011c7983 */ /* 0x000ee80000100800 */
[----:B0-----:R-:W3:Y:S01]  /*a3d0*/  LDL R7, [R1+0x90c] ;  /* 0x00090c0001077983 */ /* 0x001ee20000100800 */
[----:B----4-:R-:W-:-:S03]  /*a3e0*/  IADD3 R12, P1, R27, R4, RZ ;  /* 0x000000041b0c7210 */ /* 0x010fc60007f3e0ff */
        /* <DEDUP_REMOVED lines=14> */
[----:B--2---:R-:W-:-:S02]  /*a4d0*/  IADD3 R12, P1, R20, R4, RZ ;  /* 0x00000004140c7210 */ /* 0x004fc40007f3e0ff */
[----:B------:R-:W2:Y:S03]  /*a4e0*/  LDL R20, [R1+0x8fc] ;  /* 0x0008fc0001147983 */ /* 0x000ea60000100800 */
[----:B------:R-:W-:Y:S02]  /*a4f0*/  IMAD.X R13, R19, 0x1, R0, P1 ;  /* 0x00000001130d7824 */ /* 0x000fe400008e0600 */
[----:B------:R-:W2:Y:S04]  /*a500*/  LDL R19, [R1+0x844] ;  /* 0x0008440001137983 */ /* 0x000ea80000100800 */
[----:B------:R3:W2:Y:S04]  /*a510*/  @!P0 LDG.E.U16 R188, desc[UR14][R12.64] ;  /* 0x0000000e0cbc8981 */ /* 0x0006a8000c1e1500 */
[----:B------:R-:W-:Y:S01]  /*a520*/  STS.U16 [R9+UR12+0x80], R170 ;  /* 0x000080aa09007988 */ /* 0x000fe2000800040c */
[----:B---3--:R-:W-:-:S03]  /*a530*/  IADD3 R12, P1, R18, R4, RZ ;  /* 0x00000004120c7210 */ /* 0x008fc60007f3e0ff */
[----:B------:R-:W3:Y:S02]  /*a540*/  LDL R18, [R1+0x7d8] ;  /* 0x0007d80001127983 */ /* 0x000ee40000100800 */
[----:B------:R-:W-:Y:S02]  /*a550*/  IMAD.X R13, R10, 0x1, R0, P1 ;  /* 0x000000010a0d7824 */ /* 0x000fe400008e0600 */
[----:B------:R-:W-:Y:S04]  /*a560*/  STS.U16 [R9+UR12+0x2080], R171 ;  /* 0x002080ab09007988 */ /* 0x000fe8000800040c */
[----:B------:R-:W-:Y:S04]  /*a570*/  STS.U16 [R9+UR12+0x480], R162 ;  /* 0x000480a209007988 */ /* 0x000fe8000800040c */
[----:B------:R-:W-:Y:S04]  /*a580*/  STS.U16 [R9+UR12+0x2480], R161 ;  /* 0x002480a109007988 */ /* 0x000fe8000800040c */
[----:B------:R-:W3:Y:S04]  /*a590*/  LDL R10, [R1+0x8f0] ;  /* 0x0008f000010a7983 */ /* 0x000ee80000100800 */
[----:B------:R-:W-:Y:S04]  /*a5a0*/  STS.U16 [R9+UR12+0x880], R154 ;  /* 0x0008809a09007988 */ /* 0x000fe8000800040c */
[----:B------:R-:W-:Y:S04]  /*a5b0*/  STS.U16 [R9+UR12+0x2880], R153 ;  /* 0x0028809909007988 */ /* 0x000fe8000800040c */
[----:B------:R-:W-:Y:S04]  /*a5c0*/  STS.U16 [R9+UR12+0xc80], R16 ;  /* 0x000c801009007988 */ /* 0x000fe8000800040c */
[----:B------:R4:W3:Y:S04]  /*a5d0*/  @!P0 LDG.E.U16 R187, desc[UR14][R12.64] ;  /* 0x0000000e0cbb8981 */ /* 0x0008e8000c1e1500 */
[----:B------:R0:W-:Y:S01]  /*a5e0*/  STS.U16 [R9+UR12+0x2c80], R15 ;  /* 0x002c800f09007988 */ /* 0x0001e2000800040c */
[----:B------:R-:W-:-:S03]  /*a5f0*/  PRMT R186, RZ, 0x7610, R186 ;  /* 0x00007610ffba7816 */ /* 0x000fc600000000ba */
[----:B0-----:R-:W3:Y:S01]  /*a600*/  LDL R9, [R1+0x840] ;  /* 0x0008400001097983 */ /* 0x001ee20000100800 */
[----:B------:R-:W-:Y:S02]  /*a610*/  PRMT R185, RZ, 0x7610, R185 ;  /* 0x00007610ffb97816 */ /* 0x000fe400000000b9 */
[-C--:B----4-:R-:W-:Y:S02]  /*a620*/  IADD3 R12, P1, R8, R4.reuse, RZ ;  /* 0x00000004080c7210 */ /* 0x090fe40007f3e0ff */
[----:B------:R-:W4:Y:S03]  /*a630*/  LDL R8, [R1+0x984] ;  /* 0x0009840001087983 */ /* 0x000f260000100800 */
[----:B------:R-:W-:Y:S02]  /*a640*/  IMAD.X R13, R7, 0x1, R0, P1 ;  /* 0x00000001070d7824 */ /* 0x000fe400008e0600 */
[----:B------:R-:W4:Y:S04]  /*a650*/  LDL R7, [R1+0x8ec] ;  /* 0x0008ec0001077983 */ /* 0x000f280000100800 */
[----:B------:R0:W4:Y:S02]  /*a660*/  @!P0 LDG.E.U16 R186, desc[UR14][R12.64] ;  /* 0x0000000e0cba8981 */ /* 0x000124000c1e1500 */
[----:B0-----:R-:W-:-:S05]  /*a670*/  IADD3 R12, P1, R27, R4, RZ ;  /* 0x000000041b0c7210 */ /* 0x001fca0007f3e0ff */
[----:B------:R-:W-:Y:S02]  /*a680*/  IMAD.X R13, R6, 0x1, R0, P1 ;  /* 0x00000001060d7824 */ /* 0x000fe400008e0600 */
[----:B------:R-:W4:Y:S04]  /*a690*/  LDL R6, [R1+0x834] ;  /* 0x0008340001067983 */ /* 0x000f280000100800 */
[----:B------:R0:W4:Y:S02]  /*a6a0*/  @!P0 LDG.E.U16 R185, desc[UR14][R12.64] ;  /* 0x0000000e0cb98981 */ /* 0x000124000c1e1500 */
[----:B0-----:R-:W-:Y:S02]  /*a6b0*/  IADD3 R12, P1, R3, R4, RZ ;  /* 0x00000004030c7210 */ /* 0x001fe40007f3e0ff */
[----:B------:R-:W4:Y:S01]  /*a6c0*/  LDL R3, [R1+0x7d0] ;  /* 0x0007d00001037983 */ /* 0x000f220000100800 */
[----:B------:R-:W-:-:S02]  /*a6d0*/  PRMT R184, RZ, 0x7610, R184 ;  /* 0x00007610ffb87816 */ /* 0x000fc400000000b8 */
[----:B------:R-:W-:-:S05]  /*a6e0*/  IMAD.X R13, R26, 0x1, R0, P1 ;  /* 0x000000011a0d7824 */ /* 0x000fca00008e0600 */
[----:B------:R0:W4:Y:S01]  /*a6f0*/  @!P0 LDG.E.U16 R184, desc[UR14][R12.64] ;  /* 0x0000000e0cb88981 */ /* 0x000122000c1e1500 */
[----:B------:R-:W-:Y:S02]  /*a700*/  PRMT R183, RZ, 0x7610, R183 ;  /* 0x00007610ffb77816 */ /* 0x000fe400000000b7 */
[----:B0-----:R-:W-:-:S05]  /*a710*/  IADD3 R12, P1, R21, R4, RZ ;  /* 0x00000004150c7210 */ /* 0x001fca0007f3e0ff */
[----:B--2---:R-:W-:-:S05]  /*a720*/  IMAD.X R13, R20, 0x1, R0, P1 ;  /* 0x00000001140d7824 */ /* 0x004fca00008e0600 */
[----:B------:R0:W2:Y:S01]  /*a730*/  @!P0 LDG.E.U16 R183, desc[UR14][R12.64] ;  /* 0x0000000e0cb78981 */ /* 0x0000a2000c1e1500 */
[----:B------:R-:W-:Y:S02]  /*a740*/  PRMT R182, RZ, 0x7610, R182 ;  /* 0x00007610ffb67816 */ /* 0x000fe400000000b6 */
[----:B0-----:R-:W-:Y:S02]  /*a750*/  IADD3 R12, P1, R19, R4, RZ ;  /* 0x00000004130c7210 */ /* 0x001fe40007f3e0ff */
[----:B------:R-:W-:Y:S01]  /*a760*/  PRMT R181, RZ, 0x7610, R181 ;  /* 0x00007610ffb57816 */ /* 0x000fe200000000b5 */
[----:B------:R-:W2:Y:S02]  /*a770*/  LDL R19, [R1+0x830] ;  /* 0x0008300001137983 */ /* 0x000ea40000100800 */
[----:B---3--:R-:W-:-:S05]  /*a780*/  IMAD.X R13, R18, 0x1, R0, P1 ;  /* 0x00000001120d7824 */ /* 0x008fca00008e0600 */
[----:B------:R0:W3:Y:S02]  /*a790*/  @!P0 LDG.E.U16 R182, desc[UR14][R12.64] ;  /* 0x0000000e0cb68981 */ /* 0x0000e4000c1e1500 */
[-C--:B0-----:R-:W-:Y:S02]  /*a7a0*/  IADD3 R12, P1, R10, R4.reuse, RZ ;  /* 0x000000040a0c7210 */ /* 0x081fe40007f3e0ff */
[----:B------:R-:W3:Y:S03]  /*a7b0*/  LDL R10, [R1+0x97c] ;  /* 0x00097c00010a7983 */ /* 0x000ee60000100800 */
[----:B------:R-:W-:Y:S01]  /*a7c0*/  IMAD.X R13, R9, 0x1, R0, P1 ;  /* 0x00000001090d7824 */ /* 0x000fe200008e0600 */
[----:B------:R-:W-:Y:S01]  /*a7d0*/  PRMT R180, RZ, 0x7610, R180 ;  /* 0x00007610ffb47816 */ /* 0x000fe200000000b4 */
[----:B------:R-:W3:Y:S04]  /*a7e0*/  LDL R9, [R1+0x8dc] ;  /* 0x0008dc0001097983 */ /* 0x000ee80000100800 */
[----:B------:R4:W3:Y:S04]  /*a7f0*/  @!P0 LDG.E.U16 R181, desc[UR14][R12.64] ;  /* 0x0000000e0cb58981 */ /* 0x0008e8000c1e1500 */
[----:B------:R-:W-:Y:S04]  /*a800*/  STS.U16 [R2+UR12+0x100], R174 ;  /* 0x000100ae02007988 */ /* 0x000fe8000800040c */
[----:B------:R-:W-:Y:S04]  /*a810*/  STS.U16 [R2+UR12+0x2100], R175 ;  /* 0x002100af02007988 */ /* 0x000fe8000800040c */
[----:B------:R-:W-:Y:S04]  /*a820*/  STS.U16 [R2+UR12+0x500], R168 ;  /* 0x000500a802007988 */ /* 0x000fe8000800040c */
[----:B------:R-:W-:Y:S04]  /*a830*/  STS.U16 [R2+UR12+0x2500], R169 ;  /* 0x002500a902007988 */ /* 0x000fe8000800040c */
[----:B------:R-:W-:Y:S04]  /*a840*/  STS.U16 [R2+UR12+0x900], R157 ;  /* 0x0009009d02007988 */ /* 0x000fe8000800040c */
[----:B------:R-:W-:Y:S04]  /*a850*/  STS.U16 [R2+UR12+0x2900], R160 ;  /* 0x002900a002007988 */ /* 0x000fe8000800040c */
[----:B------:R-:W-:Y:S04]  /*a860*/  STS.U16 [R2+UR12+0xd00], R22 ;  /* 0x000d001602007988 */ /* 0x000fe8000800040c */
[----:B------:R0:W-:Y:S01]  /*a870*/  STS.U16 [R2+UR12+0x2d00], R17 ;  /* 0x002d001102007988 */ /* 0x0001e2000800040c */
[----:B----4-:R-:W-:-:S05]  /*a880*/  IADD3 R12, P1, R8, R4, RZ ;  /* 0x00000004080c7210 */ /* 0x010fca0007f3e0ff */
[----:B------:R-:W-:Y:S02]  /*a890*/  IMAD.X R13, R7, 0x1, R0, P1 ;  /* 0x00000001070d7824 */ /* 0x000fe400008e0600 */
[----:B------:R-:W4:Y:S04]  /*a8a0*/  LDL R7, [R1+0x9dc] ;  /* 0x0009dc0001077983 */ /* 0x000f280000100800 */
[----:B------:R-:W4:Y:S04]  /*a8b0*/  LDL.LU R27, [R1+0x824] ;  /* 0x00082400011b7983 */ /* 0x000f280000300800 */
[----:B------:R-:W4:Y:S04]  /*a8c0*/  LDL.LU R26, [R1+0x7c8] ;  /* 0x0007c800011a7983 */ /* 0x000f280000300800 */
[----:B------:R1:W4:Y:S04]  /*a8d0*/  @!P0 LDG.E.U16 R180, desc[UR14][R12.64] ;  /* 0x0000000e0cb48981 */ /* 0x000328000c1e1500 */
[----:B------:R-:W4:Y:S04]  /*a8e0*/  LDL.LU R248, [R1+0x950] ;  /* 0x0009500001f87983 */ /* 0x000f280000300800 */
[----:B------:R-:W4:Y:S01]  /*a8f0*/  LDL.LU R249, [R1+0x9b4] ;  /* 0x0009b40001f97983 */ /* 0x000f220000300800 */
[----:B-1----:R-:W-:-:S03]  /*a900*/  IADD3 R12, P1, R6, R4, RZ ;  /* 0x00000004060c7210 */ /* 0x002fc60007f3e0ff */
[----:B------:R-:W4:Y:S04]  /*a910*/  LDL.LU R246, [R1+0x8ac] ;  /* 0x0008ac0001f67983 */ /* 0x000f280000300800 */
[----:B------:R-:W4:Y:S04]  /*a920*/  LDL.LU R247, [R1+0x954] ;  /* 0x0009540001f77983 */ /* 0x000f280000300800 */
[----:B------:R-:W4:Y:S01]  /*a930*/  LDL.LU R8, [R1+0x810] ;  /* 0x0008100001087983 */ /* 0x000f220000300800 */
[----:B------:R-:W-:-:S03]  /*a940*/  IMAD.X R13, R3, 0x1, R0, P1 ;  /* 0x00000001030d7824 */ /* 0x000fc600008e0600 */
[----:B------:R-:W4:Y:S04]  /*a950*/  LDL.LU R6, [R1+0x8b0] ;  /* 0x0008b00001067983 */ /* 0x000f280000300800 */
[----:B0-----:R-:W4:Y:S04]  /*a960*/  LDL.LU R2, [R1+0x960] ;  /* 0x0009600001027983 */ /* 0x001f280000300800 */
[----:B------:R-:W4:Y:S04]  /*a970*/  LDL.LU R3, [R1+0x9bc] ;  /* 0x0009bc0001037983 */ /* 0x000f280000300800 */
[----:B------:R-:W4:Y:S04]  /*a980*/  LDL.LU R250, [R1+0x8bc] ;  /* 0x0008bc0001fa7983 */ /* 0x000f280000300800 */
[----:B------:R-:W4:Y:S04]  /*a990*/  LDL.LU R251, [R1+0x964] ;  /* 0x0009640001fb7983 */ /* 0x000f280000300800 */
[----:B------:R-:W4:Y:S04]  /*a9a0*/  LDL.LU R242, [R1+0x818] ;  /* 0x0008180001f27983 */ /* 0x000f280000300800 */
[----:B------:R-:W4:Y:S04]  /*a9b0*/  LDL.LU R243, [R1+0x8c0] ;  /* 0x0008c00001f37983 */ /* 0x000f280000300800 */
[----:B------:R-:W4:Y:S04]  /*a9c0*/  LDL.LU R20, [R1+0x970] ;  /* 0x0009700001147983 */ /* 0x000f280000300800 */
[----:B------:R-:W4:Y:S04]  /*a9d0*/  LDL.LU R21, [R1+0x9c4] ;  /* 0x0009c40001157983 */ /* 0x000f280000300800 */
[----:B------:R-:W4:Y:S04]  /*a9e0*/  LDL.LU R18, [R1+0x820] ;  /* 0x0008200001127983 */ /* 0x000f280000300800 */
[----:B------:R-:W4:Y:S01]  /*a9f0*/  LDL.LU R252, [R1+0x8cc] ;  /* 0x0008cc0001fc7983 */ /* 0x000f220000300800 */
[----:B------:R-:W-:-:S02]  /*aa00*/  PRMT R179, RZ, 0x7610, R179 ;  /* 0x00007610ffb37816 */ /* 0x000fc400000000b3 */
[----:B------:R-:W-:Y:S01]  /*aa10*/  PRMT R178, RZ, 0x7610, R178 ;  /* 0x00007610ffb27816 */ /* 0x000fe200000000b2 */
[----:B------:R-:W4:Y:S04]  /*aa20*/  LDL R29, [R1+0x9d8] ;  /* 0x0009d800011d7983 */ /* 0x000f280000100800 */
[----:B------:R0:W4:Y:S02]  /*aa30*/  @!P0 LDG.E.U16 R179, desc[UR14][R12.64] ;  /* 0x0000000e0cb38981 */ /* 0x000124000c1e1500 */
[----:B0-----:R-:W-:-:S05]  /*aa40*/  IADD3 R12, P1, R28, R4, RZ ;  /* 0x000000041c0c7210 */ /* 0x001fca0007f3e0ff */
[----:B--2---:R-:W-:-:S05]  /*aa50*/  IMAD.X R13, R19, 0x1, R0, P1 ;  /* 0x00000001130d7824 */ /* 0x004fca00008e0600 */
[----:B------:R3:W2:Y:S01]  /*aa60*/  @!P0 LDG.E.U16 R178, desc[UR14][R12.64] ;  /* 0x0000000e0cb28981 */ /* 0x0006a2000c1e1500 */
[----:B------:R-:W-:Y:S02]  /*aa70*/  PRMT R177, RZ, 0x7610, R177 ;  /* 0x00007610ffb17816 */ /* 0x000fe400000000b1 */
[----:B---3--:R-:W-:-:S05]  /*aa80*/  IADD3 R12, P1, R10, R4, RZ ;  /* 0x000000040a0c7210 */ /* 0x008fca0007f3e0ff */
[----:B------:R-:W-:-:S05]  /*aa90*/  IMAD.X R13, R9, 0x1, R0, P1 ;  /* 0x00000001090d7824 */ /* 0x000fca00008e0600 */
[----:B------:R0:W3:Y:S01]  /*aaa0*/  @!P0 LDG.E.U16 R177, desc[UR14][R12.64] ;  /* 0x0000000e0cb18981 */ /* 0x0000e2000c1e1500 */
[----:B------:R-:W-:Y:S02]  /*aab0*/  PRMT R175, RZ, 0x7610, R175 ;  /* 0x00007610ffaf7816 */ /* 0x000fe400000000af */
[----:B------:R-:W-:Y:S01]  /*aac0*/  PRMT R174, RZ, 0x7610, R174 ;  /* 0x00007610ffae7816 */ /* 0x000fe200000000ae */
[----:B----4-:R1:W-:Y:S01]  /*aad0*/  STS.U16 [R7+UR12+0x180], R176 ;  /* 0x000180b007007988 */ /* 0x0103e2000800040c */
[----:B0-----:R-:W-:-:S05]  /*aae0*/  IADD3 R12, P1, R27, R4, RZ ;  /* 0x000000041b0c7210 */ /* 0x001fca0007f3e0ff */
[----:B------:R-:W-:Y:S01]  /*aaf0*/  IMAD.X R13, R26, 0x1, R0, P1 ;  /* 0x000000011a0d7824 */ /* 0x000fe200008e0600 */
[----:B-1----:R-:W-:-:S06]  /*ab00*/  PRMT R176, RZ, 0x7610, R176 ;  /* 0x00007610ffb07816 */ /* 0x002fcc00000000b0 */
[----:B------:R0:W4:Y:S04]  /*ab10*/  @!P0 LDG.E.U16 R176, desc[UR14][R12.64] ;  /* 0x0000000e0cb08981 */ /* 0x000128000c1e1500 */
[----:B------:R-:W-:Y:S04]  /*ab20*/  STS.U16 [R7+UR12+0x2180], R222 ;  /* 0x002180de07007988 */ /* 0x000fe8000800040c */
[----:B------:R-:W-:Y:S04]  /*ab30*/  STS.U16 [R7+UR12+0x580], R172 ;  /* 0x000580ac07007988 */ /* 0x000fe8000800040c */
[----:B------:R1:W-:Y:S02]  /*ab40*/  STS.U16 [R7+UR12+0x2580], R173 ;  /* 0x002580ad07007988 */ /* 0x0003e4000800040c */
[----:B-1----:R-:W-:-:S02]  /*ab50*/  PRMT R173, RZ, 0x7610, R173 ;  /* 0x00007610ffad7816 */ /* 0x002fc400000000ad */
[----:B0-----:R-:W-:-:S05]  /*ab60*/  IADD3 R12, P1, R252, R4, RZ ;  /* 0x00000004fc0c7210 */ /* 0x001fca0007f3e0ff */
[----:B------:R-:W-:-:S05]  /*ab70*/  IMAD.X R13, R18, 0x1, R0, P1 ;  /* 0x00000001120d7824 */ /* 0x000fca00008e0600 */
[----:B------:R0:W4:Y:S02]  /*ab80*/  @!P0 LDG.E.U16 R175, desc[UR14][R12.64] ;  /* 0x0000000e0caf8981 */ /* 0x000124000c1e1500 */
[----:B0-----:R-:W-:-:S05]  /*ab90*/  IADD3 R12, P1, R21, R4, RZ ;  /* 0x00000004150c7210 */ /* 0x001fca0007f3e0ff */
[----:B------:R-:W-:-:S05]  /*aba0*/  IMAD.X R13, R20, 0x1, R0, P1 ;  /* 0x00000001140d7824 */ /* 0x000fca00008e0600 */
[----:B------:R0:W4:Y:S02]  /*abb0*/  @!P0 LDG.E.U16 R174, desc[UR14][R12.64] ;  /* 0x0000000e0cae8981 */ /* 0x000124000c1e1500 */
[----:B0-----:R-:W-:-:S05]  /*abc0*/  IADD3 R12, P1, R243, R4, RZ ;  /* 0x00000004f30c7210 */ /* 0x001fca0007f3e0ff */
[----:B------:R-:W-:-:S05]  /*abd0*/  IMAD.X R13, R242, 0x1, R0, P1 ;  /* 0x00000001f20d7824 */ /* 0x000fca00008e0600 */
[----:B------:R0:W4:Y:S01]  /*abe0*/  @!P0 LDG.E.U16 R173, desc[UR14][R12.64] ;  /* 0x0000000e0cad8981 */ /* 0x000122000c1e1500 */
[----:B------:R-:W-:-:S03]  /*abf0*/  PRMT R172, RZ, 0x7610, R172 ;  /* 0x00007610ffac7816 */ /* 0x000fc600000000ac */
[----:B------:R-:W-:Y:S01]  /*ac00*/  STL [R1+0xa8c], R252 ;  /* 0x000a8cfc01007387 */ /* 0x000fe20000100800 */
[----:B0-----:R-:W-:-:S03]  /*ac10*/  IADD3 R12, P1, R251, R4, RZ ;  /* 0x00000004fb0c7210 */ /* 0x001fc60007f3e0ff */
[----:B------:R-:W-:Y:S02]  /*ac20*/  STL [R1+0xa90], R18 ;  /* 0x000a901201007387 */ /* 0x000fe40000100800 */
[----:B------:R-:W-:Y:S02]  /*ac30*/  IMAD.X R13, R250, 0x1, R0, P1 ;  /* 0x00000001fa0d7824 */ /* 0x000fe400008e0600 */
[----:B------:R-:W-:Y:S04]  /*ac40*/  STL [R1+0xa94], R21 ;  /* 0x000a941501007387 */ /* 0x000fe80000100800 */
[----:B------:R-:W-:Y:S04]  /*ac50*/  STL [R1+0xa98], R20 ;  /* 0x000a981401007387 */ /* 0x000fe80000100800 */
[----:B------:R-:W-:Y:S04]  /*ac60*/  STL [R1+0xa9c], R243 ;  /* 0x000a9cf301007387 */ /* 0x000fe80000100800 */
[----:B------:R0:W4:Y:S04]  /*ac70*/  @!P0 LDG.E.U16 R172, desc[UR14][R12.64] ;  /* 0x0000000e0cac8981 */ /* 0x000128000c1e1500 */
[----:B------:R-:W-:Y:S04]  /*ac80*/  STL [R1+0xaa0], R242 ;  /* 0x000aa0f201007387 */ /* 0x000fe80000100800 */
[----:B------:R-:W-:Y:S01]  /*ac90*/  STL [R1+0xaa4], R251 ;  /* 0x000aa4fb01007387 */ /* 0x000fe20000100800 */
[----:B0-----:R-:W-:-:S03]  /*aca0*/  IADD3 R12, P1, R3, R4, RZ ;  /* 0x00000004030c7210 */ /* 0x001fc60007f3e0ff */
[----:B------:R-:W-:Y:S04]  /*acb0*/  STL [R1+0xaa8], R250 ;  /* 0x000aa8fa01007387 */ /* 0x000fe80000100800 */
[----:B------:R-:W-:Y:S01]  /*acc0*/  STL [R1+0xaac], R3 ;  /* 0x000aac0301007387 */ /* 0x000fe20000100800 */
[----:B------:R-:W-:-:S03]  /*acd0*/  IMAD.X R13, R2, 0x1, R0, P1 ;  /* 0x00000001020d7824 */ /* 0x000fc600008e0600 */
[----:B------:R0:W-:Y:S04]  /*ace0*/  STL [R1+0xab0], R2 ;  /* 0x000ab00201007387 */ /* 0x0001e80000100800 */
[----:B------:R-:W2:Y:S04]  /*acf0*/  LDL R28, [R1+0x9d4] ;  /* 0x0009d400011c7983 */ /* 0x000ea80000100800 */
[----:B0-----:R-:W3:Y:S04]  /*ad00*/  LDL.LU R2, [R1+0x87c] ;  /* 0x00087c0001027983 */ /* 0x001ee80000300800 */
[----:B------:R-:W4:Y:S04]  /*ad10*/  LDL.LU R3, [R1+0x924] ;  /* 0x0009240001037983 */ /* 0x000f280000300800 */
[----:B------:R-:W2:Y:S04]  /*ad20*/  LDL.LU R250, [R1+0x7f8] ;  /* 0x0007f80001fa7983 */ /* 0x000ea80000300800 */
[----:B------:R-:W3:Y:S04]  /*ad30*/  LDL.LU R251, [R1+0x880] ;  /* 0x0008800001fb7983 */ /* 0x000ee80000300800 */
[----:B------:R-:W4:Y:S04]  /*ad40*/  LDL.LU R242, [R1+0x930] ;  /* 0x0009300001f27983 */ /* 0x000f280000300800 */
[----:B------:R-:W2:Y:S04]  /*ad50*/  LDL.LU R243, [R1+0x9a4] ;  /* 0x0009a40001f37983 */ /* 0x000ea80000300800 */
[----:B------:R-:W-:Y:S04]  /*ad60*/  STS.U16 [R7+UR12+0x980], R165 ;  /* 0x000980a507007988 */ /* 0x000fe8000800040c */
[----:B------:R-:W3:Y:S04]  /*ad70*/  LDL.LU R20, [R1+0x88c] ;  /* 0x00088c0001147983 */ /* 0x000ee80000300800 */
[----:B------:R-:W-:Y:S04]  /*ad80*/  STS.U16 [R7+UR12+0x2980], R166 ;  /* 0x002980a607007988 */ /* 0x000fe8000800040c */
[----:B------:R-:W4:Y:S04]  /*ad90*/  LDL.LU R21, [R1+0x934] ;  /* 0x0009340001157983 */ /* 0x000f280000300800 */
[----:B------:R-:W-:Y:S04]  /*ada0*/  STS.U16 [R7+UR12+0xd80], R155 ;  /* 0x000d809b07007988 */ /* 0x000fe8000800040c */
[----:B------:R-:W2:Y:S04]  /*adb0*/  LDL.LU R18, [R1+0x800] ;  /* 0x0008000001127983 */ /* 0x000ea80000300800 */
[----:B------:R0:W-:Y:S04]  /*adc0*/  STS.U16 [R7+UR12+0x2d80], R156 ;  /* 0x002d809c07007988 */ /* 0x0001e8000800040c */
[----:B------:R-:W3:Y:S04]  /*add0*/  LDL.LU R252, [R1+0x890] ;  /* 0x0008900001fc7983 */ /* 0x000ee80000300800 */
[----:B0-----:R-:W4:Y:S04]  /*ade0*/  LDL.LU R7, [R1+0x940] ;  /* 0x0009400001077983 */ /* 0x001f280000300800 */
[----:B------:R-:W2:Y:S04]  /*adf0*/  LDL.LU R19, [R1+0x9ac] ;  /* 0x0009ac0001137983 */ /* 0x000ea80000300800 */
[----:B------:R-:W3:Y:S04]  /*ae00*/  LDL.LU R244, [R1+0x944] ;  /* 0x0009440001f47983 */ /* 0x000ee80000300800 */
[----:B------:R-:W4:Y:S04]  /*ae10*/  LDL.LU R245, [R1+0x89c] ;  /* 0x00089c0001f57983 */ /* 0x000f280000300800 */
[----:B------:R-:W2:Y:S04]  /*ae20*/  LDL.LU R10, [R1+0x808] ;  /* 0x00080800010a7983 */ /* 0x000ea80000300800 */
[----:B------:R-:W3:Y:S01]  /*ae30*/  LDL.LU R9, [R1+0x8a0] ;  /* 0x0008a00001097983 */ /* 0x000ee20000300800 */
[----:B------:R-:W-:-:S06]  /*ae40*/  PRMT R171, RZ, 0x7610, R171 ;  /* 0x00007610ffab7816 */ /* 0x000fcc00000000ab */
[----:B------:R0:W4:Y:S01]  /*ae50*/  @!P0 LDG.E.U16 R171, desc[UR14][R12.64] ;  /* 0x0000000e0cab8981 */ /* 0x000122000c1e1500 */
[----:B------:R-:W-:Y:S02]  /*ae60*/  PRMT R170, RZ, 0x7610, R170 ;  /* 0x00007610ffaa7816 */ /* 0x000fe400000000aa */
[----:B0-----:R-:W-:-:S05]  /*ae70*/  IADD3 R12, P1, R6, R4, RZ ;  /* 0x00000004060c7210 */ /* 0x001fca0007f3e0ff */
[----:B------:R-:W-:-:S05]  /*ae80*/  IMAD.X R13, R8, 0x1, R0, P1 ;  /* 0x00000001080d7824 */ /* 0x000fca00008e0600 */
        /* <DEDUP_REMOVED lines=10> */
[----:B------:R-:W-:Y:S02]  /*af30*/  PRMT R166, RZ, 0x7610, R166 ;  /* 0x00007610ffa67816 */ /* 0x000fe400000000a6 */
[----:B------:R-:W-:Y:S01]  /*af40*/  PRMT R165, RZ, 0x7610, R165 ;  /* 0x00007610ffa57816 */ /* 0x000fe200000000a5 */
[----:B------:R-:W-:Y:S01]  /*af50*/  STL [R1+0xab4], R6 ;  /* 0x000ab40601007387 */ /* 0x000fe20000100800 */
[----:B------:R-:W-:-:S03]  /*af60*/  PRMT R164, RZ, 0x7610, R164 ;  /* 0x00007610ffa47816 */ /* 0x000fc600000000a4 */
[----:B------:R-:W-:Y:S04]  /*af70*/  STL [R1+0xab8], R8 ;  /* 0x000ab80801007387 */ /* 0x000fe80000100800 */
[----:B------:R-:W-:Y:S04]  /*af80*/  STL [R1+0xabc], R247 ;  /* 0x000abcf701007387 */ /* 0x000fe80000100800 */
[----:B------:R-:W-:Y:S04]  /*af90*/  STL [R1+0xac0], R246 ;  /* 0x000ac0f601007387 */ /* 0x000fe80000100800 */
[----:B------:R-:W-:Y:S04]  /*afa0*/  STL [R1+0xac4], R249 ;  /* 0x000ac4f901007387 */ /* 0x000fe80000100800 */
[----:B------:R-:W-:Y:S01]  /*afb0*/  STL [R1+0xac8], R248 ;  /* 0x000ac8f801007387 */ /* 0x000fe20000100800 */
[----:B---3--:R-:W-:-:S05]  /*afc0*/  IADD3 R12, P1, R9, R4, RZ ;  /* 0x00000004090c7210 */ /* 0x008fca0007f3e0ff */
[----:B--2---:R-:W-:-:S05]  /*afd0*/  IMAD.X R13, R10, 0x1, R0, P1 ;  /* 0x000000010a0d7824 */ /* 0x004fca00008e0600 */
[----:B------:R0:W2:Y:S02]  /*afe0*/  @!P0 LDG.E.U16 R167, desc[UR14][R12.64] ;  /* 0x0000000e0ca78981 */ /* 0x0000a4000c1e1500 */
[----:B0-----:R-:W-:-:S05]  /*aff0*/  IADD3 R12, P1, R244, R4, RZ ;  /* 0x00000004f40c7210 */ /* 0x001fca0007f3e0ff */
[----:B----4-:R-:W-:-:S05]  /*b000*/  IMAD.X R13, R245, 0x1, R0, P1 ;  /* 0x00000001f50d7824 */ /* 0x010fca00008e0600 */
[----:B------:R0:W3:Y:S02]  /*b010*/  @!P0 LDG.E.U16 R166, desc[UR14][R12.64] ;  /* 0x0000000e0ca68981 */ /* 0x0000e4000c1e1500 */
[----:B0-----:R-:W-:-:S05]  /*b020*/  IADD3 R12, P1, R19, R4, RZ ;  /* 0x00000004130c7210 */ /* 0x001fca0007f3e0ff */
[----:B------:R-:W-:-:S05]  /*b030*/  IMAD.X R13, R7, 0x1, R0, P1 ;  /* 0x00000001070d7824 */ /* 0x000fca00008e0600 */
[----:B------:R0:W4:Y:S04]  /*b040*/  @!P0 LDG.E.U16 R165, desc[UR14][R12.64] ;  /* 0x0000000e0ca58981 */ /* 0x000128000c1e1500 */
        /* <DEDUP_REMOVED lines=32> */
[----:B------:R-:W-:Y:S04]  /*b250*/  STS.U16 [R29+UR12+0x200], R229 ;  /* 0x000200e51d007988 */ /* 0x000fe8000800040c */
[----:B------:R-:W-:Y:S04]  /*b260*/  STS.U16 [R29+UR12+0x2200], R230 ;  /* 0x002200e61d007988 */ /* 0x000fe8000800040c */
[----:B------:R-:W-:Y:S04]  /*b270*/  STS.U16 [R29+UR12+0x600], R220 ;  /* 0x000600dc1d007988 */ /* 0x000fe8000800040c */
[----:B------:R-:W-:Y:S04]  /*b280*/  STS.U16 [R29+UR12+0x2600], R221 ;  /* 0x002600dd1d007988 */ /* 0x000fe8000800040c */
[----:B------:R-:W-:Y:S04]  /*b290*/  STS.U16 [R29+UR12+0xa00], R205 ;  /* 0x000a00cd1d007988 */ /* 0x000fe8000800040c */
[----:B------:R-:W-:Y:S04]  /*b2a0*/  STS.U16 [R29+UR12+0x2a00], R206 ;  /* 0x002a00ce1d007988 */ /* 0x000fe8000800040c */
[----:B------:R0:W-:Y:S02]  /*b2b0*/  STS.U16 [R29+UR12+0xe00], R163 ;  /* 0x000e00a31d007988 */ /* 0x0001e4000800040c */
[----:B0-----:R-:W-:-:S06]  /*b2c0*/  PRMT R163, RZ, 0x7610, R163 ;  /* 0x00007610ffa37816 */ /* 0x001fcc00000000a3 */
        /* <DEDUP_REMOVED lines=13> */
[----:B------:R-:W-:-:S03]  /*b3a0*/  PRMT R159, RZ, 0x7610, R159 ;  /* 0x00007610ff9f7816 */ /* 0x000fc6000000009f */
[----:B------:R-:W-:Y:S01]  /*b3b0*/  STL [R1+0xaf4], R243 ;  /* 0x000af4f301007387 */ /* 0x000fe20000100800 */
[----:B------:R-:W-:-:S03]  /*b3c0*/  PRMT R158, RZ, 0x7610, R158 ;  /* 0x00007610ff9e7816 */ /* 0x000fc6000000009e */
[----:B------:R-:W-:Y:S04]  /*b3d0*/  STL [R1+0xaf8], R242 ;  /* 0x000af8f201007387 */ /* 0x000fe80000100800 */
[----:B------:R-:W-:Y:S04]  /*b3e0*/  STL [R1+0xafc], R251 ;  /* 0x000afcfb01007387 */ /* 0x000fe80000100800 */
[----:B------:R-:W-:Y:S04]  /*b3f0*/  STL [R1+0xb00], R250 ;  /* 0x000b00fa01007387 */ /* 0x000fe80000100800 */
[----:B------:R-:W-:Y:S04]  /*b400*/  STL [R1+0xb04], R3 ;  /* 0x000b040301007387 */ /* 0x000fe80000100800 */
[----:B------:R0:W-:Y:S04]  /*b410*/  STS.U16 [R29+UR12+0x2e00], R192 ;  /* 0x002e00c01d007988 */ /* 0x0001e8000800040c */
[----:B------:R-:W-:Y:S04]  /*b420*/  STL [R1+0xb08], R2 ;  /* 0x000b080201007387 */ /* 0x000fe80000100800 */
        /* <DEDUP_REMOVED lines=8> */
[----:B---3--:R-:W-:-:S05]  /*b4b0*/  IADD3 R12, P1, R6, R4, RZ ;  /* 0x00000004060c7210 */ /* 0x008fca0007f3e0ff */
[----:B--2---:R-:W-:-:S05]  /*b4c0*/  IMAD.X R13, R8, 0x1, R0, P1 ;  /* 0x00000001080d7824 */ /* 0x004fca00008e0600 */
[----:B------:R4:W2:Y:S02]  /*b4d0*/  @!P0 LDG.E.U16 R159, desc[UR14][R12.64] ;  /* 0x0000000e0c9f8981 */ /* 0x0008a4000c1e1500 */
[-C--:B----4-:R-:W-:Y:S02]  /*b4e0*/  IADD3 R12, P1, R247, R4.reuse, RZ ;  /* 0x00000004f70c7210 */ /* 0x090fe40007f3e0ff */
[----:B------:R-:W-:Y:S03]  /*b4f0*/  STL [R1+0xb0c], R6 ;  /* 0x000b0c0601007387 */ /* 0x000fe60000100800 */
[----:B------:R-:W-:Y:S01]  /*b500*/  IMAD.X R13, R246, 0x1, R0, P1 ;  /* 0x00000001f60d7824 */ /* 0x000fe200008e0600 */
[----:B------:R-:W-:Y:S04]  /*b510*/  STL [R1+0xb10], R8 ;  /* 0x000b100801007387 */ /* 0x000fe80000100800 */
[----:B------:R-:W-:Y:S04]  /*b520*/  STL [R1+0xb14], R247 ;  /* 0x000b14f701007387 */ /* 0x000fe80000100800 */
[----:B------:R3:W4:Y:S04]  /*b530*/  @!P0 LDG.E.U16 R158, desc[UR14][R12.64] ;  /* 0x0000000e0c9e8981 */ /* 0x000728000c1e1500 */
[----:B------:R-:W-:Y:S04]  /*b540*/  STL [R1+0xb18], R246 ;  /* 0x000b18f601007387 */ /* 0x000fe80000100800 */
[----:B------:R-:W-:Y:S01]  /*b550*/  STL [R1+0xb1c], R249 ;  /* 0x000b1cf901007387 */ /* 0x000fe20000100800 */
[----:B---3--:R-:W-:-:S03]  /*b560*/  IADD3 R12, P1, R249, R4, RZ ;  /* 0x00000004f90c7210 */ /* 0x008fc60007f3e0ff */
[----:B------:R3:W-:Y:S04]  /*b570*/  STL [R1+0xb20], R248 ;  /* 0x000b20f801007387 */ /* 0x0007e80000100800 */
[----:B------:R-:W2:Y:S01]  /*b580*/  LDL R30, [R1+0x9cc] ;  /* 0x0009cc00011e7983 */ /* 0x000ea20000100800 */
[----:B------:R-:W-:-:S03]  /*b590*/  IMAD.X R13, R248, 0x1, R0, P1 ;  /* 0x00000001f80d7824 */ /* 0x000fc600008e0600 */
[----:B0-----:R-:W4:Y:S04]  /*b5a0*/  LDL.LU R29, [R1+0x8d8] ;  /* 0x0008d800011d7983 */ /* 0x001f280000300800 */
[----:B-1----:R-:W4:Y:S04]  /*b5b0*/  LDL.LU R28, [R1+0x828] ;  /* 0x00082800011c7983 */ /* 0x002f280000300800 */
[----:B---3--:R-:W3:Y:S04]  /*b5c0*/  LDL.LU R248, [R1+0x7cc] ;  /* 0x0007cc0001f87983 */ /* 0x008ee80000300800 */
[----:B------:R-:W2:Y:S04]  /*b5d0*/  LDL.LU R249, [R1+0x82c] ;  /* 0x00082c0001f97983 */ /* 0x000ea80000300800 */
[----:B------:R-:W4:Y:S04]  /*b5e0*/  LDL.LU R246, [R1+0x8e4] ;  /* 0x0008e40001f67983 */ /* 0x000f280000300800 */
[----:B------:R-:W3:Y:S04]  /*b5f0*/  LDL.LU R247, [R1+0x980] ;  /* 0x0009800001f77983 */ /* 0x000ee80000300800 */
[----:B------:R-:W2:Y:S04]  /*b600*/  LDL.LU R8, [R1+0x838] ;  /* 0x0008380001087983 */ /* 0x000ea80000300800 */
[----:B------:R-:W4:Y:S04]  /*b610*/  LDL.LU R6, [R1+0x8e8] ;  /* 0x0008e80001067983 */ /* 0x000f280000300800 */
[----:B------:R-:W3:Y:S04]  /*b620*/  LDL.LU R2, [R1+0x7d4] ;  /* 0x0007d40001027983 */ /* 0x000ee80000300800 */
[----:B------:R-:W2:Y:S04]  /*b630*/  LDL.LU R3, [R1+0x83c] ;  /* 0x00083c0001037983 */ /* 0x000ea80000300800 */
[----:B------:R-:W4:Y:S04]  /*b640*/  LDL.LU R250, [R1+0x8f4] ;  /* 0x0008f40001fa7983 */ /* 0x000f280000300800 */
[----:B------:R-:W3:Y:S04]  /*b650*/  LDL.LU R251, [R1+0x988] ;  /* 0x0009880001fb7983 */ /* 0x000ee80000300800 */
[----:B------:R-:W2:Y:S04]  /*b660*/  LDL.LU R242, [R1+0x848] ;  /* 0x0008480001f27983 */ /* 0x000ea80000300800 */
[----:B------:R-:W4:Y:S01]  /*b670*/  LDL.LU R243, [R1+0x8f8] ;  /* 0x0008f80001f37983 */ /* 0x000f220000300800 */
[----:B------:R-:W-:-:S06]  /*b680*/  PRMT R157, RZ, 0x7610, R157 ;  /* 0x00007610ff9d7816 */ /* 0x000fcc000000009d */
[----:B------:R0:W3:Y:S01]  /*b690*/  @!P0 LDG.E.U16 R157, desc[UR14][R12.64] ;  /* 0x0000000e0c9d8981 */ /* 0x0000e2000c1e1500 */
[----:B------:R-:W-:Y:S02]  /*b6a0*/  PRMT R156, RZ, 0x7610, R156 ;  /* 0x00007610ff9c7816 */ /* 0x000fe4000000009c */
[----:B0-----:R-:W-:-:S05]  /*b6b0*/  IADD3 R12, P1, R9, R4, RZ ;  /* 0x00000004090c7210 */ /* 0x001fca0007f3e0ff */
[----:B------:R-:W-:-:S05]  /*b6c0*/  IMAD.X R13, R10, 0x1, R0, P1 ;  /* 0x000000010a0d7824 */ /* 0x000fca00008e0600 */
        /* <DEDUP_REMOVED lines=18> */
[----:B------:R-:W-:Y:S02]  /*b7f0*/  PRMT R22, RZ, 0x7610, R22 ;  /* 0x00007610ff167816 */ /* 0x000fe40000000016 */
[----:B------:R-:W-:Y:S02]  /*b800*/  PRMT R17, RZ, 0x7610, R17 ;  /* 0x00007610ff117816 */ /* 0x000fe40000000011 */
[----:B------:R-:W-:Y:S02]  /*b810*/  PRMT R16, RZ, 0x7610, R16 ;  /* 0x00007610ff107816 */ /* 0x000fe40000000010 */
[----:B------:R-:W-:Y:S01]  /*b820*/  PRMT R15, RZ, 0x7610, R15 ;  /* 0x00007610ff0f7816 */ /* 0x000fe2000000000f */
[----:B------:R-:W-:Y:S01]  /*b830*/  STS.U16 [R31+UR12+0x300], R239 ;  /* 0x000300ef1f007988 */ /* 0x000fe2000800040c */
[----:B------:R-:W-:-:S03]  /*b840*/  PRMT R14, RZ, 0x7610, R14 ;  /* 0x00007610ff0e7816 */ /* 0x000fc6000000000e */
[----:B------:R-:W-:Y:S04]  /*b850*/  STS.U16 [R31+UR12+0x2300], R238 ;  /* 0x002300ee1f007988 */ /* 0x000fe8000800040c */
[----:B------:R-:W-:Y:S04]  /*b860*/  STS.U16 [R31+UR12+0x700], R232 ;  /* 0x000700e81f007988 */ /* 0x000fe8000800040c */
[----:B------:R-:W-:Y:S04]  /*b870*/  STS.U16 [R31+UR12+0x2700], R233 ;  /* 0x002700e91f007988 */ /* 0x000fe8000800040c */
[----:B------:R-:W-:Y:S04]  /*b880*/  STS.U16 [R31+UR12+0xb00], R223 ;  /* 0x000b00df1f007988 */ /* 0x000fe8000800040c */
[----:B------:R-:W-:Y:S04]  /*b890*/  STS.U16 [R31+UR12+0x2b00], R224 ;  /* 0x002b00e01f007988 */ /* 0x000fe8000800040c */
[----:B------:R-:W-:Y:S04]  /*b8a0*/  STS.U16 [R31+UR12+0xf00], R213 ;  /* 0x000f00d51f007988 */ /* 0x000fe8000800040c */
[----:B------:R-:W-:Y:S01]  /*b8b0*/  STS.U16 [R31+UR12+0x2f00], R215 ;  /* 0x002f00d71f007988 */ /* 0x000fe2000800040c */
[----:B------:R-:W-:-:S02]  /*b8c0*/  PRMT R11, RZ, 0x7610, R11 ;  /* 0x00007610ff0b7816 */ /* 0x000fc4000000000b */
[----:B----4-:R-:W-:-:S05]  /*b8d0*/  IADD3 R12, P1, R243, R4, RZ ;  /* 0x00000004f30c7210 */ /* 0x010fca0007f3e0ff */
[----:B--2---:R-:W-:-:S05]  /*b8e0*/  IMAD.X R13, R242, 0x1, R0, P1 ;  /* 0x00000001f20d7824 */ /* 0x004fca00008e0600 */
[----:B------:R3:W2:Y:S02]  /*b8f0*/  @!P0 LDG.E.U16 R23, desc[UR14][R12.64] ;  /* 0x0000000e0c178981 */ /* 0x0006a4000c1e1500 */
[----:B---3--:R-:W-:-:S05]  /*b900*/  IADD3 R12, P1, R251, R4, RZ ;  /* 0x00000004fb0c7210 */ /* 0x008fca0007f3e0ff */
[----:B------:R-:W-:-:S05]  /*b910*/  IMAD.X R13, R250, 0x1, R0, P1 ;  /* 0x00000001fa0d7824 */ /* 0x000fca00008e0600 */
[----:B------:R0:W3:Y:S02]  /*b920*/  @!P0 LDG.E.U16 R22, desc[UR14][R12.64] ;  /* 0x0000000e0c168981 */ /* 0x0000e4000c1e1500 */
        /* <DEDUP_REMOVED lines=8> */
[----:B------:R0:W4:Y:S02]  /*b9b0*/  @!P0 LDG.E.U16 R15, desc[UR14][R12.64] ;  /* 0x0000000e0c0f8981 */ /* 0x000124000c1e1500 */
[----:B0-----:R-:W-:-:S05]  /*b9c0*/  IADD3 R12, P1, R249, R4, RZ ;  /* 0x00000004f90c7210 */ /* 0x001fca0007f3e0ff */
[----:B------:R-:W-:Y:S01]  /*b9d0*/  IMAD.X R13, R248, 0x1, R0, P1 ;  /* 0x00000001f80d7824 */ /* 0x000fe200008e0600 */
[----:B------:R-:W-:Y:S04]  /*b9e0*/  STS.U16 [R30+UR12+0x380], R241 ;  /* 0x000380f11e007988 */ /* 0x000fe8000800040c */
[----:B------:R0:W4:Y:S04]  /*b9f0*/  @!P0 LDG.E.U16 R14, desc[UR14][R12.64] ;  /* 0x0000000e0c0e8981 */ /* 0x000128000c1e1500 */
[----:B------:R-:W-:Y:S04]  /*ba00*/  STS.U16 [R30+UR12+0x2380], R240 ;  /* 0x002380f01e007988 */ /* 0x000fe8000800040c */
[----:B------:R-:W-:Y:S01]  /*ba10*/  STL.64 [R1+0xf38], R28 ;  /* 0x000f381c01007387 */ /* 0x000fe20000100a00 */
[----:B0-----:R-:W-:-:S03]  /*ba20*/  IADD3 R12, P1, R29, R4, RZ ;  /* 0x000000041d0c7210 */ /* 0x001fc60007f3e0ff */
[----:B------:R-:W-:Y:S04]  /*ba30*/  STS.U16 [R30+UR12+0x780], R237 ;  /* 0x000780ed1e007988 */ /* 0x000fe8000800040c */
[----:B------:R-:W-:Y:S01]  /*ba40*/  STL.64 [R1+0xf30], R26 ;  /* 0x000f301a01007387 */ /* 0x000fe20000100a00 */
[----:B------:R-:W-:-:S03]  /*ba50*/  IMAD.X R13, R28, 0x1, R0, P1 ;  /* 0x000000011c0d7824 */ /* 0x000fc600008e0600 */
[----:B------:R-:W-:Y:S04]  /*ba60*/  STS.U16 [R30+UR12+0x2780], R236 ;  /* 0x002780ec1e007988 */ /* 0x000fe8000800040c */
[----:B------:R0:W-:Y:S04]  /*ba70*/  STL.64 [R1+0xf28], R24 ;  /* 0x000f281801007387 */ /* 0x0001e80000100a00 */
[----:B------:R-:W-:Y:S04]  /*ba80*/  STS.U16 [R30+UR12+0xb80], R228 ;  /* 0x000b80e41e007988 */ /* 0x000fe8000800040c */
[----:B------:R-:W-:Y:S04]  /*ba90*/  STS.U16 [R30+UR12+0x2b80], R227 ;  /* 0x002b80e31e007988 */ /* 0x000fe8000800040c */
[----:B0-----:R-:W4:Y:S04]  /*baa0*/  LDL.LU.64 R24, [R1+0x400] ;  /* 0x0004000001187983 */ /* 0x001f280000300a00 */
[----:B------:R-:W-:Y:S04]  /*bab0*/  STS.U16 [R30+UR12+0xf80], R217 ;  /* 0x000f80d91e007988 */ /* 0x000fe8000800040c */
[----:B------:R-:W4:Y:S04]  /*bac0*/  LDL.LU.64 R26, [R1+0x408] ;  /* 0x00040800011a7983 */ /* 0x000f280000300a00 */
[----:B------:R0:W-:Y:S04]  /*bad0*/  STS.U16 [R30+UR12+0x2f80], R216 ;  /* 0x002f80d81e007988 */ /* 0x0001e8000800040c */
[----:B------:R-:W4:Y:S04]  /*bae0*/  LDL.LU.64 R28, [R1+0x410] ;  /* 0x00041000011c7983 */ /* 0x000f280000300a00 */
[----:B------:R1:W4:Y:S04]  /*baf0*/  @!P0 LDG.E.U16 R11, desc[UR14][R12.64] ;  /* 0x0000000e0c0b8981 */ /* 0x000328000c1e1500 */
[----:B0-----:R-:W4:Y:S04]  /*bb00*/  LDL.LU.64 R30, [R1+0x418] ;  /* 0x00041800011e7983 */ /* 0x001f280000300a00 */
[----:B------:R-:W4:Y:S04]  /*bb10*/  LDL.LU.64 R32, [R1+0x420] ;  /* 0x0004200001207983 */ /* 0x000f280000300a00 */
        /* <DEDUP_REMOVED lines=58> */
[----:B------:R-:W4:Y:S01]  /*bec0*/  LDL.LU.64 R150, [R1+0x5f8] ;  /* 0x0005f80001967983 */ /* 0x000f220000300a00 */
[----:B-1----:R-:W-:-:S03]  /*bed0*/  LOP3.LUT R12, R5, 0x20, RZ, 0x3c, !PT ;  /* 0x00000020050c7812 */ /* 0x002fc600078e3cff */
[----:B------:R-:W-:Y:S04]  /*bee0*/  STS.U16 [R5+UR12+0x4000], R212 ;  /* 0x004000d405007988 */ /* 0x000fe8000800040c */
        /* <DEDUP_REMOVED lines=56> */
[----:B--2---:R-:W-:Y:S04]  /*c270*/  STS.U16 [R12+UR12+0x7100], R23 ;  /* 0x007100170c007988 */ /* 0x004fe8000800040c */
[----:B---3--:R-:W-:Y:S04]  /*c280*/  STS.U16 [R12+UR12+0x7300], R22 ;  /* 0x007300160c007988 */ /* 0x008fe8000800040c */
[----:B----4-:R-:W-:Y:S04]  /*c290*/  STS.U16 [R12+UR12+0x7500], R17 ;  /* 0x007500110c007988 */ /* 0x010fe8000800040c */
[----:B------:R-:W-:Y:S04]  /*c2a0*/  STS.U16 [R12+UR12+0x7700], R16 ;  /* 0x007700100c007988 */ /* 0x000fe8000800040c */
[----:B------:R-:W-:Y:S04]  /*c2b0*/  STS.U16 [R12+UR12+0x7900], R15 ;  /* 0x0079000f0c007988 */ /* 0x000fe8000800040c */
[----:B------:R-:W-:Y:S04]  /*c2c0*/  STS.U16 [R12+UR12+0x7b00], R14 ;  /* 0x007b000e0c007988 */ /* 0x000fe8000800040c */
[----:B------:R0:W-:Y:S01]  /*c2d0*/  STS.U16 [R12+UR12+0x7d00], R11 ;  /* 0x007d000b0c007988 */ /* 0x0001e2000800040c */
[----:B------:R1:W-:Y:S06]  /*c2e0*/  MEMBAR.ALL.CTA ;  /* 0x0000000000007992 */ /* 0x0003ec0000008000 */
[----:B-1----:R-:W1:Y:S02]  /*c2f0*/  FENCE.VIEW.ASYNC.S ;  /* 0x00000000000073c6 */ /* 0x002e640000000000 */
[----:B-1----:R-:W-:Y:S06]  /*c300*/  BAR.SYNC.DEFER_BLOCKING 0x0 ;  /* 0x0000000000007b1d */ /* 0x002fec0000010000 */
[----:B------:R-:W-:Y:S01]  /*c310*/  UMOV UR4, UR13 ;  /* 0x0000000d00047c82 */ /* 0x000fe20008000000 */
[----:B------:R-:W-:Y:S01]  /*c320*/  UMOV UR5, 0x40000040 ;  /* 0x4000004000057882 */ /* 0x000fe20000000000 */
[----:B------:R-:W-:-:S06]  /*c330*/  WARPGROUP.ARRIVE ;  /* 0x00000000000079c5 */ /* 0x000fcc0000000000 */
[----:B------:R-:W-:Y:S03]  /*c340*/  HGMMA.64x256x16.F32.BF16 R24, gdesc[UR4].tnspA, R24, gsb0 ;  /* 0x23e00000041879f0 */ /* 0x000fe60008001818 */
[----:B------:R-:W-:Y:S02]  /*c350*/  WARPGROUP.DEPBAR.LE gsb0, 0x0 ;  /* 0x00008000000079c5 */ /* 0x000fe40000010000 */
[----:B------:R-:W-:-:S15]  /*c360*/  WARPGROUP.ARRIVE ;  /* 0x00000000000079c5 */ /* 0x000fde0000000000 */
[----:B------:R-:W-:-:S08]  /*c370*/  NOP ;  /* 0x0000000000007918 */ /* 0x000fd00000000000 */
[----:B------:R-:W-:Y:S03]  /*c380*/  HGMMA.64x256x16.F32.BF16 R24, gdesc[UR8].tnspA, R24, gsb0 ;  /* 0x23e00000081879f0 */ /* 0x000fe60008001818 */
[----:B------:R-:W-:Y:S02]  /*c390*/  WARPGROUP.DEPBAR.LE gsb0, 0x0 ;  /* 0x00008000000079c5 */ /* 0x000fe40000010000 */
[----:B------:R-:W-:Y:S04]  /*c3a0*/  STL.64 [R1+0x400], R24 ;  /* 0x0004001801007387 */ /* 0x000fe80000100a00 */
[----:B------:R-:W-:Y:S04]  /*c3b0*/  STL.64 [R1+0x408], R26 ;  /* 0x0004081a01007387 */ /* 0x000fe80000100a00 */
[----:B------:R1:W-:Y:S04]  /*c3c0*/  STL.64 [R1+0x410], R28 ;  /* 0x0004101c01007387 */ /* 0x0003e80000100a00 */
        /* <DEDUP_REMOVED lines=57> */
[----:B------:R4:W-:Y:S01]  /*c760*/  STL.64 [R1+0x5e0], R144 ;  /* 0x0005e09001007387 */ /* 0x0009e20000100a00 */
[----:B------:R-:W-:-:S03]  /*c770*/  IMAD.MOV.U32 R241, RZ, RZ, R26 ;  /* 0x000000fffff17224 */ /* 0x000fc600078e001a */
[----:B------:R4:W-:Y:S01]  /*c780*/  STL.64 [R1+0x5e8], R146 ;  /* 0x0005e89201007387 */ /* 0x0009e20000100a00 */
[----:B0-----:R-:W-:-:S03]  /*c790*/  IMAD.MOV.U32 R11, RZ, RZ, R24 ;  /* 0x000000ffff0b7224 */ /* 0x001fc600078e0018 */
[----:B------:R0:W-:Y:S04]  /*c7a0*/  STL.64 [R1+0x5f0], R148 ;  /* 0x0005f09401007387 */ /* 0x0001e80000100a00 */
[----:B------:R0:W-:Y:S04]  /*c7b0*/  STL.64 [R1+0x5f8], R150 ;  /* 0x0005f89601007387 */ /* 0x0001e80000100a00 */
[----:B-1----:R-:W2:Y:S04]  /*c7c0*/  LDL.LU.64 R28, [R1+0xf38] ;  /* 0x000f3800011c7983 */ /* 0x002ea80000300a00 */
[----:B------:R-:W3:Y:S04]  /*c7d0*/  LDL.LU.64 R26, [R1+0xf30] ;  /* 0x000f3000011a7983 */ /* 0x000ee80000300a00 */
[----:B------:R-:W4:Y:S01]  /*c7e0*/  LDL.LU.64 R24, [R1+0xf28] ;  /* 0x000f280001187983 */ /* 0x000f220000300a00 */
[----:B------:R-:W-:-:S02]  /*c7f0*/  IMAD.MOV.U32 R156, RZ, RZ, R97 ;  /* 0x000000ffff9c7224 */ /* 0x000fc400078e0061 */
[----:B------:R-:W-:Y:S02]  /*c800*/  IMAD.MOV.U32 R152, RZ, RZ, R96 ;  /* 0x000000ffff987224 */ /* 0x000fe400078e0060 */
[----:B------:R-:W-:Y:S02]  /*c810*/  IMAD.MOV.U32 R157, RZ, RZ, R99 ;  /* 0x000000ffff9d7224 */ /* 0x000fe400078e0063 */
[----:B------:R-:W-:Y:S02]  /*c820*/  IMAD.MOV.U32 R153, RZ, RZ, R98 ;  /* 0x000000ffff997224 */ /* 0x000fe400078e0062 */
[----:B------:R-:W-:Y:S02]  /*c830*/  IMAD.MOV.U32 R164, RZ, RZ, R101 ;  /* 0x000000ffffa47224 */ /* 0x000fe400078e0065 */
[----:B------:R-:W-:Y:S02]  /*c840*/  IMAD.MOV.U32 R160, RZ, RZ, R100 ;  /* 0x000000ffffa07224 */ /* 0x000fe400078e0064 */
        /* <DEDUP_REMOVED lines=38> */
[----:B--2---:R-:W-:Y:S02]  /*cab0*/  IMAD.MOV.U32 R15, RZ, RZ, R29 ;  /* 0x000000ffff0f7224 */ /* 0x004fe400078e001d */
[----:B------:R-:W-:Y:S02]  /*cac0*/  IMAD.MOV.U32 R14, RZ, RZ, R28 ;  /* 0x000000ffff0e7224 */ /* 0x000fe400078e001c */
[----:B---3--:R-:W-:Y:S02]  /*cad0*/  IMAD.MOV.U32 R17, RZ, RZ, R27 ;  /* 0x000000ffff117224 */ /* 0x008fe400078e001b */
[----:B------:R-:W-:Y:S02]  /*cae0*/  IMAD.MOV.U32 R16, RZ, RZ, R26 ;  /* 0x000000ffff107224 */ /* 0x000fe400078e001a */
[----:B----4-:R-:W-:-:S02]  /*caf0*/  IMAD.MOV.U32 R13, RZ, RZ, R25 ;  /* 0x000000ffff0d7224 */ /* 0x010fc400078e0019 */
[----:B------:R-:W-:Y:S02]  /*cb00*/  IMAD.MOV.U32 R12, RZ, RZ, R24 ;  /* 0x000000ffff0c7224 */ /* 0x000fe400078e0018 */
[----:B------:R-:W2:Y:S04]  /*cb10*/  LDL.LU.64 R24, [R1] ;  /* 0x0000000001187983 */ /* 0x000ea80000300a00 */
[----:B------:R-:W3:Y:S04]  /*cb20*/  LDL.LU.64 R26, [R1+0x8] ;  /* 0x00000800011a7983 */ /* 0x000ee80000300a00 */
[----:B------:R-:W4:Y:S04]  /*cb30*/  LDL.LU.64 R28, [R1+0x10] ;  /* 0x00001000011c7983 */ /* 0x000f280000300a00 */
[----:B------:R-:W2:Y:S04]  /*cb40*/  LDL.LU.64 R30, [R1+0x18] ;  /* 0x00001800011e7983 */ /* 0x000ea80000300a00 */
        /* <DEDUP_REMOVED lines=58> */
[----:B0-----:R-:W4:Y:S04]  /*cef0*/  LDL.LU.64 R148, [R1+0x1f0] ;  /* 0x0001f00001947983 */ /* 0x001f280000300a00 */
[----:B------:R-:W2:Y:S04]  /*cf00*/  LDL.LU.64 R150, [R1+0x1f8] ;  /* 0x0001f80001967983 */ /* 0x000ea80000300a00 */
[----:B--2---:R-:W-:Y:S04]  /*cf10*/  STL.64 [R1+0xf20], R150 ;  /* 0x000f209601007387 */ /* 0x004fe80000100a00 */
[----:B----4-:R-:W-:Y:S04]  /*cf20*/  STL.64 [R1+0xf18], R148 ;  /* 0x000f189401007387 */ /* 0x010fe80000100a00 */
[----:B---3--:R-:W-:Y:S04]  /*cf30*/  STL.64 [R1+0xf10], R146 ;  /* 0x000f109201007387 */ /* 0x008fe80000100a00 */
        /* <DEDUP_REMOVED lines=61> */
[----:B0-----:R-:W2:Y:S04]  /*d310*/  LDL.LU.64 R24, [R1+0x200] ;  /* 0x0002000001187983 */ /* 0x001ea80000300a00 */
[----:B------:R-:W2:Y:S04]  /*d320*/  LDL.LU.64 R26, [R1+0x208] ;  /* 0x00020800011a7983 */ /* 0x000ea80000300a00 */
        /* <DEDUP_REMOVED lines=61> */
[----:B------:R-:W2:Y:S01]  /*d700*/  LDL.LU.64 R150, [R1+0x3f8] ;  /* 0x0003f80001967983 */ /* 0x000ea20000300a00 */
[----:B------:R-:W-:Y:S01]  /*d710*/  UMOV UR18, UR6 ;  /* 0x0000000600127c82 */ /* 0x000fe20008000000 */
[----:B------:R-:W-:Y:S01]  /*d720*/  UMOV UR19, UR7 ;  /* 0x0000000700137c82 */ /* 0x000fe20008000000 */
[----:B------:R-:W-:Y:S01]  /*d730*/  UMOV UR22, UR10 ;  /* 0x0000000a00167c82 */ /* 0x000fe20008000000 */
[----:B------:R-:W-:Y:S01]  /*d740*/  UMOV UR23, UR11 ;  /* 0x0000000b00177c82 */ /* 0x000fe20008000000 */
[----:B--2---:R-:W-:-:S06]  /*d750*/  WARPGROUP.ARRIVE ;  /* 0x00000000000079c5 */ /* 0x004fcc0000000000 */
        /* <DEDUP_REMOVED lines=69> */
[----:B------:R0:W-:Y:S01]  /*dbb0*/  STL.64 [R1+0x3f8], R150 ;  /* 0x0003f89601007387 */ /* 0x0001e20000100a00 */
[----:B------:R-:W-:-:S02]  /*dbc0*/  IMAD.MOV.U32 R239, RZ, RZ, R139 ;  /* 0x000000ffffef7224 */ /* 0x000fc400078e008b */
[----:B------:R-:W-:Y:S02]  /*dbd0*/  IMAD.MOV.U32 R235, RZ, RZ, R138 ;  /* 0x000000ffffeb7224 */ /* 0x000fe400078e008a */
[----:B------:R-:W-:Y:S01]  /*dbe0*/  IMAD.MOV.U32 R238, RZ, RZ, R137 ;  /* 0x000000ffffee7224 */ /* 0x000fe200078e0089 */
[----:B0-----:R-:W2:Y:S04]  /*dbf0*/  LDL.LU.64 R150, [R1+0xf20] ;  /* 0x000f200001967983 */ /* 0x001ea80000300a00 */
[----:B------:R-:W2:Y:S04]  /*dc00*/  LDL.LU.64 R148, [R1+0xf18] ;  /* 0x000f180001947983 */ /* 0x000ea80000300a00 */
[----:B------:R-:W2:Y:S01]  /*dc10*/  LDL.LU.64 R146, [R1+0xf10] ;  /* 0x000f100001927983 */ /* 0x000ea20000300a00 */
[----:B------:R-:W-:-:S03]  /*dc20*/  IMAD.MOV.U32 R234, RZ, RZ, R136 ;  /* 0x000000ffffea7224 */ /* 0x000fc600078e0088 */
        /* <DEDUP_REMOVED lines=11> */
[----:B------:R-:W-:Y:S02]  /*dce0*/  IMAD.MOV.U32 R222, RZ, RZ, R129 ;  /* 0x000000ffffde7224 */ /* 0x000fe400078e0081 */
[----:B------:R-:W-:Y:S01]  /*dcf0*/  IMAD.MOV.U32 R218, RZ, RZ, R128 ;  /* 0x000000ffffda7224 */ /* 0x000fe200078e0080 */
[----:B------:R-:W2:Y:S01]  /*dd00*/  LDL.LU.64 R132, [R1+0xed8] ;  /* 0x000ed80001847983 */ /* 0x000ea20000300a00 */
[----:B------:R-:W-:Y:S02]  /*dd10*/  IMAD.MOV.U32 R215, RZ, RZ, R127 ;  /* 0x000000ffffd77224 */ /* 0x000fe400078e007f */
[----:B------:R-:W-:Y:S01]  /*dd20*/  IMAD.MOV.U32 R211, RZ, RZ, R126 ;  /* 0x000000ffffd37224 */ /* 0x000fe200078e007e */
[----:B------:R-:W2:Y:S01]  /*dd30*/  LDL.LU.64 R130, [R1+0xed0] ;  /* 0x000ed00001827983 */ /* 0x000ea20000300a00 */
[----:B------:R-:W-:Y:S02]  /*dd40*/  IMAD.MOV.U32 R214, RZ, RZ, R125 ;  /* 0x000000ffffd67224 */ /* 0x000fe400078e007d */
[----:B------:R-:W-:Y:S01]  /*dd50*/  IMAD.MOV.U32 R210, RZ, RZ, R124 ;  /* 0x000000ffffd27224 */ /* 0x000fe200078e007c */
[----:B------:R-:W2:Y:S01]  /*dd60*/  LDL.LU.64 R128, [R1+0xec8] ;  /* 0x000ec80001807983 */ /* 0x000ea20000300a00 */
[----:B------:R-:W-:-:S02]  /*dd70*/  IMAD.MOV.U32 R207, RZ, RZ, R123 ;  /* 0x000000ffffcf7224 */ /* 0x000fc400078e007b */
        /* <DEDUP_REMOVED lines=49> */
[----:B------:R-:W-:-:S03]  /*e090*/  IMAD.MOV.U32 R23, RZ, RZ, R75 ;  /* 0x000000ffff177224 */ /* 0x000fc600078e004b */
[----:B------:R-:W2:Y:S01]  /*e0a0*/  LDL.LU.64 R82, [R1+0xe10] ;  /* 0x000e100001527983 */ /* 0x000ea20000300a00 */
[----:B------:R-:W-:-:S03]  /*e0b0*/  IMAD.MOV.U32 R22, RZ, RZ, R73 ;  /* 0x000000ffff167224 */ /* 0x000fc600078e0049 */
        /* <DEDUP_REMOVED lines=38> */
[----:B------:R-:W-:Y:S01]  /*e320*/  HGMMA.64x256x16.F32.BF16 R24, gdesc[UR28].tnspA, R24, gsb0 ;  /* 0x23e000001c1879f0 */ /* 0x000fe20008001818 */
[----:B------:R-:W-:-:S04]  /*e330*/  LOP3.LUT R13, R13, R12, RZ, 0x3c, !PT ;  /* 0x0000000c0d0d7212 */ /* 0x000fc800078e3cff */
[----:B------:R-:W-:-:S04]  /*e340*/  LOP3.LUT R12, R13, R12, RZ, 0x3c, !PT ;  /* 0x0000000c0d0c7212 */ /* 0x000fc800078e3cff */
[----:B------:R-:W-:-:S03]  /*e350*/  LOP3.LUT R13, R13, R12, RZ, 0x3c, !PT ;  /* 0x0000000c0d0d7212 */ /* 0x000fc600078e3cff */
[----:B------:R-:W-:Y:S01]  /*e360*/  IMAD.WIDE R12, R231, 0x2, R12 ;  /* 0x00000002e70c7825 */ /* 0x000fe200078e020c */
[----:B------:R-:W-:Y:S02]  /*e370*/  WARPGROUP.DEPBAR.LE gsb0, 0x0 ;  /* 0x00008000000079c5 */ /* 0x000fe40000010000 */
[----:B------:R-:W-:Y:S04]  /*e380*/  STL.64 [R1], R24 ;  /* 0x0000001801007387 */ /* 0x000fe80000100a00 */
        /* <DEDUP_REMOVED lines=123> */
[----:B------:R-:W2:Y:S04]  /*eb40*/  LDL.LU.64 R32, [R1+0xb48] ;  /* 0x000b480001207983 */ /* 0x000ea80000300a00 */
[----:B------:R-:W2:Y:S04]  /*eb50*/  LDL.LU.64 R30, [R1+0xb40] ;  /* 0x000b4000011e7983 */ /* 0x000ea80000300a00 */
[----:B------:R-:W2:Y:S04]  /*eb60*/  LDL.LU.64 R28, [R1+0xb38] ;  /* 0x000b3800011c7983 */ /* 0x000ea80000300a00 */
[----:B------:R-:W2:Y:S04]  /*eb70*/  LDL.LU.64 R26, [R1+0xb30] ;  /* 0x000b3000011a7983 */ /* 0x000ea80000300a00 */
[----:B------:R-:W2:Y:S04]  /*eb80*/  LDL.LU.64 R24, [R1+0xb28] ;  /* 0x000b280001187983 */ /* 0x000ea80000300a00 */
[----:B------:R0:W-:Y:S04]  /*eb90*/  STL [R1+0x978], R12 ;  /* 0x0009780c01007387 */ /* 0x0001e80000100800 */
[----:B------:R1:W-:Y:S04]  /*eba0*/  STL [R1+0x8d4], R13 ;  /* 0x0008d40d01007387 */ /* 0x0003e80000100800 */
[----:B0-----:R-:W3:Y:S04]  /*ebb0*/  LDL.LU R12, [R1+0x8dc] ;  /* 0x0008dc00010c7983 */ /* 0x001ee80000300800 */
[----:B-1----:R-:W3:Y:S01]  /*ebc0*/  LDL.LU R13, [R1+0x97c] ;  /* 0x00097c00010d7983 */ /* 0x002ee20000300800 */
[----:B------:R-:W-:-:S02]  /*ebd0*/  LOP3.LUT R17, R17, R16, RZ, 0x3c, !PT ;  /* 0x0000001011117212 */ /* 0x000fc400078e3cff */
[----:B------:R-:W-:Y:S02]  /*ebe0*/  LOP3.LUT R15, R15, R14, RZ, 0x3c, !PT ;  /* 0x0000000e0f0f7212 */ /* 0x000fe400078e3cff */
[----:B------:R-:W-:Y:S02]  /*ebf0*/  LOP3.LUT R16, R17, R16, RZ, 0x3c, !PT ;  /* 0x0000001011107212 */ /* 0x000fe400078e3cff */
[----:B------:R-:W-:Y:S02]  /*ec00*/  LOP3.LUT R14, R15, R14, RZ, 0x3c, !PT ;  /* 0x0000000e0f0e7212 */ /* 0x000fe400078e3cff */
[----:B------:R-:W-:Y:S02]  /*ec10*/  LOP3.LUT R17, R17, R16, RZ, 0x3c, !PT ;  /* 0x0000001011117212 */ /* 0x000fe400078e3cff */
[----:B------:R-:W-:Y:S01]  /*ec20*/  LOP3.LUT R15, R15, R14, RZ, 0x3c, !PT ;  /* 0x0000000e0f0f7212 */ /* 0x000fe200078e3cff */
[----:B------:R-:W-:-:S04]  /*ec30*/  IMAD.WIDE R16, R231, 0x2, R16 ;  /* 0x00000002e7107825 */ /* 0x000fc800078e0210 */
[----:B------:R-:W-:Y:S01]  /*ec40*/  IMAD.WIDE R14, R231, 0x2, R14 ;  /* 0x00000002e70e7825 */ /* 0x000fe200078e020e */
[----:B------:R-:W-:Y:S04]  /*ec50*/  STL [R1+0x824], R16 ;  /* 0x0008241001007387 */ /* 0x000fe80000100800 */
[----:B------:R-:W-:Y:S04]  /*ec60*/  STL [R1+0x7c8], R17 ;  /* 0x0007c81101007387 */ /* 0x000fe80000100800 */
[----:B------:R0:W-:Y:S04]  /*ec70*/  STL [R1+0x8d8], R14 ;  /* 0x0008d80e01007387 */ /* 0x0001e80000100800 */
[----:B------:R1:W-:Y:S04]  /*ec80*/  STL [R1+0x828], R15 ;  /* 0x0008280f01007387 */ /* 0x0003e80000100800 */
[----:B0-----:R-:W4:Y:S04]  /*ec90*/  LDL.LU R14, [R1+0x830] ;  /* 0x00083000010e7983 */ /* 0x001f280000300800 */
[----:B-1----:R-:W4:Y:S01]  /*eca0*/  LDL.LU R15, [R1+0x8e0] ;  /* 0x0008e000010f7983 */ /* 0x002f220000300800 */
[----:B------:R-:W-:-:S02]  /*ecb0*/  IMAD.MOV.U32 R16, RZ, RZ, R249 ;  /* 0x000000ffff107224 */ /* 0x000fc400078e00f9 */
[----:B------:R-:W-:Y:S02]  /*ecc0*/  IMAD.MOV.U32 R17, RZ, RZ, R248 ;  /* 0x000000ffff117224 */ /* 0x000fe400078e00f8 */
[----:B------:R-:W-:Y:S01]  /*ecd0*/  IMAD.WIDE R16, R231, 0x2, R16 ;  /* 0x00000002e7107825 */ /* 0x000fe200078e0210 */
[----:B---3--:R-:W-:-:S04]  /*ece0*/  LOP3.LUT R13, R13, R12, RZ, 0x3c, !PT ;  /* 0x0000000c0d0d7212 */ /* 0x008fc800078e3cff */
[----:B------:R-:W-:-:S04]  /*ecf0*/  LOP3.LUT R12, R13, R12, RZ, 0x3c, !PT ;  /* 0x0000000c0d0c7212 */ /* 0x000fc800078e3cff */
[----:B------:R-:W-:-:S03]  /*ed00*/  LOP3.LUT R13, R13, R12, RZ, 0x3c, !PT ;  /* 0x0000000c0d0d7212 */ /* 0x000fc600078e3cff */
[----:B------:R-:W-:-:S05]  /*ed10*/  IMAD.WIDE R12, R231, 0x2, R12 ;  /* 0x00000002e70c7825 */ /* 0x000fca00078e020c */
[----:B------:R0:W-:Y:S04]  /*ed20*/  STL [R1+0x97c], R12 ;  /* 0x00097c0c01007387 */ /* 0x0001e80000100800 */
[----:B------:R1:W-:Y:S04]  /*ed30*/  STL [R1+0x8dc], R13 ;  /* 0x0008dc0d01007387 */ /* 0x0003e80000100800 */
[----:B------:R-:W3:Y:S04]  /*ed40*/  LDL.LU R248, [R1+0xb20] ;  /* 0x000b200001f87983 */ /* 0x000ee80000300800 */
[----:B------:R-:W2:Y:S01]  /*ed50*/  LDL.LU R249, [R1+0xb1c] ;  /* 0x000b1c0001f97983 */ /* 0x000ea20000300800 */
[----:B0-----:R-:W-:-:S02]  /*ed60*/  IMAD.MOV.U32 R12, RZ, RZ, R247 ;  /* 0x000000ffff0c7224 */ /* 0x001fc400078e00f7 */
[----:B-1----:R-:W-:Y:S02]  /*ed70*/  IMAD.MOV.U32 R13, RZ, RZ, R246 ;  /* 0x000000ffff0d7224 */ /* 0x002fe400078e00f6 */
[----:B------:R-:W2:Y:S04]  /*ed80*/  LDL.LU R246, [R1+0xb18] ;  /* 0x000b180001f67983 */ /* 0x000ea80000300800 */
[----:B------:R-:W2:Y:S04]  /*ed90*/  LDL.LU R247, [R1+0xb14] ;  /* 0x000b140001f77983 */ /* 0x000ea80000300800 */
[----:B------:R0:W-:Y:S04]  /*eda0*/  STL [R1+0x82c], R16 ;  /* 0x00082c1001007387 */ /* 0x0001e80000100800 */
[----:B------:R1:W-:Y:S04]  /*edb0*/  STL [R1+0x7cc], R17 ;  /* 0x0007cc1101007387 */ /* 0x0003e80000100800 */
[----:B0-----:R-:W3:Y:S04]  /*edc0*/  LDL.LU R16, [R1+0x7d0] ;  /* 0x0007d00001107983 */ /* 0x001ee80000300800 */
[----:B-1----:R-:W3:Y:S01]  /*edd0*/  LDL.LU R17, [R1+0x834] ;  /* 0x0008340001117983 */ /* 0x002ee20000300800 */
[----:B----4-:R-:W-:-:S04]  /*ede0*/  LOP3.LUT R15, R15, R14, RZ, 0x3c, !PT ;  /* 0x0000000e0f0f7212 */ /* 0x010fc800078e3cff */
[----:B------:R-:W-:-:S04]  /*edf0*/  LOP3.LUT R14, R15, R14, RZ, 0x3c, !PT ;  /* 0x0000000e0f0e7212 */ /* 0x000fc800078e3cff */
[----:B------:R-:W-:Y:S01]  /*ee00*/  LOP3.LUT R15, R15, R14, RZ, 0x3c, !PT ;  /* 0x0000000e0f0f7212 */ /* 0x000fe200078e3cff */
[----:B------:R-:W-:-:S04]  /*ee10*/  IMAD.WIDE R12, R231, 0x2, R12 ;  /* 0x00000002e70c7825 */ /* 0x000fc800078e020c */
[----:B------:R-:W-:-:S05]  /*ee20*/  IMAD.WIDE R14, R231, 0x2, R14 ;  /* 0x00000002e70e7825 */ /* 0x000fca00078e020e */
[----:B------:R0:W-:Y:S04]  /*ee30*/  STL [R1+0x8e0], R14 ;  /* 0x0008e00e01007387 */ /* 0x0001e80000100800 */
[----:B------:R1:W-:Y:S01]  /*ee40*/  STL [R1+0x830], R15 ;  /* 0x0008300f01007387 */ /* 0x0003e20000100800 */
[----:B0-----:R-:W-:-:S03]  /*ee50*/  IMAD.MOV.U32 R14, RZ, RZ, R8 ;  /* 0x000000ffff0e7224 */ /* 0x001fc600078e0008 */
[----:B------:R-:W4:Y:S01]  /*ee60*/  LDL.LU R8, [R1+0xb10] ;  /* 0x000b100001087983 */ /* 0x000f220000300800 */
[----:B-1----:R-:W-:-:S03]  /*ee70*/  IMAD.MOV.U32 R15, RZ, RZ, R6 ;  /* 0x000000ffff0f7224 */ /* 0x002fc600078e0006 */
[----:B------:R-:W4:Y:S04]  /*ee80*/  LDL.LU R6, [R1+0xb0c] ;  /* 0x000b0c0001067983 */ /* 0x000f280000300800 */
[----:B------:R0:W-:Y:S01]  /*ee90*/  STL [R1+0x980], R12 ;  /* 0x0009800c01007387 */ /* 0x0001e20000100800 */
[----:B------:R-:W-:-:S03]  /*eea0*/  LOP3.LUT R15, R15, R14, RZ, 0x3c, !PT ;  /* 0x0000000e0f0f7212 */ /* 0x000fc600078e3cff */
[----:B------:R1:W-:Y:S01]  /*eeb0*/  STL [R1+0x8e4], R13 ;  /* 0x0008e40d01007387 */ /* 0x0003e20000100800 */
[----:B------:R-:W-:-:S03]  /*eec0*/  LOP3.LUT R14, R15, R14, RZ, 0x3c, !PT ;  /* 0x0000000e0f0e7212 */ /* 0x000fc600078e3cff */
[----:B0-----:R-:W2:Y:S04]  /*eed0*/  LDL.LU R12, [R1+0x8ec] ;  /* 0x0008ec00010c7983 */ /* 0x001ea80000300800 */
[----:B-1----:R-:W2:Y:S01]  /*eee0*/  LDL.LU R13, [R1+0x984] ;  /* 0x00098400010d7983 */ /* 0x002ea20000300800 */
[----:B------:R-:W-:-:S03]  /*eef0*/  LOP3.LUT R15, R15, R14, RZ, 0x3c, !PT ;  /* 0x0000000e0f0f7212 */ /* 0x000fc600078e3cff */
[----:B------:R-:W-:Y:S01]  /*ef00*/  IMAD.WIDE R14, R231, 0x2, R14 ;  /* 0x00000002e70e7825 */ /* 0x000fe200078e020e */
[----:B---3--:R-:W-:-:S04]  /*ef10*/  LOP3.LUT R17, R17, R16, RZ, 0x3c, !PT ;  /* 0x0000001011117212 */ /* 0x008fc800078e3cff */
[----:B------:R-:W-:-:S04]  /*ef20*/  LOP3.LUT R16, R17, R16, RZ, 0x3c, !PT ;  /* 0x0000001011107212 */ /* 0x000fc800078e3cff */
[----:B------:R-:W-:-:S03]  /*ef30*/  LOP3.LUT R17, R17, R16, RZ, 0x3c, !PT ;  /* 0x0000001011117212 */ /* 0x000fc600078e3cff */
[----:B------:R-:W-:-:S05]  /*ef40*/  IMAD.WIDE R16, R231, 0x2, R16 ;  /* 0x00000002e7107825 */ /* 0x000fca00078e0210 */
[----:B------:R-:W-:Y:S04]  /*ef50*/  STL [R1+0x834], R16 ;  /* 0x0008341001007387 */ /* 0x000fe80000100800 */
[----:B------:R-:W-:Y:S04]  /*ef60*/  STL [R1+0x7d0], R17 ;  /* 0x0007d01101007387 */ /* 0x000fe80000100800 */
[----:B------:R0:W-:Y:S04]  /*ef70*/  STL [R1+0x8e8], R14 ;  /* 0x0008e80e01007387 */ /* 0x0001e80000100800 */
[----:B------:R1:W-:Y:S04]  /*ef80*/  STL [R1+0x838], R15 ;  /* 0x0008380f01007387 */ /* 0x0003e80000100800 */
[----:B0-----:R-:W3:Y:S04]  /*ef90*/  LDL.LU R14, [R1+0x840] ;  /* 0x00084000010e7983 */ /* 0x001ee80000300800 */
[----:B-1----:R-:W3:Y:S01]  /*efa0*/  LDL.LU R15, [R1+0x8f0] ;  /* 0x0008f000010f7983 */ /* 0x002ee20000300800 */
[----:B--2---:R-:W-:-:S04]  /*efb0*/  LOP3.LUT R13, R13, R12, RZ, 0x3c, !PT ;  /* 0x0000000c0d0d7212 */ /* 0x004fc800078e3cff */
[----:B------:R-:W-:-:S04]  /*efc0*/  LOP3.LUT R12, R13, R12, RZ, 0x3c, !PT ;  /* 0x0000000c0d0c7212 */ /* 0x000fc800078e3cff */
[----:B------:R-:W-:Y:S01]  /*efd0*/  LOP3.LUT R13, R13, R12, RZ, 0x3c, !PT ;  /* 0x0000000c0d0d7212 */ /* 0x000fe200078e3cff */
[----:B------:R-:W-:Y:S02]  /*efe0*/  IMAD.MOV.U32 R16, RZ, RZ, R3 ;  /* 0x000000ffff107224 */ /* 0x000fe400078e0003 */
[----:B------:R-:W-:Y:S02]  /*eff0*/  IMAD.MOV.U32 R17, RZ, RZ, R2 ;  /* 0x000000ffff117224 */ /* 0x000fe400078e0002 */
[----:B------:R-:W-:-:S04]  /*f000*/  IMAD.WIDE R12, R231, 0x2, R12 ;  /* 0x00000002e70c7825 */ /* 0x000fc800078e020c */
[----:B------:R-:W-:Y:S01]  /*f010*/  IMAD.WIDE R16, R231, 0x2, R16 ;  /* 0x00000002e7107825 */ /* 0x000fe200078e0210 */
[----:B------:R0:W-:Y:S04]  /*f020*/  STL [R1+0x984], R12 ;  /* 0x0009840c01007387 */ /* 0x0001e80000100800 */
[----:B------:R1:W-:Y:S04]  /*f030*/  STL [R1+0x8ec], R13 ;  /* 0x0008ec0d01007387 */ /* 0x0003e80000100800 */
[----:B------:R-:W2:Y:S04]  /*f040*/  LDL.LU R2, [R1+0xb08] ;  /* 0x000b080001027983 */ /* 0x000ea80000300800 */
[----:B------:R-:W2:Y:S01]  /*f050*/  LDL.LU R3, [R1+0xb04] ;  /* 0x000b040001037983 */ /* 0x000ea20000300800 */
[----:B0-----:R-:W-:-:S02]  /*f060*/  IMAD.MOV.U32 R12, RZ, RZ, R251 ;  /* 0x000000ffff0c7224 */ /* 0x001fc400078e00fb */
[----:B-1----:R-:W-:Y:S02]  /*f070*/  IMAD.MOV.U32 R13, RZ, RZ, R250 ;  /* 0x000000ffff0d7224 */ /* 0x002fe400078e00fa */
[----:B------:R-:W2:Y:S04]  /*f080*/  LDL.LU R250, [R1+0xb00] ;  /* 0x000b000001fa7983 */ /* 0x000ea80000300800 */
[----:B------:R-:W2:Y:S04]  /*f090*/  LDL.LU R251, [R1+0xafc] ;  /* 0x000afc0001fb7983 */ /* 0x000ea80000300800 */
[----:B------:R0:W-:Y:S04]  /*f0a0*/  STL [R1+0x83c], R16 ;  /* 0x00083c1001007387 */ /* 0x0001e80000100800 */
[----:B------:R1:W-:Y:S04]  /*f0b0*/  STL [R1+0x7d4], R17 ;  /* 0x0007d41101007387 */ /* 0x0003e80000100800 */
[----:B0-----:R-:W4:Y:S04]  /*f0c0*/  LDL.LU R16, [R1+0x7d8] ;  /* 0x0007d80001107983 */ /* 0x001f280000300800 */
[----:B-1----:R-:W4:Y:S01]  /*f0d0*/  LDL.LU R17, [R1+0x844] ;  /* 0x0008440001117983 */ /* 0x002f220000300800 */
[----:B------:R-:W-:Y:S01]  /*f0e0*/  IMAD.WIDE R12, R231, 0x2, R12 ;  /* 0x00000002e70c7825 */ /* 0x000fe200078e020c */
[----:B---3--:R-:W-:-:S04]  /*f0f0*/  LOP3.LUT R15, R15, R14, RZ, 0x3c, !PT ;  /* 0x0000000e0f0f7212 */ /* 0x008fc800078e3cff */
[----:B------:R-:W-:-:S04]  /*f100*/  LOP3.LUT R14, R15, R14, RZ, 0x3c, !PT ;  /* 0x0000000e0f0e7212 */ /* 0x000fc800078e3cff */
[----:B------:R-:W-:-:S03]  /*f110*/  LOP3.LUT R15, R15, R14, RZ, 0x3c, !PT ;  /* 0x0000000e0f0f7212 */ /* 0x000fc600078e3cff */
[----:B------:R-:W-:-:S05]  /*f120*/  IMAD.WIDE R14, R231, 0x2, R14 ;  /* 0x00000002e70e7825 */ /* 0x000fca00078e020e */
[----:B------:R0:W-:Y:S04]  /*f130*/  STL [R1+0x8f0], R14 ;  /* 0x0008f00e01007387 */ /* 0x0001e80000100800 */
[----:B------:R1:W-:Y:S01]  /*f140*/  STL [R1+0x840], R15 ;  /* 0x0008400f01007387 */ /* 0x0003e20000100800 */
[----:B0-----:R-:W-:-:S03]  /*f150*/  IMAD.MOV.U32 R14, RZ, RZ, R242 ;  /* 0x000000ffff0e7224 */ /* 0x001fc600078e00f2 */
[----:B------:R-:W3:Y:S01]  /*f160*/  LDL.LU R242, [R1+0xaf8] ;  /* 0x000af80001f27983 */ /* 0x000ee20000300800 */
[----:B-1----:R-:W-:-:S03]  /*f170*/  IMAD.MOV.U32 R15, RZ, RZ, R243 ;  /* 0x000000ffff0f7224 */ /* 0x002fc600078e00f3 */
[----:B------:R-:W3:Y:S04]  /*f180*/  LDL.LU R243, [R1+0xaf4] ;  /* 0x000af40001f37983 */ /* 0x000ee80000300800 */
[----:B------:R0:W-:Y:S04]  /*f190*/  STL [R1+0x988], R12 ;  /* 0x0009880c01007387 */ /* 0x0001e80000100800 */
[----:B------:R1:W-:Y:S04]  /*f1a0*/  STL [R1+0x8f4], R13 ;  /* 0x0008f40d01007387 */ /* 0x0003e80000100800 */
[----:B0-----:R-:W2:Y:S04]  /*f1b0*/  LDL.LU R12, [R1+0x8fc] ;  /* 0x0008fc00010c7983 */ /* 0x001ea80000300800 */
[----:B-1----:R-:W2:Y:S01]  /*f1c0*/  LDL.LU R13, [R1+0x98c] ;  /* 0x00098c00010d7983 */ /* 0x002ea20000300800 */
[----:B------:R-:W-:-:S04]  /*f1d0*/  LOP3.LUT R15, R15, R14, RZ, 0x3c, !PT ;  /* 0x0000000e0f0f7212 */ /* 0x000fc800078e3cff */
[----:B------:R-:W-:Y:S02]  /*f1e0*/  LOP3.LUT R14, R15, R14, RZ, 0x3c, !PT ;  /* 0x0000000e0f0e7212 */ /* 0x000fe400078e3cff */
[----:B----4-:R-:W-:-:S04]  /*f1f0*/  LOP3.LUT R17, R17, R16, RZ, 0x3c, !PT ;  /* 0x0000001011117212 */ /* 0x010fc800078e3cff */
[----:B------:R-:W-:Y:S02]  /*f200*/  LOP3.LUT R16, R17, R16, RZ, 0x3c, !PT ;  /* 0x0000001011107212 */ /* 0x000fe400078e3cff */
[----:B------:R-:W-:Y:S02]  /*f210*/  LOP3.LUT R15, R15, R14, RZ, 0x3c, !PT ;  /* 0x0000000e0f0f7212 */ /* 0x000fe400078e3cff */
[----:B------:R-:W-:Y:S01]  /*f220*/  LOP3.LUT R17, R17, R16, RZ, 0x3c, !PT ;  /* 0x0000001011117212 */ /* 0x000fe200078e3cff */
[----:B------:R-:W-:-:S04]  /*f230*/  IMAD.WIDE R14, R231, 0x2, R14 ;  /* 0x00000002e70e7825 */ /* 0x000fc800078e020e */
[----:B------:R-:W-:-:S05]  /*f240*/  IMAD.WIDE R16, R231, 0x2, R16 ;  /* 0x00000002e7107825 */ /* 0x000fca00078e0210 */
        /* <DEDUP_REMOVED lines=9> */
[----:B--2---:R-:W-:-:S04]  /*f2e0*/  LOP3.LUT R13, R13, R12, RZ, 0x3c, !PT ;  /* 0x0000000c0d0d7212 */ /* 0x004fc800078e3cff */
[----:B------:R-:W-:-:S04]  /*f2f0*/  LOP3.LUT R12, R13, R12, RZ, 0x3c, !PT ;  /* 0x0000000c0d0c7212 */ /* 0x000fc800078e3cff */
[----:B------:R-:W-:-:S03]  /*f300*/  LOP3.LUT R13, R13, R12, RZ, 0x3c, !PT ;  /* 0x0000000c0d0d7212 */ /* 0x000fc600078e3cff */
[----:B------:R-:W-:-:S05]  /*f310*/  IMAD.WIDE R12, R231, 0x2, R12 ;  /* 0x00000002e70c7825 */ /* 0x000fca00078e020c */
        /* <DEDUP_REMOVED lines=41> */
[----:B------:R-:W-:Y:S01]  /*f5b0*/  IMAD.MOV.U32 R16, RZ, RZ, R244 ;  /* 0x000000ffff107224 */ /* 0x000fe200078e00f4 */
[----:B--2---:R-:W-:-:S04]  /*f5c0*/  LOP3.LUT R13, R13, R12, RZ, 0x3c, !PT ;  /* 0x0000000c0d0d7212 */ /* 0x004fc800078e3cff */
[----:B------:R-:W-:-:S04]  /*f5d0*/  LOP3.LUT R12, R13, R12, RZ, 0x3c, !PT ;  /* 0x0000000c0d0c7212 */ /* 0x000fc800078e3cff */
[----:B------:R-:W-:Y:S01]  /*f5e0*/  LOP3.LUT R13, R13, R12, RZ, 0x3c, !PT ;  /* 0x0000000c0d0d7212 */ /* 0x000fe200078e3cff */
        /* <DEDUP_REMOVED lines=31> */
[----:B------:R-:W-:-:S04]  /*f7e0*/  LOP3.LUT R14, R15, R14, RZ, 0x3c, !PT ;  /* 0x0000000e0f0e7212 */ /* 0x000fc800078e3cff */
[----:B------:R-:W-:Y:S02]  /*f7f0*/  LOP3.LUT R15, R15, R14, RZ, 0x3c, !PT ;  /* 0x0000000e0f0f7212 */ /* 0x000fe400078e3cff */
[----:B----4-:R-:W-:-:S04]  /*f800*/  LOP3.LUT R17, R17, R16, RZ, 0x3c, !PT ;  /* 0x0000001011117212 */ /* 0x010fc800078e3cff */
[----:B------:R-:W-:-:S04]  /*f810*/  LOP3.LUT R16, R17, R16, RZ, 0x3c, !PT ;  /* 0x0000001011107212 */ /* 0x000fc800078e3cff */
        /* <DEDUP_REMOVED lines=118> */
[----:B------:R0:W5:Y:S04]  /*ff80*/  LDL.LU R7, [R1+0xa88] ;  /* 0x000a880001077983 */ /* 0x0001680000300800 */
[----:B------:R-:W3:Y:S04]  /*ff90*/  LDL.LU R19, [R1+0xa84] ;  /* 0x000a840001137983 */ /* 0x000ee80000300800 */
[----:B------:R1:W-:Y:S04]  /*ffa0*/  STL [R1+0x890], R16 ;  /* 0x0008901001007387 */ /* 0x0003e80000100800 */
[----:B------:R0:W-:Y:S01]  /*ffb0*/  STL [R1+0x800], R17 ;  /* 0x0008001101007387 */ /* 0x0001e20000100800 */
[----:B-1----:R-:W-:-:S03]  /*ffc0*/  IMAD.MOV.U32 R16, RZ, RZ, R244 ;  /* 0x000000ffff107224 */ /* 0x002fc600078e00f4 */
[----:B------:R-:W2:Y:S04]  /*ffd0*/  LDL.LU R244, [R1+0xa80] ;  /* 0x000a800001f47983 */ /* 0x000ea80000300800 */
[----:B0-----:R-:W3:Y:S01]  /*ffe0*/  LDL.LU R17, [R1+0x898] ;  /* 0x0008980001117983 */ /* 0x001ee20000300800 */
[----:B----4-:R-:W-:-:S04]  /*fff0*/  LOP3.LUT R15, R15, R14, RZ, 0x3c, !PT ;  /* 0x0000000e0f0f7212 */ /* 0x010fc800078e3cff */
[----:B------:R-:W-:-:S04]  /*10000*/  LOP3.LUT R14, R15, R14, RZ, 0x3c, !PT ;  /* 0x0000000e0f0e7212 */ /* 0x000fc800078e3cff */
[----:B------:R-:W-:-:S03]  /*10010*/  LOP3.LUT R15, R15, R14, RZ, 0x3c, !PT ;  /* 0x0000000e0f0f7212 */ /* 0x000fc600078e3cff */
[----:B------:R-:W-:-:S04]  /*10020*/  IMAD.WIDE R14, R231, 0x2, R14 ;  /* 0x00000002e70e7825 */ /* 0x000fc800078e020e */
[----:B------:R-:W-:Y:S01]  /*10030*/  IMAD.WIDE R12, R231, 0x2, R12 ;  /* 0x00000002e70c7825 */ /* 0x000fe200078e020c */
[----:B------:R0:W-:Y:S04]  /*10040*/  STL [R1+0x93c], R14 ;  /* 0x00093c0e01007387 */ /* 0x0001e80000100800 */
[----:B------:R1:W-:Y:S01]  /*10050*/  STL [R1+0x894], R15 ;  /* 0x0008940f01007387 */ /* 0x0003e20000100800 */
[----:B0-----:R-:W-:-:S03]  /*10060*/  IMAD.MOV.U32 R14, RZ, RZ, R245 ;  /* 0x000000ffff0e7224 */ /* 0x001fc600078e00f5 */
[----:B------:R-:W4:Y:S01]  /*10070*/  LDL.LU R245, [R1+0xa7c] ;  /* 0x000a7c0001f57983 */ /* 0x000f220000300800 */
[----:B-1----:R-:W-:-:S03]  /*10080*/  IMAD.MOV.U32 R15, RZ, RZ, R16 ;  /* 0x000000ffff0f7224 */ /* 0x002fc600078e0010 */
[----:B------:R-:W-:Y:S04]  /*10090*/  STL [R1+0x9ac], R12 ;  /* 0x0009ac0c01007387 */ /* 0x000fe80000100800 */
[----:B------:R2:W-:Y:S01]  /*100a0*/  STL [R1+0x940], R13 ;  /* 0x0009400d01007387 */ /* 0x0005e20000100800 */
[----:B---3--:R-:W-:Y:S02]  /*100b0*/  IMAD.MOV.U32 R16, RZ, RZ, R17 ;  /* 0x000000ffff107224 */ /* 0x008fe400078e0011 */
[----:B------:R-:W-:Y:S02]  /*100c0*/  IMAD.MOV.U32 R17, RZ, RZ, R19 ;  /* 0x000000ffff117224 */ /* 0x000fe400078e0013 */
[----:B------:R-:W3:Y:S01]  /*100d0*/  LDL.LU R19, [R1+0xa78] ;  /* 0x000a780001137983 */ /* 0x000ee20000300800 */
[----:B------:R-:W-:-:S04]  /*100e0*/  LOP3.LUT R15, R15, R14, RZ, 0x3c, !PT ;  /* 0x0000000e0f0f7212 */ /* 0x000fc800078e3cff */
[----:B------:R-:W-:Y:S01]  /*100f0*/  LOP3.LUT R14, R15, R14, RZ, 0x3c, !PT ;  /* 0x0000000e0f0e7212 */ /* 0x000fe200078e3cff */
[----:B------:R-:W-:-:S03]  /*10100*/  IMAD.WIDE R16, R231, 0x2, R16 ;  /* 0x00000002e7107825 */ /* 0x000fc600078e0210 */
[----:B------:R-:W-:Y:S01]  /*10110*/  LOP3.LUT R15, R15, R14, RZ, 0x3c, !PT ;  /* 0x0000000e0f0f7212 */ /* 0x000fe200078e3cff */
[----:B--2---:R-:W-:Y:S02]  /*10120*/  IMAD.MOV.U32 R13, RZ, RZ, R244 ;  /* 0x000000ffff0d7224 */ /* 0x004fe400078e00f4 */
[----:B------:R-:W2:Y:S01]  /*10130*/  LDL.LU R244, [R1+0xa74] ;  /* 0x000a740001f47983 */ /* 0x000ea20000300800 */
[----:B------:R-:W-:-:S04]  /*10140*/  IMAD.WIDE R14, R231, 0x2, R14 ;  /* 0x00000002e70e7825 */ /* 0x000fc800078e020e */
[----:B----4-:R-:W-:Y:S02]  /*10150*/  IMAD.MOV.U32 R12, RZ, RZ, R245 ;  /* 0x000000ffff0c7224 */ /* 0x010fe400078e00f5 */
[----:B------:R-:W4:Y:S04]  /*10160*/  LDL.LU R245, [R1+0xa70] ;  /* 0x000a700001f57983 */ /* 0x000f280000300800 */
[----:B------:R-:W-:Y:S04]  /*10170*/  STL [R1+0x898], R16 ;  /* 0x0008981001007387 */ /* 0x000fe80000100800 */
[----:B------:R0:W-:Y:S04]  /*10180*/  STL [R1+0x804], R17 ;  /* 0x0008041101007387 */ /* 0x0001e80000100800 */
[----:B------:R3:W-:Y:S04]  /*10190*/  STL [R1+0x944], R14 ;  /* 0x0009440e01007387 */ /* 0x0007e80000100800 */
[----:B------:R1:W-:Y:S01]  /*101a0*/  STL [R1+0x89c], R15 ;  /* 0x00089c0f01007387 */ /* 0x0003e20000100800 */
[----:B------:R-:W-:-:S04]  /*101b0*/  IMAD.WIDE R12, R231, 0x2, R12 ;  /* 0x00000002e70c7825 */ /* 0x000fc800078e020c */
[----:B0-----:R-:W-:Y:S02]  /*101c0*/  IMAD.MOV.U32 R17, RZ, RZ, R10 ;  /* 0x000000ffff117224 */ /* 0x001fe400078e000a */
[----:B------:R-:W-:Y:S02]  /*101d0*/  IMAD.MOV.U32 R16, RZ, RZ, R9 ;  /* 0x000000ffff107224 */ /* 0x000fe400078e0009 */
[----:B---3--:R-:W-:Y:S02]  /*101e0*/  IMAD.MOV.U32 R14, RZ, RZ, R19 ;  /* 0x000000ffff0e7224 */ /* 0x008fe400078e0013 */
[----:B------:R-:W3:Y:S04]  /*101f0*/  LDL.LU R19, [R1+0xa6c] ;  /* 0x000a6c0001137983 */ /* 0x000ee80000300800 */
[----:B-1----:R-:W3:Y:S04]  /*10200*/  LDL.LU R15, [R1+0x94c] ;  /* 0x00094c00010f7983 */ /* 0x002ee80000300800 */
[----:B------:R-:W-:Y:S04]  /*10210*/  STL [R1+0x9b0], R12 ;  /* 0x0009b00c01007387 */ /* 0x000fe80000100800 */
[----:B------:R0:W-:Y:S04]  /*10220*/  STL [R1+0x948], R13 ;  /* 0x0009480d01007387 */ /* 0x0001e80000100800 */
[----:B------:R-:W3:Y:S04]  /*10230*/  LDL.LU R10, [R1+0xa68] ;  /* 0x000a6800010a7983 */ /* 0x000ee80000300800 */
[----:B------:R-:W3:Y:S01]  /*10240*/  LDL.LU R9, [R1+0xa64] ;  /* 0x000a640001097983 */ /* 0x000ee20000300800 */
[----:B------:R-:W-:-:S04]  /*10250*/  IMAD.WIDE R16, R231, 0x2, R16 ;  /* 0x00000002e7107825 */ /* 0x000fc800078e0210 */
[----:B0-----:R-:W-:Y:S02]  /*10260*/  IMAD.MOV.U32 R13, RZ, RZ, R248 ;  /* 0x000000ffff0d7224 */ /* 0x001fe400078e00f8 */
[----:B------:R-:W-:Y:S01]  /*10270*/  IMAD.MOV.U32 R12, RZ, RZ, R249 ;  /* 0x000000ffff0c7224 */ /* 0x000fe200078e00f9 */
[----:B------:R-:W3:Y:S04]  /*10280*/  LDL.LU R248, [R1+0xa60] ;  /* 0x000a600001f87983 */ /* 0x000ee80000300800 */
[----:B------:R-:W3:Y:S04]  /*10290*/  LDL.LU R249, [R1+0xa5c] ;  /* 0x000a5c0001f97983 */ /* 0x000ee80000300800 */
[----:B------:R4:W-:Y:S04]  /*102a0*/  STL [R1+0x8a0], R16 ;  /* 0x0008a01001007387 */ /* 0x0009e80000100800 */
[----:B------:R2:W-:Y:S01]  /*102b0*/  STL [R1+0x808], R17 ;  /* 0x0008081101007387 */ /* 0x0005e20000100800 */
[----:B------:R-:W-:-:S04]  /*102c0*/  IMAD.WIDE R12, R231, 0x2, R12 ;  /* 0x00000002e70c7825 */ /* 0x000fc800078e020c */
[----:B----4-:R-:W-:Y:S02]  /*102d0*/  IMAD.MOV.U32 R16, RZ, RZ, R245 ;  /* 0x000000ffff107224 */ /* 0x010fe400078e00f5 */
[----:B--2---:R-:W-:Y:S02]  /*102e0*/  IMAD.MOV.U32 R17, RZ, RZ, R244 ;  /* 0x000000ffff117224 */ /* 0x004fe400078e00f4 */
[----:B------:R-:W-:Y:S01]  /*102f0*/  IMAD.WIDE R16, R231, 0x2, R16 ;  /* 0x00000002e7107825 */ /* 0x000fe200078e0210 */
[----:B---3--:R-:W-:-:S04]  /*10300*/  LOP3.LUT R15, R15, R14, RZ, 0x3c, !PT ;  /* 0x0000000e0f0f7212 */ /* 0x008fc800078e3cff */
[----:B------:R-:W-:-:S04]  /*10310*/  LOP3.LUT R14, R15, R14, RZ, 0x3c, !PT ;  /* 0x0000000e0f0e7212 */ /* 0x000fc800078e3cff */
[----:B------:R-:W-:-:S03]  /*10320*/  LOP3.LUT R15, R15, R14, RZ, 0x3c, !PT ;  /* 0x0000000e0f0f7212 */ /* 0x000fc600078e3cff */
[----:B------:R-:W-:-:S05]  /*10330*/  IMAD.WIDE R14, R231, 0x2, R14 ;  /* 0x00000002e70e7825 */ /* 0x000fca00078e020e */
[----:B------:R0:W-:Y:S04]  /*10340*/  STL [R1+0x94c], R14 ;  /* 0x00094c0e01007387 */ /* 0x0001e80000100800 */
[----:B------:R1:W-:Y:S01]  /*10350*/  STL [R1+0x8a4], R15 ;  /* 0x0008a40f01007387 */ /* 0x0003e20000100800 */
[----:B0-----:R-:W-:Y:S02]  /*10360*/  IMAD.MOV.U32 R14, RZ, RZ, R246 ;  /* 0x000000ffff0e7224 */ /* 0x001fe400078e00f6 */
[----:B-1----:R-:W-:Y:S01]  /*10370*/  IMAD.MOV.U32 R15, RZ, RZ, R247 ;  /* 0x000000ffff0f7224 */ /* 0x002fe200078e00f7 */
[----:B------:R-:W2:Y:S04]  /*10380*/  LDL.LU R246, [R1+0xa58] ;  /* 0x000a580001f67983 */ /* 0x000ea80000300800 */
[-C--:B------:R-:W-:Y:S01]  /*10390*/  LOP3.LUT R15, R15, R14.reuse, RZ, 0x3c, !PT ;  /* 0x0000000e0f0f7212 */ /* 0x080fe200078e3cff */
[----:B------:R-:W3:Y:S03]  /*103a0*/  LDL.LU R247, [R1+0xa54] ;  /* 0x000a540001f77983 */ /* 0x000ee60000300800 */
[C---:B------:R-:W-:Y:S01]  /*103b0*/  LOP3.LUT R14, R15.reuse, R14, RZ, 0x3c, !PT ;  /* 0x0000000e0f0e7212 */ /* 0x040fe200078e3cff */
[----:B------:R0:W-:Y:S03]  /*103c0*/  STL [R1+0x9b4], R12 ;  /* 0x0009b40c01007387 */ /* 0x0001e60000100800 */
[----:B------:R-:W-:Y:S01]  /*103d0*/  LOP3.LUT R15, R15, R14, RZ, 0x3c, !PT ;  /* 0x0000000e0f0f7212 */ /* 0x000fe200078e3cff */
[----:B------:R1:W-:Y:S04]  /*103e0*/  STL [R1+0x950], R13 ;  /* 0x0009500d01007387 */ /* 0x0003e80000100800 */
[----:B------:R-:W4:Y:S01]  /*103f0*/  LDL.LU R244, [R1+0xa50] ;  /* 0x000a500001f47983 */ /* 0x000f220000300800 */
[----:B------:R-:W-:-:S03]  /*10400*/  IMAD.WIDE R14, R231, 0x2, R14 ;  /* 0x00000002e70e7825 */ /* 0x000fc600078e020e */
[----:B------:R-:W4:Y:S01]  /*10410*/  LDL.LU R245, [R1+0xa4c] ;  /* 0x000a4c0001f57983 */ /* 0x000f220000300800 */
[----:B0-----:R-:W-:Y:S02]  /*10420*/  IMAD.MOV.U32 R12, RZ, RZ, R10 ;  /* 0x000000ffff0c7224 */ /* 0x001fe400078e000a */
[----:B-1----:R-:W-:Y:S02]  /*10430*/  IMAD.MOV.U32 R13, RZ, RZ, R19 ;  /* 0x000000ffff0d7224 */ /* 0x002fe400078e0013 */
[----:B------:R-:W4:Y:S04]  /*10440*/  LDL.LU R19, [R1+0xa48] ;  /* 0x000a480001137983 */ /* 0x000f280000300800 */
[----:B------:R-:W4:Y:S04]  /*10450*/  LDL.LU R10, [R1+0xa44] ;  /* 0x000a4400010a7983 */ /* 0x000f280000300800 */
[----:B------:R-:W-:Y:S04]  /*10460*/  STL [R1+0x8a8], R16 ;  /* 0x0008a81001007387 */ /* 0x000fe80000100800 */
[----:B------:R-:W-:Y:S04]  /*10470*/  STL [R1+0x80c], R17 ;  /* 0x00080c1101007387 */ /* 0x000fe80000100800 */
[----:B------:R0:W-:Y:S04]  /*10480*/  STL [R1+0x954], R14 ;  /* 0x0009540e01007387 */ /* 0x0001e80000100800 */
[----:B------:R1:W-:Y:S01]  /*10490*/  STL [R1+0x8ac], R15 ;  /* 0x0008ac0f01007387 */ /* 0x0003e20000100800 */
[----:B0-----:R-:W-:-:S03]  /*104a0*/  IMAD.MOV.U32 R14, RZ, RZ, R9 ;  /* 0x000000ffff0e7224 */ /* 0x001fc600078e0009 */
[----:B------:R-:W4:Y:S04]  /*104b0*/  LDL.LU R9, [R1+0xa40] ;  /* 0x000a400001097983 */ /* 0x000f280000300800 */
[----:B-1----:R-:W2:Y:S01]  /*104c0*/  LDL.LU R15, [R1+0x95c] ;  /* 0x00095c00010f7983 */ /* 0x002ea20000300800 */
[----:B------:R-:W-:-:S04]  /*104d0*/  IMAD.WIDE R12, R231, 0x2, R12 ;  /* 0x00000002e70c7825 */ /* 0x000fc800078e020c */
[----:B------:R-:W-:Y:S02]  /*104e0*/  IMAD.MOV.U32 R16, RZ, RZ, R6 ;  /* 0x000000ffff107224 */ /* 0x000fe400078e0006 */
[----:B------:R-:W-:Y:S01]  /*104f0*/  IMAD.MOV.U32 R17, RZ, RZ, R8 ;  /* 0x000000ffff117224 */ /* 0x000fe200078e0008 */
[----:B------:R0:W-:Y:S01]  /*10500*/  STL [R1+0x9b8], R12 ;  /* 0x0009b80c01007387 */ /* 0x0001e20000100800 */
[----:B------:R-:W-:-:S03]  /*10510*/  IMAD.WIDE R16, R231, 0x2, R16 ;  /* 0x00000002e7107825 */ /* 0x000fc600078e0210 */
[----:B------:R1:W-:Y:S04]  /*10520*/  STL [R1+0x958], R13 ;  /* 0x0009580d01007387 */ /* 0x0003e80000100800 */
[----:B------:R-:W4:Y:S04]  /*10530*/  LDL.LU R8, [R1+0xa3c] ;  /* 0x000a3c0001087983 */ /* 0x000f280000300800 */
[----:B------:R-:W4:Y:S01]  /*10540*/  LDL.LU R6, [R1+0xa38] ;  /* 0x000a380001067983 */ /* 0x000f220000300800 */
[----:B0-----:R-:W-:Y:S02]  /*10550*/  IMAD.MOV.U32 R12, RZ, RZ, R3 ;  /* 0x000000ffff0c7224 */ /* 0x001fe400078e0003 */
[----:B-1----:R-:W-:-:S02]  /*10560*/  IMAD.MOV.U32 R13, RZ, RZ, R2 ;  /* 0x000000ffff0d7224 */ /* 0x002fc400078e0002 */
[----:B------:R-:W4:Y:S04]  /*10570*/  LDL.LU R2, [R1+0xa34] ;  /* 0x000a340001027983 */ /* 0x000f280000300800 */
[----:B------:R-:W4:Y:S04]  /*10580*/  LDL.LU R3, [R1+0xa30] ;  /* 0x000a300001037983 */ /* 0x000f280000300800 */
[----:B------:R0:W-:Y:S04]  /*10590*/  STL [R1+0x8b0], R16 ;  /* 0x0008b01001007387 */ /* 0x0001e80000100800 */
[----:B------:R1:W-:Y:S01]  /*105a0*/  STL [R1+0x810], R17 ;  /* 0x0008101101007387 */ /* 0x0003e20000100800 */
[----:B------:R-:W-:Y:S01]  /*105b0*/  IMAD.WIDE R12, R231, 0x2, R12 ;  /* 0x00000002e70c7825 */ /* 0x000fe200078e020c */
[----:B------:R-:W-:Y:S01]  /*105c0*/  WARPGROUP.ARRIVE ;  /* 0x00000000000079c5 */ /* 0x000fe20000000000 */
[----:B------:R-:W-:Y:S01]  /*105d0*/  UMOV UR34, UR6 ;  /* 0x0000000600227c82 */ /* 0x000fe20008000000 */
[----:B------:R-:W-:Y:S01]  /*105e0*/  UMOV UR35, UR7 ;  /* 0x0000000700237c82 */ /* 0x000fe20008000000 */
[----:B0-----:R-:W-:-:S03]  /*105f0*/  IMAD.MOV.U32 R16, RZ, RZ, R249 ;  /* 0x000000ffff107224 */ /* 0x001fc600078e00f9 */
[----:B------:R-:W-:Y:S01]  /*10600*/  HGMMA.64x256x16.F32.BF16 R24, gdesc[UR32].tnspA, R24, gsb0 ;  /* 0x23e00000201879f0 */ /* 0x000fe20008001818 */
[----:B-1----:R-:W-:Y:S02]  /*10610*/  IMAD.MOV.U32 R17, RZ, RZ, R248 ;  /* 0x000000ffff117224 */ /* 0x002fe400078e00f8 */
[----:B------:R-:W-:Y:S01]  /*10620*/  IMAD.WIDE R16, R231, 0x2, R16 ;  /* 0x00000002e7107825 */ /* 0x000fe200078e0210 */
[----:B------:R-:W-:Y:S01]  /*10630*/  UMOV UR38, UR10 ;  /* 0x0000000a00267c82 */ /* 0x000fe20008000000 */
[----:B------:R-:W-:Y:S01]  /*10640*/  UMOV UR39, UR11 ;  /* 0x0000000b00277c82 */ /* 0x000fe20008000000 */
[----:B--2---:R-:W-:-:S04]  /*10650*/  LOP3.LUT R15, R15, R14, RZ, 0x3c, !PT ;  /* 0x0000000e0f0f7212 */ /* 0x004fc800078e3cff */
[----:B------:R-:W-:-:S04]  /*10660*/  LOP3.LUT R14, R15, R14, RZ, 0x3c, !PT ;  /* 0x0000000e0f0e7212 */ /* 0x000fc800078e3cff */
[----:B------:R-:W-:-:S03]  /*10670*/  LOP3.LUT R15, R15, R14, RZ, 0x3c, !PT ;  /* 0x0000000e0f0f7212 */ /* 0x000fc600078e3cff */
[----:B------:R-:W-:-:S05]  /*10680*/  IMAD.WIDE R14, R231, 0x2, R14 ;  /* 0x00000002e70e7825 */ /* 0x000fca00078e020e */
[----:B------:R0:W-:Y:S04]  /*10690*/  STL [R1+0x95c], R14 ;  /* 0x00095c0e01007387 */ /* 0x0001e80000100800 */
[----:B------:R1:W-:Y:S01]  /*106a0*/  STL [R1+0x8b4], R15 ;  /* 0x0008b40f01007387 */ /* 0x0003e20000100800 */
[----:B0-----:R-:W-:Y:S02]  /*106b0*/  IMAD.MOV.U32 R14, RZ, RZ, R250 ;  /* 0x000000ffff0e7224 */ /* 0x001fe400078e00fa */
[----:B-1----:R-:W-:Y:S01]  /*106c0*/  IMAD.MOV.U32 R15, RZ, RZ, R251 ;  /* 0x000000ffff0f7224 */ /* 0x002fe200078e00fb */
[----:B------:R0:W5:Y:S04]  /*106d0*/  LDL.LU R250, [R1+0xa2c] ;  /* 0x000a2c0001fa7983 */ /* 0x0001680000300800 */
[-C--:B------:R-:W-:Y:S01]  /*106e0*/  LOP3.LUT R15, R15, R14.reuse, RZ, 0x3c, !PT ;  /* 0x0000000e0f0f7212 */ /* 0x080fe200078e3cff */
[----:B------:R0:W5:Y:S03]  /*106f0*/  LDL.LU R251, [R1+0xa28] ;  /* 0x000a280001fb7983 */ /* 0x0001660000300800 */
[C---:B------:R-:W-:Y:S01]  /*10700*/  LOP3.LUT R14, R15.reuse, R14, RZ, 0x3c, !PT ;  /* 0x0000000e0f0e7212 */ /* 0x040fe200078e3cff */
[----:B------:R3:W-:Y:S03]  /*10710*/  STL [R1+0x9bc], R12 ;  /* 0x0009bc0c01007387 */ /* 0x0007e60000100800 */
[----:B------:R-:W-:Y:S01]  /*10720*/  LOP3.LUT R15, R15, R14, RZ, 0x3c, !PT ;  /* 0x0000000e0f0f7212 */ /* 0x000fe200078e3cff */
[----:B------:R1:W-:Y:S04]  /*10730*/  STL [R1+0x960], R13 ;  /* 0x0009600d01007387 */ /* 0x0003e80000100800 */
[----:B------:R0:W5:Y:S01]  /*10740*/  LDL.LU R248, [R1+0xa24] ;  /* 0x000a240001f87983 */ /* 0x0001620000300800 */
[----:B------:R-:W-:-:S03]  /*10750*/  IMAD.WIDE R14, R231, 0x2, R14 ;  /* 0x00000002e70e7825 */ /* 0x000fc600078e020e */
[----:B------:R0:W5:Y:S01]  /*10760*/  LDL.LU R249, [R1+0xa20] ;  /* 0x000a200001f97983 */ /* 0x0001620000300800 */
[----:B---3--:R-:W-:Y:S02]  /*10770*/  IMAD.MOV.U32 R12, RZ, RZ, R247 ;  /* 0x000000ffff0c7224 */ /* 0x008fe400078e00f7 */
[----:B-1----:R-:W-:Y:S02]  /*10780*/  IMAD.MOV.U32 R13, RZ, RZ, R246 ;  /* 0x000000ffff0d7224 */ /* 0x002fe400078e00f6 */
[----:B------:R0:W5:Y:S04]  /*10790*/  LDL.LU R246, [R1+0xa1c] ;  /* 0x000a1c0001f67983 */ /* 0x0001680000300800 */
[----:B------:R0:W5:Y:S04]  /*107a0*/  LDL.LU R247, [R1+0xa18] ;  /* 0x000a180001f77983 */ /* 0x0001680000300800 */
[----:B------:R-:W-:Y:S04]  /*107b0*/  STL [R1+0x8b8], R16 ;  /* 0x0008b81001007387 */ /* 0x000fe80000100800 */
[----:B------:R-:W-:Y:S04]  /*107c0*/  STL [R1+0x814], R17 ;  /* 0x0008141101007387 */ /* 0x000fe80000100800 */
[----:B------:R4:W-:Y:S04]  /*107d0*/  STL [R1+0x964], R14 ;  /* 0x0009640e01007387 */ /* 0x0009e80000100800 */
[----:B------:R1:W-:Y:S01]  /*107e0*/  STL [R1+0x8bc], R15 ;  /* 0x0008bc0f01007387 */ /* 0x0003e20000100800 */
[----:B----4-:R-:W-:-:S02]  /*107f0*/  IMAD.MOV.U32 R14, RZ, RZ, R244 ;  /* 0x000000ffff0e7224 */ /* 0x010fc400078e00f4 */
[----:B-1----:R-:W-:Y:S01]  /*10800*/  IMAD.MOV.U32 R15, RZ, RZ, R245 ;  /* 0x000000ffff0f7224 */ /* 0x002fe200078e00f5 */
[----:B------:R0:W5:Y:S04]  /*10810*/  LDL.LU R244, [R1+0xa14] ;  /* 0x000a140001f47983 */ /* 0x0001680000300800 */
[-C--:B------:R-:W-:Y:S01]  /*10820*/  LOP3.LUT R15, R15, R14.reuse, RZ, 0x3c, !PT ;  /* 0x0000000e0f0f7212 */ /* 0x080fe200078e3cff */
[----:B------:R-:W-:Y:S01]  /*10830*/  IMAD.WIDE R12, R231, 0x2, R12 ;  /* 0x00000002e70c7825 */ /* 0x000fe200078e020c */
[----:B------:R0:W5:Y:S02]  /*10840*/  LDL.LU R245, [R1+0xa10] ;  /* 0x000a100001f57983 */ /* 0x0001640000300800 */
[----:B------:R-:W-:Y:S01]  /*10850*/  LOP3.LUT R14, R15, R14, RZ, 0x3c, !PT ;  /* 0x0000000e0f0e7212 */ /* 0x000fe200078e3cff */
[----:B------:R-:W-:-:S02]  /*10860*/  IMAD.MOV.U32 R16, RZ, RZ, R243 ;  /* 0x000000ffff107224 */ /* 0x000fc400078e00f3 */
[----:B------:R-:W-:Y:S01]  /*10870*/  IMAD.MOV.U32 R17, RZ, RZ, R242 ;  /* 0x000000ffff117224 */ /* 0x000fe200078e00f2 */
[----:B------:R-:W-:Y:S01]  /*10880*/  LOP3.LUT R15, R15, R14, RZ, 0x3c, !PT ;  /* 0x0000000e0f0f7212 */ /* 0x000fe200078e3cff */
[----:B------:R1:W-:Y:S01]  /*10890*/  STL [R1+0x9c0], R12 ;  /* 0x0009c00c01007387 */ /* 0x0003e20000100800 */
[----:B------:R-:W-:-:S03]  /*108a0*/  IMAD.WIDE R16, R231, 0x2, R16 ;  /* 0x00000002e7107825 */ /* 0x000fc600078e0210 */
[----:B------:R2:W-:Y:S01]  /*108b0*/  STL [R1+0x968], R13 ;  /* 0x0009680d01007387 */ /* 0x0005e20000100800 */
[----:B------:R-:W-:-:S03]  /*108c0*/  IMAD.WIDE R14, R231, 0x2, R14 ;  /* 0x00000002e70e7825 */ /* 0x000fc600078e020e */
[----:B------:R0:W5:Y:S04]  /*108d0*/  LDL.LU R242, [R1+0xa0c] ;  /* 0x000a0c0001f27983 */ /* 0x0001680000300800 */
[----:B------:R0:W5:Y:S01]  /*108e0*/  LDL.LU R243, [R1+0xa08] ;  /* 0x000a080001f37983 */ /* 0x0001620000300800 */
[----:B-1----:R-:W-:Y:S02]  /*108f0*/  IMAD.MOV.U32 R12, RZ, RZ, R21 ;  /* 0x000000ffff0c7224 */ /* 0x002fe400078e0015 */
[----:B--2---:R-:W-:Y:S02]  /*10900*/  IMAD.MOV.U32 R13, RZ, RZ, R20 ;  /* 0x000000ffff0d7224 */ /* 0x004fe400078e0014 */
[----:B------:R0:W5:Y:S04]  /*10910*/  LDL.LU R20, [R1+0xa04] ;  /* 0x000a040001147983 */ /* 0x0001680000300800 */
[----:B------:R0:W5:Y:S04]  /*10920*/  LDL.LU R21, [R1+0xa00] ;  /* 0x000a000001157983 */ /* 0x0001680000300800 */
[----:B------:R-:W-:Y:S04]  /*10930*/  STL [R1+0x8c0], R16 ;  /* 0x0008c01001007387 */ /* 0x000fe80000100800 */
[----:B------:R-:W-:Y:S04]  /*10940*/  STL [R1+0x818], R17 ;  /* 0x0008181101007387 */ /* 0x000fe80000100800 */
[----:B------:R1:W-:Y:S04]  /*10950*/  STL [R1+0x96c], R14 ;  /* 0x00096c0e01007387 */ /* 0x0003e80000100800 */
[----:B------:R2:W-:Y:S01]  /*10960*/  STL [R1+0x8c4], R15 ;  /* 0x0008c40f01007387 */ /* 0x0005e20000100800 */
[----:B-1----:R-:W-:-:S03]  /*10970*/  IMAD.MOV.U32 R14, RZ, RZ, R18 ;  /* 0x000000ffff0e7224 */ /* 0x002fc600078e0012 */
[----:B------:R0:W5:Y:S01]  /*10980*/  LDL.LU R18, [R1+0x9fc] ;  /* 0x0009fc0001127983 */ /* 0x0001620000300800 */
[----:B--2---:R-:W-:-:S03]  /*10990*/  IMAD.MOV.U32 R15, RZ, RZ, R252 ;  /* 0x000000ffff0f7224 */ /* 0x004fc600078e00fc */
[----:B------:R-:W2:Y:S01]  /*109a0*/  LDL.LU R252, [R1+0x9f8] ;  /* 0x0009f80001fc7983 */ /* 0x000ea20000300800 */
[----:B------:R-:W-:Y:S02]  /*109b0*/  WARPGROUP.DEPBAR.LE gsb0, 0x0 ;  /* 0x00008000000079c5 */ /* 0x000fe40000010000 */
[----:B------:R-:W-:-:S06]  /*109c0*/  WARPGROUP.ARRIVE ;  /* 0x00000000000079c5 */ /* 0x000fcc0000000000 */
[----:B------:R-:W-:Y:S01]  /*109d0*/  HGMMA.64x256x16.F32.BF16 R24, gdesc[UR36].tnspA, R24, gsb0 ;  /* 0x23e00000241879f0 */ /* 0x000fe20008001818 */
[----:B------:R-:W-:Y:S01]  /*109e0*/  IMAD.WIDE R12, R231, 0x2, R12 ;  /* 0x00000002e70c7825 */ /* 0x000fe200078e020c */
[----:B------:R-:W-:-:S03]  /*109f0*/  LOP3.LUT R15, R15, R14, RZ, 0x3c, !PT ;  /* 0x0000000e0f0f7212 */ /* 0x000fc600078e3cff */
[----:B------:R-:W-:Y:S02]  /*10a00*/  IMAD.MOV.U32 R16, RZ, RZ, R10 ;  /* 0x000000ffff107224 */ /* 0x000fe400078e000a */
[----:B------:R-:W-:Y:S01]  /*10a10*/  IMAD.MOV.U32 R17, RZ, RZ, R19 ;  /* 0x000000ffff117224 */ /* 0x000fe200078e0013 */
[----:B------:R-:W-:Y:S01]  /*10a20*/  LOP3.LUT R14, R15, R14, RZ, 0x3c, !PT ;  /* 0x0000000e0f0e7212 */ /* 0x000fe200078e3cff */
[----:B------:R1:W-:Y:S01]  /*10a30*/  STL [R1+0x9c4], R12 ;  /* 0x0009c40c01007387 */ /* 0x0003e20000100800 */
[----:B------:R-:W-:-:S03]  /*10a40*/  IMAD.WIDE R16, R231, 0x2, R16 ;  /* 0x00000002e7107825 */ /* 0x000fc600078e0210 */
[----:B------:R3:W-:Y:S01]  /*10a50*/  STL [R1+0x970], R13 ;  /* 0x0009700d01007387 */ /* 0x0007e20000100800 */
[----:B------:R-:W-:-:S03]  /*10a60*/  LOP3.LUT R15, R15, R14, RZ, 0x3c, !PT ;  /* 0x0000000e0f0f7212 */ /* 0x000fc600078e3cff */
[----:B------:R0:W5:Y:S04]  /*10a70*/  LDL.LU R19, [R1+0x9f4] ;  /* 0x0009f40001137983 */ /* 0x0001680000300800 */
[----:B------:R0:W5:Y:S01]  /*10a80*/  LDL.LU R10, [R1+0x9f0] ;  /* 0x0009f000010a7983 */ /* 0x0001620000300800 */
[----:B-1----:R-:W-:Y:S02]  /*10a90*/  IMAD.MOV.U32 R12, RZ, RZ, R8 ;  /* 0x000000ffff0c7224 */ /* 0x002fe400078e0008 */
[----:B---3--:R-:W-:Y:S02]  /*10aa0*/  IMAD.MOV.U32 R13, RZ, RZ, R9 ;  /* 0x000000ffff0d7224 */ /* 0x008fe400078e0009 */
[----:B------:R0:W5:Y:S01]  /*10ab0*/  LDL.LU R9, [R1+0x9ec] ;  /* 0x0009ec0001097983 */ /* 0x0001620000300800 */
[----:B------:R-:W-:-:S03]  /*10ac0*/  IMAD.WIDE R14, R231, 0x2, R14 ;  /* 0x00000002e70e7825 */ /* 0x000fc600078e020e */
[----:B------:R0:W5:Y:S04]  /*10ad0*/  LDL.LU R8, [R1+0x9e8] ;  /* 0x0009e80001087983 */ /* 0x0001680000300800 */
[----:B------:R-:W-:Y:S01]  /*10ae0*/  STL [R1+0x8c8], R16 ;  /* 0x0008c81001007387 */ /* 0x000fe20000100800 */
[----:B------:R-:W-:-:S03]  /*10af0*/  IMAD.WIDE R12, R231, 0x2, R12 ;  /* 0x00000002e70c7825 */ /* 0x000fc600078e020c */
[----:B------:R1:W-:Y:S04]  /*10b00*/  STL [R1+0x81c], R17 ;  /* 0x00081c1101007387 */ /* 0x0003e80000100800 */
[----:B------:R0:W-:Y:S01]  /*10b10*/  STL [R1+0x8cc], R14 ;  /* 0x0008cc0e01007387 */ /* 0x0001e20000100800 */
[----:B-1----:R-:W1:Y:S03]  /*10b20*/  LDC R17, c[0x0][0x238] ;  /* 0x00008e00ff117b82 */ /* 0x002e660000000800 */
[----:B------:R0:W-:Y:S04]  /*10b30*/  STL [R1+0x820], R15 ;  /* 0x0008200f01007387 */ /* 0x0001e80000100800 */
[----:B------:R0:W-:Y:S04]  /*10b40*/  STL [R1+0x974], R12 ;  /* 0x0009740c01007387 */ /* 0x0001e80000100800 */
[----:B------:R0:W-:Y:S01]  /*10b50*/  STL [R1+0x8d0], R13 ;  /* 0x0008d00d01007387 */ /* 0x0001e20000100800 */
[----:B------:R-:W-:-:S02]  /*10b60*/  VIADD R6, R6, 0xffffffe0 ;  /* 0xffffffe006067836 */ /* 0x000fc40000000000 */
[----:B-1----:R-:W-:-:S04]  /*10b70*/  IMAD.SHL.U32 R17, R17, 0x20, RZ ;  /* 0x0000002011117824 */ /* 0x002fc800078e00ff */
[----:B------:R-:W-:Y:S01]  /*10b80*/  IMAD.WIDE R2, R17, 0x2, R2 ;  /* 0x0000000211027825 */ /* 0x000fe200078e0202 */
[----:B------:R-:W-:-:S03]  /*10b90*/  WARPGROUP.DEPBAR.LE gsb0, 0x0 ;  /* 0x00008000000079c5 */ /* 0x000fc60000010000 */
[----:B--2---:R-:W-:-:S05]  /*10ba0*/  VIADD R252, R252, 0xffffffff ;  /* 0xfffffffffcfc7836 */ /* 0x004fca0000000000 */
[----:B------:R-:W-:-:S13]  /*10bb0*/  ISETP.NE.U32.AND P0, PT, R252, RZ, PT ;  /* 0x000000fffc00720c */ /* 0x000fda0003f05070 */
[----:B0-----:R-:W-:Y:S05]  /*10bc0*/  @P0 BRA `(.L_x_1) ;  /* 0xffffff7000e80947 */ /* 0x001fea000383ffff */
[----:B------:R-:W2:Y:S04]  /*10bd0*/  LDL.LU R14, [R1+0x5d8] ;  /* 0x0005d800010e7983 */ /* 0x000ea80000300800 */
[----:B------:R-:W3:Y:S04]  /*10be0*/  LDL.LU R15, [R1+0x1d8] ;  /* 0x0001d800010f7983 */ /* 0x000ee80000300800 */
[----:B------:R-:W4:Y:S04]  /*10bf0*/  LDL.LU R16, [R1+0x3d0] ;  /* 0x0003d00001107983 */ /* 0x000f280000300800 */
[----:B------:R-:W2:Y:S04]  /*10c00*/  LDL.LU R17, [R1+0x3d8] ;  /* 0x0003d80001117983 */ /* 0x000ea80000300800 */
[----:B-----5:R-:W3:Y:S04]  /*10c10*/  LDL.LU R7, [R1+0x5f4] ;  /* 0x0005f40001077983 */ /* 0x020ee80000300800 */
[----:B------:R-:W4:Y:S04]  /*10c20*/  LDL.LU R5, [R1+0x3f8] ;  /* 0x0003f80001057983 */ /* 0x000f280000300800 */
[----:B------:R-:W2:Y:S04]  /*10c30*/  LDL.LU R6, [R1+0x3f0] ;  /* 0x0003f00001067983 */ /* 0x000ea80000300800 */
[----:B------:R-:W4:Y:S04]  /*10c40*/  LDL.LU R231, [R1+0x1f8] ;  /* 0x0001f80001e77983 */ /* 0x000f280000300800 */
[----:B------:R-:W4:Y:S04]  /*10c50*/  LDL.LU R252, [R1+0x5f8] ;  /* 0x0005f80001fc7983 */ /* 0x000f280000300800 */
[----:B------:R-:W3:Y:S04]  /*10c60*/  LDL.LU R0, [R1+0x1f0] ;  /* 0x0001f00001007983 */ /* 0x000ee80000300800 */
[----:B------:R-:W3:Y:S04]  /*10c70*/  LDL.LU R4, [R1+0x5f0] ;  /* 0x0005f00001047983 */ /* 0x000ee80000300800 */
        /* <DEDUP_REMOVED lines=18> */
[----:B------:R0:W-:Y:S04]  /*10da0*/  STL [R1+0xba0], R172 ;  /* 0x000ba0ac01007387 */ /* 0x0001e80000100800 */
[----:B0-----:R-:W4:Y:S04]  /*10db0*/  LDL.LU R172, [R1+0x1f4] ;  /* 0x0001f40001ac7983 */ /* 0x001f280000300800 */
        /* <DEDUP_REMOVED lines=8> */
[----:B------:R-:W-:Y:S04]  /*10e40*/  STL [R1+0xb8c], R169 ;  /* 0x000b8ca901007387 */ /* 0x000fe80000100800 */
        /* <DEDUP_REMOVED lines=33> */
[----:B------:R-:W-:Y:S01]  /*11060*/  STL [R1+0xb04], R87 ;  /* 0x000b045701007387 */ /* 0x000fe20000100800 */
[----:B--2---:R-:W-:-:S03]  /*11070*/  F2FP.BF16.F32.PACK_AB R6, R148, R6 ;  /* 0x000000069406723e */ /* 0x004fc600000010ff */
[----:B------:R-:W-:Y:S04]  /*11080*/  STL [R1+0xb00], R85 ;  /* 0x000b005501007387 */ /* 0x000fe80000100800 */
[----:B------:R-:W-:Y:S04]  /*11090*/  STL [R1+0xafc], R86 ;  /* 0x000afc5601007387 */ /* 0x000fe80000100800 */
[----:B------:R-:W-:Y:S04]  /*110a0*/  STL [R1+0xaf8], R84 ;  /* 0x000af85401007387 */ /* 0x000fe80000100800 */
[----:B------:R-:W-:Y:S01]  /*110b0*/  STL [R1+0xaf4], R83 ;  /* 0x000af45301007387 */ /* 0x000fe20000100800 */
[----:B---3--:R-:W-:-:S03]  /*110c0*/  F2FP.BF16.F32.PACK_AB R0, R0, R4 ;  /* 0x000000040000723e */ /* 0x008fc600000010ff */
[----:B------:R-:W-:Y:S01]  /*110d0*/  STL [R1+0xaf0], R81 ;  /* 0x000af05101007387 */ /* 0x000fe20000100800 */
[----:B----4-:R-:W-:-:S03]  /*110e0*/  F2FP.BF16.F32.PACK_AB R4, R147, R20 ;  /* 0x000000149304723e */ /* 0x010fc600000010ff */
        /* <DEDUP_REMOVED lines=15> */
[----:B------:R-:W-:-:S03]  /*111e0*/  F2FP.BF16.F32.PACK_AB R2, R2, R3 ;  /* 0x000000030202723e */ /* 0x000fc600000010ff */
        /* <DEDUP_REMOVED lines=49> */
[----:B------:R1:W-:Y:S04]  /*11500*/  STL [R1+0x9ec], R9 ;  /* 0x0009ec0901007387 */ /* 0x0003e80000100800 */
[----:B------:R2:W-:Y:S01]  /*11510*/  STL [R1+0x9e8], R8 ;  /* 0x0009e80801007387 */ /* 0x0005e20000100800 */
[----:B0-----:R-:W-:-:S02]  /*11520*/  F2FP.BF16.F32.PACK_AB R10, R149, R170 ;  /* 0x000000aa950a723e */ /* 0x001fc400000010ff */
[----:B-1----:R-:W-:Y:S02]  /*11530*/  F2FP.BF16.F32.PACK_AB R9, R106, R171 ;  /* 0x000000ab6a09723e */ /* 0x002fe400000010ff */
[----:B--2---:R-:W-:-:S05]  /*11540*/  F2FP.BF16.F32.PACK_AB R8, R151, R104 ;  /* 0x000000689708723e */ /* 0x004fca00000010ff */
[----:B------:R0:W-:Y:S04]  /*11550*/  STL [R1+0x61c], R8 ;  /* 0x00061c0801007387 */ /* 0x0001e80000100800 */
[----:B------:R-:W-:Y:S04]  /*11560*/  STL [R1+0x618], R10 ;  /* 0x0006180a01007387 */ /* 0x000fe80000100800 */
[----:B------:R-:W-:Y:S01]  /*11570*/  STL [R1+0x614], R9 ;  /* 0x0006140901007387 */ /* 0x000fe20000100800 */
[----:B0-----:R-:W-:Y:S01]  /*11580*/  F2FP.BF16.F32.PACK_AB R8, R172, R7 ;  /* 0x00000007ac08723e */ /* 0x001fe200000010ff */
[----:B------:R-:W-:Y:S01]  /*11590*/  IMAD.MOV.U32 R172, RZ, RZ, R15 ;  /* 0x000000ffffac7224 */ /* 0x000fe200078e000f */
[----:B------:R-:W-:-:S02]  /*115a0*/  F2FP.BF16.F32.PACK_AB R7, R150, R5 ;  /* 0x000000059607723e */ /* 0x000fc400000010ff */
[----:B------:R-:W-:Y:S01]  /*115b0*/  F2FP.BF16.F32.PACK_AB R5, R231, R252 ;  /* 0x000000fce705723e */ /* 0x000fe200000010ff */
[----:B------:R-:W-:Y:S04]  /*115c0*/  STL [R1+0x610], R8 ;  /* 0x0006100801007387 */ /* 0x000fe80000100800 */
[----:B------:R-:W-:Y:S04]  /*115d0*/  STL [R1+0x60c], R7 ;  /* 0x00060c0701007387 */ /* 0x000fe80000100800 */
[----:B------:R-:W-:Y:S04]  /*115e0*/  STL [R1+0x608], R6 ;  /* 0x0006080601007387 */ /* 0x000fe80000100800 */
[----:B------:R0:W-:Y:S04]  /*115f0*/  STL [R1+0x604], R5 ;  /* 0x0006040501007387 */ /* 0x0001e80000100800 */
[----:B------:R1:W-:Y:S04]  /*11600*/  STL [R1+0x600], R0 ;  /* 0x0006000001007387 */ /* 0x0003e80000100800 */
[----:B------:R2:W-:Y:S01]  /*11610*/  STL [R1+0x3fc], R4 ;  /* 0x0003fc0401007387 */ /* 0x0005e20000100800 */
[----:B0-----:R-:W-:-:S02]  /*11620*/  F2FP.BF16.F32.PACK_AB R5, R145, R21 ;  /* 0x000000159105723e */ /* 0x001fc400000010ff */
[----:B-1----:R-:W-:-:S03]  /*11630*/  F2FP.BF16.F32.PACK_AB R0, R18, R19 ;  /* 0x000000131200723e */ /* 0x002fc600000010ff */
[----:B------:R0:W-:Y:S01]  /*11640*/  STL [R1+0x3f8], R5 ;  /* 0x0003f80501007387 */ /* 0x0001e20000100800 */
[----:B--2---:R-:W-:-:S03]  /*11650*/  F2FP.BF16.F32.PACK_AB R4, R250, R251 ;  /* 0x000000fbfa04723e */ /* 0x004fc600000010ff */
[----:B------:R1:W-:Y:S01]  /*11660*/  STL [R1+0x3f4], R0 ;  /* 0x0003f40001007387 */ /* 0x0003e20000100800 */
[----:B------:R-:W-:Y:S02]  /*11670*/  IMAD.MOV.U32 R251, RZ, RZ, R17 ;  /* 0x000000fffffb7224 */ /* 0x000fe400078e0011 */
[----:B------:R-:W-:Y:S01]  /*11680*/  IMAD.MOV.U32 R250, RZ, RZ, R16 ;  /* 0x000000fffffa7224 */ /* 0x000fe200078e0010 */
[----:B------:R2:W-:Y:S01]  /*11690*/  STL [R1+0x3f0], R4 ;  /* 0x0003f00401007387 */ /* 0x0005e20000100800 */
[----:B0-----:R-:W-:Y:S02]  /*116a0*/  F2FP.BF16.F32.PACK_AB R5, R146, R248 ;  /* 0x000000f89205723e */ /* 0x001fe400000010ff */
[----:B-1----:R-:W-:-:S03]  /*116b0*/  F2FP.BF16.F32.PACK_AB R0, R144, R249 ;  /* 0x000000f99000723e */ /* 0x002fc600000010ff */
[----:B------:R0:W-:Y:S01]  /*116c0*/  STL [R1+0x1fc], R5 ;  /* 0x0001fc0501007387 */ /* 0x0001e20000100800 */
[----:B------:R-:W-:Y:S01]  /*116d0*/  IMAD.MOV.U32 R249, RZ, RZ, R14 ;  /* 0x000000fffff97224 */ /* 0x000fe200078e000e */
[----:B--2---:R-:W-:Y:S02]  /*116e0*/  F2FP.BF16.F32.PACK_AB R4, R246, R247 ;  /* 0x000000f7f604723e */ /* 0x004fe400000010ff */
[----:B------:R1:W-:Y:S04]  /*116f0*/  STL [R1+0x1f8], R0 ;  /* 0x0001f80001007387 */ /* 0x0003e80000100800 */
[----:B------:R2:W-:Y:S01]  /*11700*/  STL [R1+0x1f4], R4 ;  /* 0x0001f40401007387 */ /* 0x0005e20000100800 */
[----:B0-----:R-:W-:Y:S02]  /*11710*/  F2FP.BF16.F32.PACK_AB R5, R244, R245 ;  /* 0x000000f5f405723e */ /* 0x001fe400000010ff */
[----:B-1----:R-:W-:-:S03]  /*11720*/  F2FP.BF16.F32.PACK_AB R0, R143, R242 ;  /* 0x000000f28f00723e */ /* 0x002fc600000010ff */
[----:B------:R-:W-:Y:S01]  /*11730*/  STL [R1+0x1f0], R5 ;  /* 0x0001f00501007387 */ /* 0x000fe20000100800 */
[----:B--2---:R-:W-:-:S03]  /*11740*/  F2FP.BF16.F32.PACK_AB R4, R141, R243 ;  /* 0x000000f38d04723e */ /* 0x004fc600000010ff */
[----:B------:R0:W-:Y:S04]  /*11750*/  STL [R1+0x1ec], R0 ;  /* 0x0001ec0001007387 */ /* 0x0001e80000100800 */
[----:B------:R1:W-:Y:S04]  /*11760*/  STL [R1+0x1e8], R4 ;  /* 0x0001e80401007387 */ /* 0x0003e80000100800 */
[----:B------:R-:W-:Y:S01]  /*11770*/  STL [R1+0x1e4], R2 ;  /* 0x0001e40201007387 */ /* 0x000fe20000100800 */
[----:B0-----:R-:W-:-:S05]  /*11780*/  F2FP.BF16.F32.PACK_AB R0, R12, R13 ;  /* 0x0000000d0c00723e */ /* 0x001fca00000010ff */
[----:B------:R0:W-:Y:S04]  /*11790*/  STL [R1+0x1e0], R0 ;  /* 0x0001e00001007387 */ /* 0x0001e80000100800 */
[----:B------:R-:W2:Y:S04]  /*117a0*/  LDL.LU R171, [R1+0x1d0] ;  /* 0x0001d00001ab7983 */ /* 0x000ea80000300800 */
[----:B------:R-:W2:Y:S04]  /*117b0*/  LDL.LU R248, [R1+0x5d0] ;  /* 0x0005d00001f87983 */ /* 0x000ea80000300800 */
        /* <DEDUP_REMOVED lines=72> */
[----:B-1----:R-:W4:Y:S04]  /*11c40*/  LDL.LU R4, [R1+0x4e0] ;  /* 0x0004e00001047983 */ /* 0x002f280000300800 */
        /* <DEDUP_REMOVED lines=62> */
[----:B0-----:R-:W4:Y:S04]  /*12030*/  LDL.LU R0, [R1+0x20c] ;  /* 0x00020c0001007983 */ /* 0x001f280000300800 */
[----:B------:R-:W4:Y:S04]  /*12040*/  LDL.LU R246, [R1+0x204] ;  /* 0x0002040001f67983 */ /* 0x000f280000300800 */
[----:B------:R-:W4:Y:S04]  /*12050*/  LDL.LU R247, [R1+0xc] ;  /* 0x00000c0001f77983 */ /* 0x000f280000300800 */
[----:B------:R-:W4:Y:S04]  /*12060*/  LDL.LU R244, [R1+0x40c] ;  /* 0x00040c0001f47983 */ /* 0x000f280000300800 */
[----:B------:R-:W4:Y:S01]  /*12070*/  LDL.LU R245, [R1+0x4] ;  /* 0x0000040001f57983 */ /* 0x000f220000300800 */
[----:B------:R-:W-:-:S03]  /*12080*/  F2FP.BF16.F32.PACK_AB R251, R142, R251 ;  /* 0x000000fb8efb723e */ /* 0x000fc600000010ff */
[----:B------:R-:W4:Y:S01]  /*12090*/  LDL.LU R242, [R1+0x404] ;  /* 0x0004040001f27983 */ /* 0x000f220000300800 */
[----:B------:R-:W-:-:S03]  /*120a0*/  F2FP.BF16.F32.PACK_AB R250, R140, R250 ;  /* 0x000000fa8cfa723e */ /* 0x000fc600000010ff */
[----:B------:R-:W4:Y:S01]  /*120b0*/  LDL.LU R243, [R1+0x208] ;  /* 0x0002080001f37983 */ /* 0x000f220000300800 */
[----:B------:R-:W-:-:S03]  /*120c0*/  F2FP.BF16.F32.PACK_AB R249, R172, R249 ;  /* 0x000000f9acf9723e */ /* 0x000fc600000010ff */
[----:B------:R-:W4:Y:S01]  /*120d0*/  LDL.LU R2, [R1+0x200] ;  /* 0x0002000001027983 */ /* 0x000f220000300800 */
[----:B--2---:R-:W-:-:S03]  /*120e0*/  F2FP.BF16.F32.PACK_AB R248, R171, R248 ;  /* 0x000000f8abf8723e */ /* 0x004fc600000010ff */
[----:B------:R-:W2:Y:S01]  /*120f0*/  LDL.LU R3, [R1+0x8] ;  /* 0x0000080001037983 */ /* 0x000ea20000300800 */
[----:B------:R-:W-:-:S03]  /*12100*/  F2FP.BF16.F32.PACK_AB R239, R139, R239 ;  /* 0x000000ef8bef723e */ /* 0x000fc600000010ff */
[----:B------:R-:W2:Y:S01]  /*12110*/  LDL.LU R142, [R1+0x254] ;  /* 0x00025400018e7983 */ /* 0x000ea20000300800 */
[----:B------:R-:W-:-:S03]  /*12120*/  F2FP.BF16.F32.PACK_AB R238, R137, R238 ;  /* 0x000000ee89ee723e */ /* 0x000fc600000010ff */
[----:B------:R-:W2:Y:S01]  /*12130*/  LDL.LU R140, [R1+0x454] ;  /* 0x00045400018c7983 */ /* 0x000ea20000300800 */
[----:B---3--:R-:W-:-:S03]  /*12140*/  F2FP.BF16.F32.PACK_AB R237, R106, R237 ;  /* 0x000000ed6aed723e */ /* 0x008fc600000010ff */
[----:B------:R-:W3:Y:S01]  /*12150*/  LDL.LU R172, [R1+0xba0] ;  /* 0x000ba00001ac7983 */ /* 0x000ee20000300800 */
[----:B----4-:R-:W-:-:S03]  /*12160*/  F2FP.BF16.F32.PACK_AB R236, R170, R236 ;  /* 0x000000ecaaec723e */ /* 0x010fc600000010ff */
[----:B------:R-:W4:Y:S01]  /*12170*/  LDL.LU R171, [R1+0xb9c] ;  /* 0x000b9c0001ab7983 */ /* 0x000f220000300800 */
[----:B------:R-:W-:-:S03]  /*12180*/  F2FP.BF16.F32.PACK_AB R235, R138, R235 ;  /* 0x000000eb8aeb723e */ /* 0x000fc600000010ff */
[----:B------:R-:W2:Y:S01]  /*12190*/  LDL.LU R139, [R1+0x30c] ;  /* 0x00030c00018b7983 */ /* 0x000ea20000300800 */
[----:B------:R-:W-:-:S03]  /*121a0*/  F2FP.BF16.F32.PACK_AB R234, R136, R234 ;  /* 0x000000ea88ea723e */ /* 0x000fc600000010ff */
[----:B------:R-:W2:Y:S01]  /*121b0*/  LDL.LU R137, [R1+0x50c] ;  /* 0x00050c0001897983 */ /* 0x000ea20000300800 */
[----:B------:R-:W-:-:S03]  /*121c0*/  F2FP.BF16.F32.PACK_AB R233, R104, R233 ;  /* 0x000000e968e9723e */ /* 0x000fc600000010ff */
[----:B------:R-:W4:Y:S01]  /*121d0*/  LDL.LU R106, [R1+0xb98] ;  /* 0x000b9800016a7983 */ /* 0x000f220000300800 */
[----:B------:R-:W-:-:S03]  /*121e0*/  F2FP.BF16.F32.PACK_AB R232, R169, R232 ;  /* 0x000000e8a9e8723e */ /* 0x000fc600000010ff */
[----:B------:R-:W2:Y:S01]  /*121f0*/  LDL.LU R170, [R1+0xb94] ;  /* 0x000b940001aa7983 */ /* 0x000ea20000300800 */
        /* <DEDUP_REMOVED lines=23> */
[----:B------:R-:W2:Y:S04]  /*12370*/  LDL.LU R166, [R1+0xb7c] ;  /* 0x000b7c0001a67983 */ /* 0x000ea80000300800 */
[----:B------:R-:W2:Y:S04]  /*12380*/  LDL.LU R131, [R1+0x268] ;  /* 0x0002680001837983 */ /* 0x000ea80000300800 */
[----:B------:R-:W2:Y:S04]  /*12390*/  LDL.LU R129, [R1+0x468] ;  /* 0x0004680001817983 */ /* 0x000ea80000300800 */
[----:B------:R-:W2:Y:S04]  /*123a0*/  LDL.LU R101, [R1+0xb78] ;  /* 0x000b780001657983 */ /* 0x000ea80000300800 */
[----:B------:R-:W2:Y:S01]  /*123b0*/  LDL.LU R165, [R1+0xb74] ;  /* 0x000b740001a57983 */ /* 0x000ea20000300800 */
[----:B------:R-:W-:-:S02]  /*123c0*/  F2FP.BF16.F32.PACK_AB R219, R130, R219 ;  /* 0x000000db82db723e */ /* 0x000fc400000010ff */
[----:B------:R-:W-:Y:S01]  /*123d0*/  F2FP.BF16.F32.PACK_AB R218, R128, R218 ;  /* 0x000000da80da723e */ /* 0x000fe200000010ff */
[----:B------:R-:W2:Y:S01]  /*123e0*/  LDL.LU R130, [R1+0x260] ;  /* 0x0002600001827983 */ /* 0x000ea20000300800 */
[----:B------:R-:W-:Y:S02]  /*123f0*/  F2FP.BF16.F32.PACK_AB R217, R164, R217 ;  /* 0x000000d9a4d9723e */ /* 0x000fe400000010ff */
[----:B------:R-:W-:Y:S01]  /*12400*/  F2FP.BF16.F32.PACK_AB R216, R163, R216 ;  /* 0x000000d8a3d8723e */ /* 0x000fe200000010ff */
        /* <DEDUP_REMOVED lines=88> */
[----:B------:R-:W2:Y:S01]  /*12990*/  LDL.LU R92, [R1+0xb18] ;  /* 0x000b1800015c7983 */ /* 0x000ea20000300800 */
[----:B---3--:R-:W-:-:S03]  /*129a0*/  F2FP.BF16.F32.PACK_AB R172, R91, R172 ;  /* 0x000000ac5bac723e */ /* 0x008fc600000010ff */
[----:B------:R-:W3:Y:S01]  /*129b0*/  LDL.LU R91, [R1+0xb14] ;  /* 0x000b1400015b7983 */ /* 0x000ee20000300800 */
[----:B----4-:R-:W-:-:S03]  /*129c0*/  F2FP.BF16.F32.PACK_AB R171, R106, R171 ;  /* 0x000000ab6aab723e */ /* 0x010fc600000010ff */
[----:B------:R-:W4:Y:S01]  /*129d0*/  LDL.LU R106, [R1+0x2e4] ;  /* 0x0002e400016a7983 */ /* 0x000f220000300800 */
[----:B--2---:R-:W-:-:S03]  /*129e0*/  F2FP.BF16.F32.PACK_AB R170, R104, R170 ;  /* 0x000000aa68aa723e */ /* 0x004fc600000010ff */
        /* <DEDUP_REMOVED lines=15> */
[----:B------:R-:W-:Y:S02]  /*12ae0*/  F2FP.BF16.F32.PACK_AB R149, R80, R149 ;  /* 0x000000955095723e */ /* 0x000fe400000010ff */
[----:B------:R-:W-:Y:S02]  /*12af0*/  F2FP.BF16.F32.PACK_AB R162, R100, R162 ;  /* 0x000000a264a2723e */ /* 0x000fe400000010ff */
        /* <DEDUP_REMOVED lines=33> */
[----:B------:R-:W-:-:S03]  /*12d10*/  F2FP.BF16.F32.PACK_AB R146, R92, R146 ;  /* 0x000000925c92723e */ /* 0x000fc600000010ff */
[----:B------:R-:W2:Y:S04]  /*12d20*/  LDL.LU R92, [R1+0x424] ;  /* 0x00042400015c7983 */ /* 0x000ea80000300800 */
[----:B------:R-:W2:Y:S01]  /*12d30*/  LDL.LU R77, [R1+0xae0] ;  /* 0x000ae000014d7983 */ /* 0x000ea20000300800 */
[----:B------:R-:W-:-:S03]  /*12d40*/  F2FP.BF16.F32.PACK_AB R136, R23, R136 ;  /* 0x000000881788723e */ /* 0x000fc600000010ff */
[----:B------:R-:W2:Y:S01]  /*12d50*/  LDL.LU R78, [R1+0xadc] ;  /* 0x000adc00014e7983 */ /* 0x000ea20000300800 */
[----:B------:R-:W-:Y:S02]  /*12d60*/  F2FP.BF16.F32.PACK_AB R133, R75, R133 ;  /* 0x000000854b85723e */ /* 0x000fe400000010ff */
[----:B---3--:R-:W-:Y:S02]  /*12d70*/  F2FP.BF16.F32.PACK_AB R139, R91, R139 ;  /* 0x0000008b5b8b723e */ /* 0x008fe400000010ff */
[----:B------:R-:W3:Y:S01]  /*12d80*/  LDL.LU R91, [R1+0x28c] ;  /* 0x00028c00015b7983 */ /* 0x000ee20000300800 */
[----:B----4-:R-:W-:-:S03]  /*12d90*/  F2FP.BF16.F32.PACK_AB R138, R89, R138 ;  /* 0x0000008a598a723e */ /* 0x010fc600000010ff */
[----:B------:R-:W4:Y:S04]  /*12da0*/  LDL.LU R89, [R1+0x48c] ;  /* 0x00048c0001597983 */ /* 0x000f280000300800 */
[----:B------:R-:W3:Y:S04]  /*12db0*/  LDL.LU R76, [R1+0xad8] ;  /* 0x000ad800014c7983 */ /* 0x000ee80000300800 */
[----:B------:R-:W4:Y:S01]  /*12dc0*/  LDL.LU R23, [R1+0xad4] ;  /* 0x000ad40001177983 */ /* 0x000f220000300800 */
[----:B--2---:R-:W-:-:S03]  /*12dd0*/  F2FP.BF16.F32.PACK_AB R135, R90, R135 ;  /* 0x000000875a87723e */ /* 0x004fc600000010ff */
[----:B------:R-:W2:Y:S01]  /*12de0*/  LDL.LU R90, [R1+0x284] ;  /* 0x00028400015a7983 */ /* 0x000ea20000300800 */
[----:B------:R-:W-:-:S03]  /*12df0*/  F2FP.BF16.F32.PACK_AB R134, R88, R134 ;  /* 0x000000865886723e */ /* 0x000fc600000010ff */
[----:B------:R-:W2:Y:S04]  /*12e00*/  LDL.LU R88, [R1+0x484] ;  /* 0x0004840001587983 */ /* 0x000ea80000300800 */
[----:B------:R-:W4:Y:S01]  /*12e10*/  LDL.LU R75, [R1+0xad0] ;  /* 0x000ad000014b7983 */ /* 0x000f220000300800 */
[----:B------:R-:W-:-:S03]  /*12e20*/  F2FP.BF16.F32.PACK_AB R132, R22, R132 ;  /* 0x000000841684723e */ /* 0x000fc600000010ff */
[----:B------:R-:W2:Y:S01]  /*12e30*/  LDL.LU R22, [R1+0xacc] ;  /* 0x000acc0001167983 */ /* 0x000ea20000300800 */
[----:B------:R-:W-:-:S03]  /*12e40*/  F2FP.BF16.F32.PACK_AB R127, R87, R127 ;  /* 0x0000007f577f723e */ /* 0x000fc600000010ff */
[----:B------:R-:W2:Y:S01]  /*12e50*/  LDL.LU R87, [R1+0x29c] ;  /* 0x00029c0001577983 */ /* 0x000ea20000300800 */
[----:B------:R-:W-:Y:S02]  /*12e60*/  F2FP.BF16.F32.PACK_AB R125, R73, R125 ;  /* 0x0000007d497d723e */ /* 0x000fe400000010ff */
[----:B------:R-:W-:Y:S02]  /*12e70*/  F2FP.BF16.F32.PACK_AB R124, R74, R124 ;  /* 0x0000007c4a7c723e */ /* 0x000fe400000010ff */
[----:B------:R-:W-:Y:S02]  /*12e80*/  F2FP.BF16.F32.PACK_AB R113, R72, R113 ;  /* 0x000000714871723e */ /* 0x000fe400000010ff */
[----:B------:R-:W-:Y:S02]  /*12e90*/  F2FP.BF16.F32.PACK_AB R112, R71, R112 ;  /* 0x000000704770723e */ /* 0x000fe400000010ff */
[----:B------:R-:W-:Y:S02]  /*12ea0*/  F2FP.BF16.F32.PACK_AB R105, R69, R105 ;  /* 0x000000694569723e */ /* 0x000fe400000010ff */
[----:B------:R-:W-:-:S02]  /*12eb0*/  F2FP.BF16.F32.PACK_AB R104, R70, R104 ;  /* 0x000000684668723e */ /* 0x000fc400000010ff */
[----:B------:R-:W-:Y:S02]  /*12ec0*/  F2FP.BF16.F32.PACK_AB R5, R68, R5 ;  /* 0x000000054405723e */ /* 0x000fe400000010ff */
[----:B------:R-:W-:Y:S02]  /*12ed0*/  F2FP.BF16.F32.PACK_AB R4, R67, R4 ;  /* 0x000000044304723e */ /* 0x000fe400000010ff */
[----:B------:R-:W-:Y:S02]  /*12ee0*/  F2FP.BF16.F32.PACK_AB R13, R65, R13 ;  /* 0x0000000d410d723e */ /* 0x000fe400000010ff */
[----:B------:R-:W-:Y:S02]  /*12ef0*/  F2FP.BF16.F32.PACK_AB R126, R85, R126 ;  /* 0x0000007e557e723e */ /* 0x000fe400000010ff */
[----:B------:R-:W2:Y:S04]  /*12f00*/  LDL.LU R85, [R1+0x49c] ;  /* 0x00049c0001557983 */ /* 0x000ea80000300800 */
[----:B------:R-:W2:Y:S04]  /*12f10*/  LDL.LU R73, [R1+0xac8] ;  /* 0x000ac80001497983 */ /* 0x000ea80000300800 */
[----:B------:R-:W2:Y:S01]  /*12f20*/  LDL.LU R74, [R1+0xac4] ;  /* 0x000ac400014a7983 */ /* 0x000ea20000300800 */
[----:B------:R-:W-:-:S03]  /*12f30*/  F2FP.BF16.F32.PACK_AB R115, R86, R115 ;  /* 0x000000735673723e */ /* 0x000fc600000010ff */
[----:B------:R-:W2:Y:S01]  /*12f40*/  LDL.LU R86, [R1+0x294] ;  /* 0x0002940001567983 */ /* 0x000ea20000300800 */
        /* <DEDUP_REMOVED lines=28> */
[----:B------:R-:W3:Y:S04]  /*13110*/  LDL.LU R76, [R1+0x4b4] ;  /* 0x0004b400014c7983 */ /* 0x000ee80000300800 */
[----:B------:R-:W3:Y:S04]  /*13120*/  LDL.LU R64, [R1+0xaa0] ;  /* 0x000aa00001407983 */ /* 0x000ee80000300800 */
[----:B------:R-:W3:Y:S01]  /*13130*/  LDL.LU R63, [R1+0xa9c] ;  /* 0x000a9c00013f7983 */ /* 0x000ee20000300800 */
[----:B----4-:R-:W-:-:S03]  /*13140*/  F2FP.BF16.F32.PACK_AB R23, R75, R23 ;  /* 0x000000174b17723e */ /* 0x010fc600000010ff */
[----:B------:R-:W4:Y:S01]  /*13150*/  LDL.LU R75, [R1+0x2c8] ;  /* 0x0002c800014b7983 */ /* 0x000f220000300800 */
[----:B------:R-:W-:Y:S02]  /*13160*/  F2FP.BF16.F32.PACK_AB R21, R61, R21 ;  /* 0x000000153d15723e */ /* 0x000fe400000010ff */
[----:B------:R-:W-:Y:S02]  /*13170*/  F2FP.BF16.F32.PACK_AB R20, R62, R20 ;  /* 0x000000143e14723e */ /* 0x000fe400000010ff */
[----:B--2---:R-:W-:Y:S02]  /*13180*/  F2FP.BF16.F32.PACK_AB R22, R73, R22 ;  /* 0x000000164916723e */ /* 0x004fe400000010ff */
[----:B------:R-:W2:Y:S04]  /*13190*/  LDL.LU R73, [R1+0x4c8] ;  /* 0x0004c80001497983 */ /* 0x000ea80000300800 */
[----:B------:R-:W3:Y:S04]  /*131a0*/  LDL.LU R61, [R1+0xa98] ;  /* 0x000a9800013d7983 */ /* 0x000ee80000300800 */
[----:B------:R-:W3:Y:S01]  /*131b0*/  LDL.LU R62, [R1+0xa94] ;  /* 0x000a9400013e7983 */ /* 0x000ee20000300800 */
[----:B----4-:R-:W-:-:S03]  /*131c0*/  F2FP.BF16.F32.PACK_AB R75, R74, R75 ;  /* 0x0000004b4a4b723e */ /* 0x010fc600000010ff */
[----:B------:R-:W4:Y:S02]  /*131d0*/  LDL.LU R74, [R1+0x2c0] ;  /* 0x0002c000014a7983 */ /* 0x000f240000300800 */
[----:B----4-:R-:W-:Y:S02]  /*131e0*/  F2FP.BF16.F32.PACK_AB R74, R72, R74 ;  /* 0x0000004a484a723e */ /* 0x010fe400000010ff */
[----:B------:R-:W4:Y:S01]  /*131f0*/  LDL.LU R72, [R1+0x4c0] ;  /* 0x0004c00001487983 */ /* 0x000f220000300800 */
[----:B--2---:R-:W-:Y:S02]  /*13200*/  F2FP.BF16.F32.PACK_AB R73, R60, R73 ;  /* 0x000000493c49723e */ /* 0x004fe400000010ff */
[----:B------:R-:W-:Y:S01]  /*13210*/  F2FP.BF16.F32.PACK_AB R79, R71, R79 ;  /* 0x0000004f474f723e */ /* 0x000fe200000010ff */
[----:B------:R-:W2:Y:S01]  /*13220*/  LDL.LU R60, [R1+0xa90] ;  /* 0x000a9000013c7983 */ /* 0x000ea20000300800 */
[----:B----4-:R-:W-:-:S03]  /*13230*/  F2FP.BF16.F32.PACK_AB R72, R59, R72 ;  /* 0x000000483b48723e */ /* 0x010fc600000010ff */
[----:B------:R-:W4:Y:S04]  /*13240*/  LDL.LU R59, [R1+0xa8c] ;  /* 0x000a8c00013b7983 */ /* 0x000f280000300800 */
[----:B------:R-:W2:Y:S01]  /*13250*/  LDL.LU R71, [R1+0x2b8] ;  /* 0x0002b80001477983 */ /* 0x000ea20000300800 */
[----:B------:R-:W-:Y:S02]  /*13260*/  F2FP.BF16.F32.PACK_AB R78, R69, R78 ;  /* 0x0000004e454e723e */ /* 0x000fe400000010ff */
[----:B------:R-:W-:Y:S01]  /*13270*/  F2FP.BF16.F32.PACK_AB R77, R57, R77 ;  /* 0x0000004d394d723e */ /* 0x000fe200000010ff */
[----:B------:R-:W4:Y:S01]  /*13280*/  LDL.LU R69, [R1+0x4b8] ;  /* 0x0004b80001457983 */ /* 0x000f220000300800 */
[----:B---3--:R-:W-:-:S03]  /*13290*/  F2FP.BF16.F32.PACK_AB R76, R58, R76 ;  /* 0x0000004c3a4c723e */ /* 0x008fc600000010ff */
[----:B------:R-:W3:Y:S04]  /*132a0*/  LDL.LU R57, [R1+0xa88] ;  /* 0x000a880001397983 */ /* 0x000ee80000300800 */
[----:B------:R-:W3:Y:S01]  /*132b0*/  LDL.LU R58, [R1+0xa84] ;  /* 0x000a8400013a7983 */ /* 0x000ee20000300800 */
[----:B--2---:R-:W-:-:S03]  /*132c0*/  F2FP.BF16.F32.PACK_AB R71, R70, R71 ;  /* 0x000000474647723e */ /* 0x004fc600000010ff */
[----:B------:R-:W2:Y:S02]  /*132d0*/  LDL.LU R70, [R1+0x2b0] ;  /* 0x0002b00001467983 */ /* 0x000ea40000300800 */
[----:B--2---:R-:W-:Y:S02]  /*132e0*/  F2FP.BF16.F32.PACK_AB R70, R68, R70 ;  /* 0x000000464446723e */ /* 0x004fe400000010ff */
[----:B------:R-:W2:Y:S01]  /*132f0*/  LDL.LU R68, [R1+0x4b0] ;  /* 0x0004b00001447983 */ /* 0x000ea20000300800 */
[----:B----4-:R-:W-:Y:S02]  /*13300*/  F2FP.BF16.F32.PACK_AB R69, R56, R69 ;  /* 0x000000453845723e */ /* 0x010fe400000010ff */
[----:B------:R-:W-:Y:S01]  /*13310*/  F2FP.BF16.F32.PACK_AB R83, R67, R83 ;  /* 0x000000534353723e */ /* 0x000fe200000010ff */
[----:B------:R-:W4:Y:S01]  /*13320*/  LDL.LU R56, [R1+0xa80] ;  /* 0x000a800001387983 */ /* 0x000f220000300800 */
[----:B--2---:R-:W-:-:S03]  /*13330*/  F2FP.BF16.F32.PACK_AB R68, R55, R68 ;  /* 0x000000443744723e */ /* 0x004fc600000010ff */
[----:B------:R-:W2:Y:S04]  /*13340*/  LDL.LU R55, [R1+0xa7c] ;  /* 0x000a7c0001377983 */ /* 0x000ea80000300800 */
[----:B------:R-:W3:Y:S01]  /*13350*/  LDL.LU R67, [R1+0x2a8] ;  /* 0x0002a80001437983 */ /* 0x000ee20000300800 */
[----:B------:R-:W-:Y:S02]  /*13360*/  F2FP.BF16.F32.PACK_AB R82, R65, R82 ;  /* 0x000000524152723e */ /* 0x000fe400000010ff */
[----:B------:R-:W-:Y:S01]  /*13370*/  F2FP.BF16.F32.PACK_AB R81, R53, R81 ;  /* 0x000000513551723e */ /* 0x000fe200000010ff */
[----:B------:R-:W4:Y:S01]  /*13380*/  LDL.LU R65, [R1+0x4a8] ;  /* 0x0004a80001417983 */ /* 0x000f220000300800 */
[----:B------:R-:W-:-:S03]  /*13390*/  F2FP.BF16.F32.PACK_AB R80, R54, R80 ;  /* 0x000000503650723e */ /* 0x000fc600000010ff */
[----:B------:R-:W2:Y:S04]  /*133a0*/  LDL.LU R53, [R1+0xa78] ;  /* 0x000a780001357983 */ /* 0x000ea80000300800 */
[----:B------:R-:W2:Y:S01]  /*133b0*/  LDL.LU R54, [R1+0xa74] ;  /* 0x000a740001367983 */ /* 0x000ea20000300800 */
[----:B---3--:R-:W-:-:S03]  /*133c0*/  F2FP.BF16.F32.PACK_AB R67, R66, R67 ;  /* 0x000000434243723e */ /* 0x008fc600000010ff */
[----:B------:R-:W3:Y:S02]  /*133d0*/  LDL.LU R66, [R1+0x2a0] ;  /* 0x0002a00001427983 */ /* 0x000ee40000300800 */
[----:B---3--:R-:W-:Y:S02]  /*133e0*/  F2FP.BF16.F32.PACK_AB R66, R64, R66 ;  /* 0x000000424042723e */ /* 0x008fe400000010ff */
[----:B------:R-:W3:Y:S01]  /*133f0*/  LDL.LU R64, [R1+0x4a0] ;  /* 0x0004a00001407983 */ /* 0x000ee20000300800 */
[----:B----4-:R-:W-:Y:S02]  /*13400*/  F2FP.BF16.F32.PACK_AB R65, R52, R65 ;  /* 0x000000413441723e */ /* 0x010fe400000010ff */
[----:B------:R-:W-:Y:S01]  /*13410*/  F2FP.BF16.F32.PACK_AB R87, R63, R87 ;  /* 0x000000573f57723e */ /* 0x000fe200000010ff */
[----:B------:R-:W4:Y:S01]  /*13420*/  LDL.LU R52, [R1+0xa70] ;  /* 0x000a700001347983 */ /* 0x000f220000300800 */
[----:B---3--:R-:W-:-:S03]  /*13430*/  F2FP.BF16.F32.PACK_AB R64, R51, R64 ;  /* 0x000000403340723e */ /* 0x008fc600000010ff */
[----:B------:R-:W3:Y:S04]  /*13440*/  LDL.LU R51, [R1+0xa6c] ;  /* 0x000a6c0001337983 */ /* 0x000ee80000300800 */
[----:B------:R-:W2:Y:S01]  /*13450*/  LDL.LU R63, [R1+0x298] ;  /* 0x00029800013f7983 */ /* 0x000ea20000300800 */
[----:B------:R-:W-:Y:S02]  /*13460*/  F2FP.BF16.F32.PACK_AB R86, R61, R86 ;  /* 0x000000563d56723e */ /* 0x000fe400000010ff */
[----:B------:R-:W-:Y:S01]  /*13470*/  F2FP.BF16.F32.PACK_AB R85, R49, R85 ;  /* 0x000000553155723e */ /* 0x000fe200000010ff */
[----:B------:R-:W4:Y:S01]  /*13480*/  LDL.LU R61, [R1+0x498] ;  /* 0x00049800013d7983 */ /* 0x000f220000300800 */
[----:B------:R-:W-:-:S03]  /*13490*/  F2FP.BF16.F32.PACK_AB R84, R50, R84 ;  /* 0x000000543254723e */ /* 0x000fc600000010ff */
        /* <DEDUP_REMOVED lines=25> */
[----:B------:R-:W-:Y:S02]  /*13630*/  F2FP.BF16.F32.PACK_AB R110, R53, R110 ;  /* 0x0000006e356e723e */ /* 0x000fe400000010ff */
[----:B------:R-:W-:-:S02]  /*13640*/  F2FP.BF16.F32.PACK_AB R109, R41, R109 ;  /* 0x0000006d296d723e */ /* 0x000fc400000010ff */
        /* <DEDUP_REMOVED lines=13> */
[----:B--2---:R-:W-:Y:S02]  /*13720*/  F2FP.BF16.F32.PACK_AB R143, R47, R143 ;  /* 0x0000008f2f8f723e */ /* 0x004fe400000010ff */
[----:B---3--:R-:W-:Y:S02]  /*13730*/  F2FP.BF16.F32.PACK_AB R56, R43, R56 ;  /* 0x000000382b38723e */ /* 0x008fe400000010ff */
[----:B------:R-:W2:Y:S04]  /*13740*/  LDL.LU R43, [R1+0xa4c] ;  /* 0x000a4c00012b7983 */ /* 0x000ea80000300800 */
[----:B------:R-:W2:Y:S04]  /*13750*/  LDL.LU R55, [R1+0x24c] ;  /* 0x00024c0001377983 */ /* 0x000ea80000300800 */
[----:B------:R-:W3:Y:S04]  /*13760*/  LDL.LU R53, [R1+0x44c] ;  /* 0x00044c0001357983 */ /* 0x000ee80000300800 */
        /* <DEDUP_REMOVED lines=14> */
[----:B------:R-:W4:Y:S01]  /*13850*/  LDL.LU R47, [R1+0x258] ;  /* 0x00025800012f7983 */ /* 0x000f220000300800 */
[----:B------:R-:W-:-:S02]  /*13860*/  F2FP.BF16.F32.PACK_AB R142, R45, R142 ;  /* 0x0000008e2d8e723e */ /* 0x000fc400000010ff */
[----:B------:R-:W-:Y:S01]  /*13870*/  F2FP.BF16.F32.PACK_AB R141, R33, R141 ;  /* 0x0000008d218d723e */ /* 0x000fe200000010ff */
[----:B------:R-:W2:Y:S01]  /*13880*/  LDL.LU R45, [R1+0x458] ;  /* 0x00045800012d7983 */ /* 0x000ea20000300800 */
[----:B------:R-:W-:-:S03]  /*13890*/  F2FP.BF16.F32.PACK_AB R140, R34, R140 ;  /* 0x0000008c228c723e */ /* 0x000fc600000010ff */
        /* <DEDUP_REMOVED lines=12> */
[----:B---3--:R-:W-:Y:S02]  /*13960*/  F2FP.BF16.F32.PACK_AB R54, R41, R54 ;  /* 0x000000362936723e */ /* 0x008fe400000010ff */
[----:B------:R-:W-:Y:S01]  /*13970*/  F2FP.BF16.F32.PACK_AB R53, R29, R53 ;  /* 0x000000351d35723e */ /* 0x000fe200000010ff */
[----:B------:R-:W3:Y:S01]  /*13980*/  LDL.LU R41, [R1+0x448] ;  /* 0x0004480001297983 */ /* 0x000ee20000300800 */
[----:B------:R-:W-:-:S03]  /*13990*/  F2FP.BF16.F32.PACK_AB R52, R30, R52 ;  /* 0x000000341e34723e */ /* 0x000fc600000010ff */
[----:B------:R-:W4:Y:S04]  /*139a0*/  LDL.LU R29, [R1+0xa18] ;  /* 0x000a1800011d7983 */ /* 0x000f280000300800 */
[----:B------:R-:W4:Y:S01]  /*139b0*/  LDL.LU R30, [R1+0xa14] ;  /* 0x000a1400011e7983 */ /* 0x000f220000300800 */
[----:B--2---:R-:W-:-:S03]  /*139c0*/  F2FP.BF16.F32.PACK_AB R43, R42, R43 ;  /* 0x0000002b2a2b723e */ /* 0x004fc600000010ff */
[----:B------:R-:W2:Y:S02]  /*139d0*/  LDL.LU R42, [R1+0x240] ;  /* 0x00024000012a7983 */ /* 0x000ea40000300800 */
[----:B--2---:R-:W-:Y:S02]  /*139e0*/  F2FP.BF16.F32.PACK_AB R42, R40, R42 ;  /* 0x0000002a282a723e */ /* 0x004fe400000010ff */
[----:B------:R-:W2:Y:S01]  /*139f0*/  LDL.LU R40, [R1+0x440] ;  /* 0x0004400001287983 */ /* 0x000ea20000300800 */
[----:B---3--:R-:W-:Y:S02]  /*13a00*/  F2FP.BF16.F32.PACK_AB R41, R28, R41 ;  /* 0x000000291c29723e */ /* 0x008fe400000010ff */
[----:B------:R-:W-:Y:S01]  /*13a10*/  F2FP.BF16.F32.PACK_AB R51, R39, R51 ;  /* 0x000000332733723e */ /* 0x000fe200000010ff */
[----:B------:R-:W3:Y:S01]  /*13a20*/  LDL.LU R28, [R1+0xa10] ;  /* 0x000a1000011c7983 */ /* 0x000ee20000300800 */
[----:B--2---:R-:W-:-:S03]  /*13a30*/  F2FP.BF16.F32.PACK_AB R40, R27, R40 ;  /* 0x000000281b28723e */ /* 0x004fc600000010ff */
[----:B------:R-:W2:Y:S04]  /*13a40*/  LDL.LU R27, [R1+0xa0c] ;  /* 0x000a0c00011b7983 */ /* 0x000ea80000300800 */
[----:B------:R-:W4:Y:S01]  /*13a50*/  LDL.LU R39, [R1+0x238] ;  /* 0x0002380001277983 */ /* 0x000f220000300800 */
[----:B------:R-:W-:Y:S02]  /*13a60*/  F2FP.BF16.F32.PACK_AB R50, R37, R50 ;  /* 0x000000322532723e */ /* 0x000fe400000010ff */
[----:B------:R-:W-:Y:S01]  /*13a70*/  F2FP.BF16.F32.PACK_AB R49, R25, R49 ;  /* 0x000000311931723e */ /* 0x000fe200000010ff */
[----:B------:R-:W3:Y:S01]  /*13a80*/  LDL.LU R37, [R1+0x438] ;  /* 0x0004380001257983 */ /* 0x000ee20000300800 */
[----:B------:R-:W-:-:S03]  /*13a90*/  F2FP.BF16.F32.PACK_AB R48, R26, R48 ;  /* 0x000000301a30723e */ /* 0x000fc600000010ff */
[----:B------:R-:W2:Y:S04]  /*13aa0*/  LDL.LU R25, [R1+0xa08] ;  /* 0x000a080001197983 */ /* 0x000ea80000300800 */
[----:B------:R-:W2:Y:S01]  /*13ab0*/  LDL.LU R26, [R1+0xa04] ;  /* 0x000a0400011a7983 */ /* 0x000ea20000300800 */
[----:B----4-:R-:W-:-:S03]  /*13ac0*/  F2FP.BF16.F32.PACK_AB R39, R38, R39 ;  /* 0x000000272627723e */ /* 0x010fc600000010ff */
[----:B------:R-:W4:Y:S02]  /*13ad0*/  LDL.LU R38, [R1+0x230] ;  /* 0x0002300001267983 */ /* 0x000f240000300800 */
[----:B----4-:R-:W-:Y:S02]  /*13ae0*/  F2FP.BF16.F32.PACK_AB R38, R36, R38 ;  /* 0x000000262426723e */ /* 0x010fe400000010ff */
[----:B------:R-:W4:Y:S01]  /*13af0*/  LDL.LU R36, [R1+0x430] ;  /* 0x0004300001247983 */ /* 0x000f220000300800 */
[----:B---3--:R-:W-:Y:S02]  /*13b00*/  F2FP.BF16.F32.PACK_AB R37, R24, R37 ;  /* 0x000000251825723e */ /* 0x008fe400000010ff */
[----:B------:R-:W-:Y:S01]  /*13b10*/  F2FP.BF16.F32.PACK_AB R95, R35, R95 ;  /* 0x0000005f235f723e */ /* 0x000fe200000010ff */
[----:B------:R-:W3:Y:S01]  /*13b20*/  LDL.LU R24, [R1+0xa00] ;  /* 0x000a000001187983 */ /* 0x000ee20000300800 */
[----:B----4-:R-:W-:-:S03]  /*13b30*/  F2FP.BF16.F32.PACK_AB R36, R241, R36 ;  /* 0x00000024f124723e */ /* 0x010fc600000010ff */
[----:B------:R-:W4:Y:S04]  /*13b40*/  LDL.LU R241, [R1+0x9fc] ;  /* 0x0009fc0001f17983 */ /* 0x000f280000300800 */
[----:B------:R-:W2:Y:S01]  /*13b50*/  LDL.LU R35, [R1+0x228] ;  /* 0x0002280001237983 */ /* 0x000ea20000300800 */
[----:B------:R-:W-:Y:S02]  /*13b60*/  F2FP.BF16.F32.PACK_AB R94, R33, R94 ;  /* 0x0000005e215e723e */ /* 0x000fe400000010ff */
        /* <DEDUP_REMOVED lines=11> */
[----:B------:R0:W5:Y:S01]  /*13c20*/  LDL.LU R10, [R1+0x9f0] ;  /* 0x0009f000010a7983 */ /* 0x0001620000300800 */
[----:B------:R-:W-:Y:S02]  /*13c30*/  F2FP.BF16.F32.PACK_AB R98, R29, R98 ;  /* 0x000000621d62723e */ /* 0x000fe400000010ff */
[----:B------:R-:W-:-:S02]  /*13c40*/  F2FP.BF16.F32.PACK_AB R97, R8, R97 ;  /* 0x000000610861723e */ /* 0x000fc400000010ff */
[----:B--2---:R-:W-:Y:S02]  /*13c50*/  F2FP.BF16.F32.PACK_AB R32, R9, R32 ;  /* 0x000000200920723e */ /* 0x004fe400000010ff */
[----:B------:R0:W5:Y:S04]  /*13c60*/  LDL.LU R9, [R1+0x9ec] ;  /* 0x0009ec0001097983 */ /* 0x0001680000300800 */
[----:B------:R-:W2:Y:S04]  /*13c70*/  LDL.LU R31, [R1+0x218] ;  /* 0x00021800011f7983 */ /* 0x000ea80000300800 */
[----:B------:R-:W3:Y:S04]  /*13c80*/  LDL.LU R29, [R1+0x14] ;  /* 0x00001400011d7983 */ /* 0x000ee80000300800 */
[----:B------:R0:W5:Y:S01]  /*13c90*/  LDL.LU R8, [R1+0x9e8] ;  /* 0x0009e80001087983 */ /* 0x0001620000300800 */
[----:B--2---:R-:W-:-:S02]  /*13ca0*/  F2FP.BF16.F32.PACK_AB R31, R30, R31 ;  /* 0x0000001f1e1f723e */ /* 0x004fc400000010ff */
[----:B------:R-:W-:Y:S02]  /*13cb0*/  F2FP.BF16.F32.PACK_AB R30, R28, R100 ;  /* 0x000000641c1e723e */ /* 0x000fe400000010ff */
[----:B------:R-:W-:Y:S02]  /*13cc0*/  F2FP.BF16.F32.PACK_AB R28, R103, R252 ;  /* 0x000000fc671c723e */ /* 0x000fe400000010ff */
[----:B---3--:R-:W-:Y:S02]  /*13cd0*/  F2FP.BF16.F32.PACK_AB R96, R29, R96 ;  /* 0x000000601d60723e */ /* 0x008fe400000010ff */
[----:B------:R-:W-:Y:S02]  /*13ce0*/  F2FP.BF16.F32.PACK_AB R103, R27, R0 ;  /* 0x000000001b67723e */ /* 0x000fe400000010ff */
[----:B------:R-:W-:Y:S02]  /*13cf0*/  F2FP.BF16.F32.PACK_AB R29, R102, R101 ;  /* 0x00000065661d723e */ /* 0x000fe400000010ff */
[----:B------:R-:W-:-:S02]  /*13d00*/  F2FP.BF16.F32.PACK_AB R27, R26, R243 ;  /* 0x000000f31a1b723e */ /* 0x000fc400000010ff */
[----:B------:R-:W-:Y:S02]  /*13d10*/  F2FP.BF16.F32.PACK_AB R102, R25, R246 ;  /* 0x000000f61966723e */ /* 0x000fe400000010ff */
[----:B------:R-:W-:Y:S02]  /*13d20*/  F2FP.BF16.F32.PACK_AB R26, R24, R2 ;  /* 0x00000002181a723e */ /* 0x000fe400000010ff */
[----:B------:R-:W-:Y:S02]  /*13d30*/  F2FP.BF16.F32.PACK_AB R101, R247, R244 ;  /* 0x000000f4f765723e */ /* 0x000fe400000010ff */
[----:B------:R-:W-:Y:S02]  /*13d40*/  F2FP.BF16.F32.PACK_AB R100, R245, R242 ;  /* 0x000000f2f564723e */ /* 0x000fe400000010ff */
[----:B----4-:R-:W-:Y:S02]  /*13d50*/  F2FP.BF16.F32.PACK_AB R25, R3, R241 ;  /* 0x000000f10319723e */ /* 0x010fe400000010ff */
[----:B0-----:R-:W-:-:S07]  /*13d60*/  F2FP.BF16.F32.PACK_AB R24, R240, R11 ;  /* 0x0000000bf018723e */ /* 0x001fce00000010ff */
.L_x_0:
[----:B------:R-:W0:Y:S01]  /*13d70*/  S2R R2, SR_TID.X ;  /* 0x0000000000027919 */ /* 0x000e220000002100 */
[----:B-----5:R-:W-:Y:S01]  /*13d80*/  VIADD R0, R8, 0xff ;  /* 0x000000ff08007836 */ /* 0x020fe20000000000 */
[----:B------:R-:W-:Y:S01]  /*13d90*/  ULDC.64 UR26, c[0x0][0x228] ;  /* 0x00008a00001a7ab9 */ /* 0x000fe20000000a00 */
[----:B------:R-:W-:Y:S01]  /*13da0*/  ULDC UR4, c[0x0][0x244] ;  /* 0x0000910000047ab9 */ /* 0x000fe20000000800 */
[----:B------:R-:W-:Y:S01]  /*13db0*/  ULDC.64 UR6, c[0x0][0x228] ;  /* 0x00008a0000067ab9 */ /* 0x000fe20000000a00 */
[----:B------:R-:W-:Y:S01]  /*13dc0*/  ULDC.64 UR28, c[0x0][0x228] ;  /* 0x00008a00001c7ab9 */ /* 0x000fe20000000a00 */
[----:B------:R-:W-:Y:S01]  /*13dd0*/  ISETP.GE.AND P3, PT, R0, UR27, PT ;  /* 0x0000001b00007c0c */ /* 0x000fe2000bf66270 */
[----:B------:R-:W-:Y:S01]  /*13de0*/  ULDC.64 UR10, c[0x0][0x228] ;  /* 0x00008a00000a7ab9 */ /* 0x000fe20000000a00 */
[----:B------:R-:W-:Y:S01]  /*13df0*/  ULDC.64 UR8, c[0x0][0x228] ;  /* 0x00008a0000087ab9 */ /* 0x000fe20000000a00 */
[----:B------:R-:W-:Y:S01]  /*13e00*/  ULDC.64 UR16, c[0x0][0x228] ;  /* 0x00008a0000107ab9 */ /* 0x000fe20000000a00 */
[----:B------:R-:W-:Y:S01]  /*13e10*/  ULDC.64 UR20, c[0x0][0x228] ;  /* 0x00008a0000147ab9 */ /* 0x000fe20000000a00 */
[----:B------:R-:W-:Y:S01]  /*13e20*/  ULDC.64 UR18, c[0x0][0x228] ;  /* 0x00008a0000127ab9 */ /* 0x000fe20000000a00 */
[----:B------:R-:W-:Y:S01]  /*13e30*/  ULDC.64 UR24, c[0x0][0x228] ;  /* 0x00008a0000187ab9 */ /* 0x000fe20000000a00 */
[----:B------:R-:W-:Y:S01]  /*13e40*/  ULDC.64 UR22, c[0x0][0x228] ;  /* 0x00008a0000167ab9 */ /* 0x000fe20000000a00 */
[C---:B0-----:R-:W-:Y:S01]  /*13e50*/  IMAD.SHL.U32 R3, R2.reuse, 0x10, RZ ;  /* 0x0000001002037824 */ /* 0x041fe200078e00ff */
[C---:B------:R-:W-:Y:S01]  /*13e60*/  LOP3.LUT R11, R2.reuse, 0x7f, RZ, 0xc0, !PT ;  /* 0x0000007f020b7812 */ /* 0x040fe200078ec0ff */
[----:B------:R-:W-:-:S03]  /*13e70*/  IMAD.SHL.U32 R0, R2, 0x40, RZ ;  /* 0x0000004002007824 */ /* 0x000fc600078e00ff */
[----:B------:R-:W-:Y:S02]  /*13e80*/  LOP3.LUT R3, R3, 0xf0, RZ, 0xc0, !PT ;  /* 0x000000f003037812 */ /* 0x000fe400078ec0ff */
[----:B------:R-:W-:Y:S02]  /*13e90*/  LOP3.LUT R0, R0, 0x400, RZ, 0xc0, !PT ;  /* 0x0000040000007812 */ /* 0x000fe400078ec0ff */
[----:B------:R-:W-:Y:S01]  /*13ea0*/  LEA R11, R11, UR12, 0x4 ;  /* 0x0000000c0b0b7c11 */ /* 0x000fe2000f8e20ff */
[----:B------:R-:W-:Y:S01]  /*13eb0*/  BAR.SYNC.DEFER_BLOCKING 0x0 ;  /* 0x0000000000007b1d */ /* 0x000fe20000010000 */
[----:B------:R-:W-:Y:S02]  /*13ec0*/  IADD3 R0, R0, UR12, R3 ;  /* 0x0000000c00007c10 */ /* 0x000fe4000fffe003 */
[----:B------:R-:W-:Y:S02]  /*13ed0*/  LOP3.LUT R3, R2, 0x60, RZ, 0xc0, !PT ;  /* 0x0000006002037812 */ /* 0x000fe400078ec0ff */
[----:B------:R-:W-:Y:S01]  /*13ee0*/  ISETP.GE.AND P0, PT, R9, UR6, PT ;  /* 0x0000000609007c0c */ /* 0x000fe2000bf06270 */
[----:B------:R-:W-:-:S02]  /*13ef0*/  ULDC.64 UR12, c[0x0][0x228] ;  /* 0x00008a00000c7ab9 */ /* 0x000fc40000000a00 */
[----:B------:R-:W-:-:S05]  /*13f00*/  IMAD R0, R3, 0x8, R0 ;  /* 0x0000000803007824 */ /* 0x000fca00078e0200 */
[----:B------:R-:W-:Y:S01]  /*13f10*/  STSM.16.M88.4 [R0], R24 ;  /* 0x0000001800007844 */ /* 0x000fe20000000200 */
[----:B------:R-:W-:Y:S06]  /*13f20*/  BAR.SYNC.DEFER_BLOCKING 0x0 ;  /* 0x0000000000007b1d */ /* 0x000fec0000010000 */
[----:B------:R-:W0:Y:S02]  /*13f30*/  LDS.128 R24, [R11] ;  /* 0x000000000b187984 */ /* 0x000e240000000c00 */
[----:B------:R-:W-:Y:S06]  /*13f40*/  BAR.SYNC.DEFER_BLOCKING 0x0 ;  /* 0x0000000000007b1d */ /* 0x000fec0000010000 */
[----:B------:R-:W-:Y:S02]  /*13f50*/  STSM.16.M88.4 [R0], R100 ;  /* 0x0000006400007844 */ /* 0x000fe40000000200 */
[----:B------:R-:W-:Y:S06]  /*13f60*/  BAR.SYNC.DEFER_BLOCKING 0x0 ;  /* 0x0000000000007b1d */ /* 0x000fec0000010000 */
[----:B0-----:R-:W-:Y:S04]  /*13f70*/  STL.64 [R1+0x20], R24 ;  /* 0x0000201801007387 */ /* 0x001fe80000100a00 */
[----:B------:R-:W-:Y:S04]  /*13f80*/  STL.64 [R1+0x28], R26 ;  /* 0x0000281a01007387 */ /* 0x000fe80000100a00 */
[----:B------:R-:W0:Y:S01]  /*13f90*/  LDS.128 R24, [R11] ;  /* 0x000000000b187984 */ /* 0x000e220000000c00 */
        /* <DEDUP_REMOVED lines=9> */
[----:B0-----:R-:W-:Y:S04]  /*14030*/  STL.64 [R1], R24 ;  /* 0x0000001801007387 */ /* 0x001fe80000100a00 */
[----:B------:R-:W-:Y:S04]  /*14040*/  STL.64 [R1+0x8], R26 ;  /* 0x0000081a01007387 */ /* 0x000fe80000100a00 */
[----:B------:R-:W0:Y:S01]  /*14050*/  LDS.128 R244, [R11] ;  /* 0x000000000bf47984 */ /* 0x000e220000000c00 */
[----:B------:R-:W-:Y:S06]  /*14060*/  BAR.SYNC.DEFER_BLOCKING 0x0 ;  /* 0x0000000000007b1d */ /* 0x000fec0000010000 */
[----:B------:R-:W-:Y:S02]  /*14070*/  STSM.16.M88.4 [R0], R32 ;  /* 0x0000002000007844 */ /* 0x000fe40000000200 */
[----:B------:R-:W-:Y:S06]  /*14080*/  BAR.SYNC.DEFER_BLOCKING 0x0 ;  /* 0x0000000000007b1d */ /* 0x000fec0000010000 */
[----:B0-----:R0:W-:Y:S04]  /*14090*/  STL [R1+0x9f4], R244 ;  /* 0x0009f4f401007387 */ /* 0x0011e80000100800 */
[----:B------:R1:W-:Y:S04]  /*140a0*/  STL [R1+0x9f0], R245 ;  /* 0x0009f0f501007387 */ /* 0x0003e80000100800 */
[----:B------:R2:W-:Y:S04]  /*140b0*/  STL [R1+0x9ec], R246 ;  /* 0x0009ecf601007387 */ /* 0x0005e80000100800 */
[----:B------:R3:W-:Y:S04]  /*140c0*/  STL [R1+0x9e8], R247 ;  /* 0x0009e8f701007387 */ /* 0x0007e80000100800 */
[----:B------:R-:W4:Y:S01]  /*140d0*/  LDS.128 R240, [R11] ;  /* 0x000000000bf07984 */ /* 0x000f220000000c00 */
[----:B------:R-:W-:Y:S06]  /*140e0*/  BAR.SYNC.DEFER_BLOCKING 0x0 ;  /* 0x0000000000007b1d */ /* 0x000fec0000010000 */
[----:B0-----:R-:W4:Y:S04]  /*140f0*/  LDL.LU R244, [R1+0x610] ;  /* 0x0006100001f47983 */ /* 0x001f280000300800 */
[----:B-1----:R-:W4:Y:S04]  /*14100*/  LDL.LU R245, [R1+0x614] ;  /* 0x0006140001f57983 */ /* 0x002f280000300800 */
[----:B--2---:R-:W2:Y:S04]  /*14110*/  LDL.LU R246, [R1+0x618] ;  /* 0x0006180001f67983 */ /* 0x004ea80000300800 */
[----:B---3--:R-:W2:Y:S04]  /*14120*/  LDL.LU R247, [R1+0x61c] ;  /* 0x00061c0001f77983 */ /* 0x008ea80000300800 */
[----:B------:R-:W-:Y:S01]  /*14130*/  STSM.16.M88.4 [R0], R92 ;  /* 0x0000005c00007844 */ /* 0x000fe20000000200 */
[----:B------:R-:W-:Y:S06]  /*14140*/  BAR.SYNC.DEFER_BLOCKING 0x0 ;  /* 0x0000000000007b1d */ /* 0x000fec0000010000 */
[----:B----4-:R0:W-:Y:S04]  /*14150*/  STL [R1+0xa04], R240 ;  /* 0x000a04f001007387 */ /* 0x0101e80000100800 */
[----:B------:R1:W-:Y:S04]  /*14160*/  STL [R1+0xa00], R241 ;  /* 0x000a00f101007387 */ /* 0x0003e80000100800 */
[----:B------:R3:W-:Y:S04]  /*14170*/  STL [R1+0x9fc], R242 ;  /* 0x0009fcf201007387 */ /* 0x0007e80000100800 */
[----:B------:R4:W-:Y:S04]  /*14180*/  STL [R1+0x9f8], R243 ;  /* 0x0009f8f301007387 */ /* 0x0009e80000100800 */
[----:B------:R-:W2:Y:S01]  /*14190*/  LDS.128 R100, [R11] ;  /* 0x000000000b647984 */ /* 0x000ea20000000c00 */
[----:B------:R-:W-:Y:S06]  /*141a0*/  BAR.SYNC.DEFER_BLOCKING 0x0 ;  /* 0x0000000000007b1d */ /* 0x000fec0000010000 */
[----:B0-----:R-:W2:Y:S04]  /*141b0*/  LDL.LU R240, [R1+0x3f0] ;  /* 0x0003f00001f07983 */ /* 0x001ea80000300800 */
[----:B-1----:R-:W2:Y:S04]  /*141c0*/  LDL.LU R241, [R1+0x3f4] ;  /* 0x0003f40001f17983 */ /* 0x002ea80000300800 */
[----:B---3--:R-:W2:Y:S04]  /*141d0*/  LDL.LU R242, [R1+0x3f8] ;  /* 0x0003f80001f27983 */ /* 0x008ea80000300800 */
[----:B----4-:R-:W2:Y:S04]  /*141e0*/  LDL.LU R243, [R1+0x3fc] ;  /* 0x0003fc0001f37983 */ /* 0x010ea80000300800 */
[----:B------:R-:W-:Y:S01]  /*141f0*/  STSM.16.M88.4 [R0], R36 ;  /* 0x0000002400007844 */ /* 0x000fe20000000200 */
[----:B------:R-:W-:Y:S06]  /*14200*/  BAR.SYNC.DEFER_BLOCKING 0x0 ;  /* 0x0000000000007b1d */ /* 0x000fec0000010000 */
[----:B------:R-:W0:Y:S02]  /*14210*/  LDS.128 R92, [R11] ;  /* 0x000000000b5c7984 */ /* 0x000e240000000c00 */
[----:B------:R-:W-:Y:S06]  /*14220*/  BAR.SYNC.DEFER_BLOCKING 0x0 ;  /* 0x0000000000007b1d */ /* 0x000fec0000010000 */
[----:B------:R-:W-:Y:S02]  /*14230*/  STSM.16.M88.4 [R0], R48 ;  /* 0x0000003000007844 */ /* 0x000fe40000000200 */
[----:B------:R-:W-:Y:S06]  /*14240*/  BAR.SYNC.DEFER_BLOCKING 0x0 ;  /* 0x0000000000007b1d */ /* 0x000fec0000010000 */
[----:B------:R-:W1:Y:S02]  /*14250*/  LDS.128 R96, [R11] ;  /* 0x000000000b607984 */ /* 0x000e640000000c00 */
[----:B------:R-:W-:Y:S06]  /*14260*/  BAR.SYNC.DEFER_BLOCKING 0x0 ;  /* 0x0000000000007b1d */ /* 0x000fec0000010000 */
[----:B------:R-:W-:Y:S02]  /*14270*/  STSM.16.M88.4 [R0], R40 ;  /* 0x0000002800007844 */ /* 0x000fe40000000200 */
[----:B------:R-:W-:Y:S06]  /*14280*/  BAR.SYNC.DEFER_BLOCKING 0x0 ;  /* 0x0000000000007b1d */ /* 0x000fec0000010000 */
[----:B------:R-:W3:Y:S02]  /*14290*/  LDS.128 R48, [R11] ;  /* 0x000000000b307984 */ /* 0x000ee40000000c00 */
[----:B------:R-:W-:Y:S06]  /*142a0*/  BAR.SYNC.DEFER_BLOCKING 0x0 ;  /* 0x0000000000007b1d */ /* 0x000fec0000010000 */
[----:B------:R-:W-:Y:S02]  /*142b0*/  STSM.16.M88.4 [R0], R52 ;  /* 0x0000003400007844 */ /* 0x000fe40000000200 */
[----:B------:R-:W-:Y:S06]  /*142c0*/  BAR.SYNC.DEFER_BLOCKING 0x0 ;  /* 0x0000000000007b1d */ /* 0x000fec0000010000 */
[----:B------:R-:W4:Y:S02]  /*142d0*/  LDS.128 R52, [R11] ;  /* 0x000000000b347984 */ /* 0x000f240000000c00 */
        /* <DEDUP_REMOVED lines=177> */
[----:B------:R0:W-:Y:S02]  /*14df0*/  STSM.16.M88.4 [R0], R224 ;  /* 0x000000e000007844 */ /* 0x0001e40000000200 */
[----:B------:R-:W-:Y:S06]  /*14e00*/  BAR.SYNC.DEFER_BLOCKING 0x0 ;  /* 0x0000000000007b1d */ /* 0x000fec0000010000 */
[----:B0-----:R-:W3:Y:S04]  /*14e10*/  LDL.LU R224, [R1+0x1e0] ;  /* 0x0001e00001e07983 */ /* 0x001ee80000300800 */
[----:B------:R-:W3:Y:S04]  /*14e20*/  LDL.LU R225, [R1+0x1e4] ;  /* 0x0001e40001e17983 */ /* 0x000ee80000300800 */
[----:B------:R-:W3:Y:S04]  /*14e30*/  LDL.LU R226, [R1+0x1e8] ;  /* 0x0001e80001e27983 */ /* 0x000ee80000300800 */
[----:B------:R-:W3:Y:S04]  /*14e40*/  LDL.LU R227, [R1+0x1ec] ;  /* 0x0001ec0001e37983 */ /* 0x000ee80000300800 */
[----:B------:R-:W0:Y:S01]  /*14e50*/  LDS.128 R204, [R11] ;  /* 0x000000000bcc7984 */ /* 0x000e220000000c00 */
[----:B------:R-:W-:Y:S06]  /*14e60*/  BAR.SYNC.DEFER_BLOCKING 0x0 ;  /* 0x0000000000007b1d */ /* 0x000fec0000010000 */
[----:B------:R1:W-:Y:S02]  /*14e70*/  STSM.16.M88.4 [R0], R228 ;  /* 0x000000e400007844 */ /* 0x0003e40000000200 */
[----:B------:R-:W-:Y:S06]  /*14e80*/  BAR.SYNC.DEFER_BLOCKING 0x0 ;  /* 0x0000000000007b1d */ /* 0x000fec0000010000 */
[----:B-1----:R-:W2:Y:S04]  /*14e90*/  LDL.LU R228, [R1+0x1f0] ;  /* 0x0001f00001e47983 */ /* 0x002ea80000300800 */
[----:B------:R-:W2:Y:S04]  /*14ea0*/  LDL.LU R229, [R1+0x1f4] ;  /* 0x0001f40001e57983 */ /* 0x000ea80000300800 */
[----:B------:R-:W2:Y:S04]  /*14eb0*/  LDL.LU R230, [R1+0x1f8] ;  /* 0x0001f80001e67983 */ /* 0x000ea80000300800 */
[----:B------:R-:W2:Y:S04]  /*14ec0*/  LDL.LU R231, [R1+0x1fc] ;  /* 0x0001fc0001e77983 */ /* 0x000ea80000300800 */
[----:B------:R-:W1:Y:S01]  /*14ed0*/  LDS.128 R208, [R11] ;  /* 0x000000000bd07984 */ /* 0x000e620000000c00 */
[----:B------:R-:W-:Y:S06]  /*14ee0*/  BAR.SYNC.DEFER_BLOCKING 0x0 ;  /* 0x0000000000007b1d */ /* 0x000fec0000010000 */
[----:B------:R-:W-:Y:S02]  /*14ef0*/  STSM.16.M88.4 [R0], R232 ;  /* 0x000000e800007844 */ /* 0x000fe40000000200 */
[----:B------:R-:W-:Y:S06]  /*14f00*/  BAR.SYNC.DEFER_BLOCKING 0x0 ;  /* 0x0000000000007b1d */ /* 0x000fec0000010000 */
[----:B------:R-:W1:Y:S02]  /*14f10*/  LDS.128 R212, [R11] ;  /* 0x000000000bd47984 */ /* 0x000e640000000c00 */
[----:B------:R-:W-:Y:S06]  /*14f20*/  BAR.SYNC.DEFER_BLOCKING 0x0 ;  /* 0x0000000000007b1d */ /* 0x000fec0000010000 */
[----:B------:R4:W-:Y:S02]  /*14f30*/  STSM.16.M88.4 [R0], R236 ;  /* 0x000000ec00007844 */ /* 0x0009e40000000200 */
[----:B------:R-:W-:Y:S06]  /*14f40*/  BAR.SYNC.DEFER_BLOCKING 0x0 ;  /* 0x0000000000007b1d */ /* 0x000fec0000010000 */
[----:B----4-:R-:W4:Y:S04]  /*14f50*/  LDL.LU R236, [R1+0x600] ;  /* 0x0006000001ec7983 */ /* 0x010f280000300800 */
[----:B------:R-:W4:Y:S04]  /*14f60*/  LDL.LU R237, [R1+0x604] ;  /* 0x0006040001ed7983 */ /* 0x000f280000300800 */
[----:B------:R-:W4:Y:S04]  /*14f70*/  LDL.LU R238, [R1+0x608] ;  /* 0x0006080001ee7983 */ /* 0x000f280000300800 */
[----:B------:R-:W1:Y:S01]  /*14f80*/  LDS.128 R216, [R11] ;  /* 0x000000000bd87984 */ /* 0x000e620000000c00 */
[----:B------:R-:W-:Y:S06]  /*14f90*/  BAR.SYNC.DEFER_BLOCKING 0x0 ;  /* 0x0000000000007b1d */ /* 0x000fec0000010000 */
[----:B------:R-:W4:Y:S04]  /*14fa0*/  LDL.LU R239, [R1+0x60c] ;  /* 0x00060c0001ef7983 */ /* 0x000f280000300800 */
[----:B------:R0:W-:Y:S01]  /*14fb0*/  STSM.16.M88.4 [R0], R248 ;  /* 0x000000f800007844 */ /* 0x0001e20000000200 */
[----:B------:R-:W-:Y:S08]  /*14fc0*/  BAR.SYNC.DEFER_BLOCKING 0x0 ;  /* 0x0000000000007b1d */ /* 0x000ff00000010000 */
[----:B0-----:R-:W0:Y:S01]  /*14fd0*/  LDC R250, c[0x0][0x244] ;  /* 0x00009100fffa7b82 */ /* 0x001e220000000800 */
[----:B------:R-:W1:Y:S07]  /*14fe0*/  LDS.128 R220, [R11] ;  /* 0x000000000bdc7984 */ /* 0x000e6e0000000c00 */
[----:B------:R-:W-:Y:S06]  /*14ff0*/  BAR.SYNC.DEFER_BLOCKING 0x0 ;  /* 0x0000000000007b1d */ /* 0x000fec0000010000 */
[----:B---3--:R-:W-:Y:S02]  /*15000*/  STSM.16.M88.4 [R0], R224 ;  /* 0x000000e000007844 */ /* 0x008fe40000000200 */
[----:B------:R-:W-:Y:S06]  /*15010*/  BAR.SYNC.DEFER_BLOCKING 0x0 ;  /* 0x0000000000007b1d */ /* 0x000fec0000010000 */
[----:B------:R-:W3:Y:S02]  /*15020*/  LDS.128 R224, [R11] ;  /* 0x000000000be07984 */ /* 0x000ee40000000c00 */
[----:B------:R-:W-:Y:S06]  /*15030*/  BAR.SYNC.DEFER_BLOCKING 0x0 ;  /* 0x0000000000007b1d */ /* 0x000fec0000010000 */
[----:B--2---:R-:W-:Y:S02]  /*15040*/  STSM.16.M88.4 [R0], R228 ;  /* 0x000000e400007844 */ /* 0x004fe40000000200 */
[----:B------:R-:W-:Y:S06]  /*15050*/  BAR.SYNC.DEFER_BLOCKING 0x0 ;  /* 0x0000000000007b1d */ /* 0x000fec0000010000 */
[----:B------:R-:W2:Y:S02]  /*15060*/  LDS.128 R228, [R11] ;  /* 0x000000000be47984 */ /* 0x000ea40000000c00 */
[----:B------:R-:W-:Y:S06]  /*15070*/  BAR.SYNC.DEFER_BLOCKING 0x0 ;  /* 0x0000000000007b1d */ /* 0x000fec0000010000 */
[----:B------:R1:W-:Y:S02]  /*15080*/  STSM.16.M88.4 [R0], R240 ;  /* 0x000000f000007844 */ /* 0x0003e40000000200 */
[----:B------:R-:W-:Y:S06]  /*15090*/  BAR.SYNC.DEFER_BLOCKING 0x0 ;  /* 0x0000000000007b1d */ /* 0x000fec0000010000 */
[----:B-1----:R-:W3:Y:S04]  /*150a0*/  LDL.LU R241, [R1+0x20] ;  /* 0x0000200001f17983 */ /* 0x002ee80000300800 */
[----:B------:R-:W2:Y:S01]  /*150b0*/  LDL.LU R240, [R1+0x10] ;  /* 0x0000100001f07983 */ /* 0x000ea20000300800 */
[----:B------:R-:W-:-:S03]  /*150c0*/  ISETP.LT.AND P0, PT, R8, UR29, !P0 ;  /* 0x0000001d08007c0c */ /* 0x000fc6000c701270 */
[----:B------:R-:W2:Y:S04]  /*150d0*/  LDL.LU R242, [R1+0x14] ;  /* 0x0000140001f27983 */ /* 0x000ea80000300800 */
[----:B------:R-:W1:Y:S01]  /*150e0*/  LDS.128 R232, [R11] ;  /* 0x000000000be87984 */ /* 0x000e620000000c00 */
[----:B------:R-:W-:Y:S06]  /*150f0*/  BAR.SYNC.DEFER_BLOCKING 0x0 ;  /* 0x0000000000007b1d */ /* 0x000fec0000010000 */
[----:B------:R-:W2:Y:S04]  /*15100*/  LDL.LU R243, [R1+0x28] ;  /* 0x0000280001f37983 */ /* 0x000ea80000300800 */
[----:B----4-:R-:W-:Y:S01]  /*15110*/  STSM.16.M88.4 [R0], R236 ;  /* 0x000000ec00007844 */ /* 0x010fe20000000200 */
[----:B------:R-:W-:Y:S06]  /*15120*/  BAR.SYNC.DEFER_BLOCKING 0x0 ;  /* 0x0000000000007b1d */ /* 0x000fec0000010000 */
[----:B------:R-:W4:Y:S02]  /*15130*/  LDS.128 R236, [R11] ;  /* 0x000000000bec7984 */ /* 0x000f240000000c00 */
[----:B------:R-:W-:Y:S06]  /*15140*/  BAR.SYNC.DEFER_BLOCKING 0x0 ;  /* 0x0000000000007b1d */ /* 0x000fec0000010000 */
[----:B------:R0:W-:Y:S02]  /*15150*/  STSM.16.M88.4 [R0], R244 ;  /* 0x000000f400007844 */ /* 0x0001e40000000200 */
[----:B0-----:R-:W-:Y:S01]  /*15160*/  IMAD R0, R9, UR4, RZ ;  /* 0x0000000409007c24 */ /* 0x001fe2000f8e02ff */
[----:B------:R-:W-:Y:S01]  /*15170*/  ULDC.64 UR4, c[0x0][0x220] ;  /* 0x0000880000047ab9 */ /* 0x000fe20000000a00 */
[----:B------:R-:W4:Y:S01]  /*15180*/  LDL.LU R244, [R1+0x18] ;  /* 0x0000180001f47983 */ /* 0x000f220000300800 */
[----:B------:R-:W-:Y:S02]  /*15190*/  BAR.SYNC.DEFER_BLOCKING 0x0 ;  /* 0x0000000000007b1d */ /* 0x000fe40000010000 */
[----:B------:R-:W-:Y:S01]  /*151a0*/  LEA R2, P1, R0, UR4, 0x1 ;  /* 0x0000000400027c11 */ /* 0x000fe2000f8208ff */
[----:B------:R-:W-:-:S03]  /*151b0*/  IMAD R250, R250, 0x80, R0 ;  /* 0x00000080fafa7824 */ /* 0x000fc600078e0200 */
[----:B------:R-:W-:Y:S01]  /*151c0*/  LEA.HI.X.SX32 R3, R0, UR5, 0x1, P1 ;  /* 0x0000000500037c11 */ /* 0x000fe200088f0eff */
[----:B------:R-:W-:Y:S02]  /*151d0*/  ULDC UR4, c[0x0][0x248] ;  /* 0x0000920000047ab9 */ /* 0x000fe40000000800 */
[----:B------:R-:W-:Y:S01]  /*151e0*/  IMAD R0, R8, UR4, RZ ;  /* 0x0000000408007c24 */ /* 0x000fe2000f8e02ff */
[----:B------:R-:W4:Y:S01]  /*151f0*/  LDL.LU R245, [R1+0x2c] ;  /* 0x00002c0001f57983 */ /* 0x000f220000300800 */
[----:B------:R-:W-:Y:S02]  /*15200*/  ULDC.64 UR4, c[0x0][0x228] ;  /* 0x00008a0000047ab9 */ /* 0x000fe40000000a00 */
[----:B------:R-:W-:Y:S01]  /*15210*/  IMAD.WIDE R248, R0, 0x2, R2 ;  /* 0x0000000200f87825 */ /* 0x000fe200078e0202 */
[----:B------:R-:W4:Y:S04]  /*15220*/  LDL.LU R246, [R1+0x1c] ;  /* 0x00001c0001f67983 */ /* 0x000f280000300800 */
[----:B------:R-:W4:Y:S04]  /*15230*/  LDL.LU R247, [R1] ;  /* 0x0000000001f77983 */ /* 0x000f280000300800 */
[----:B---3--:R0:W-:Y:S01]  /*15240*/  @P0 STG.E.U16 desc[UR14][R248.64], R241 ;  /* 0x000000f1f8000986 */ /* 0x0081e2000c10150e */
[----:B------:R-:W-:-:S03]  /*15250*/  PRMT R252, R241, 0x7632, R252 ;  /* 0x00007632f1fc7816 */ /* 0x000fc600000000fc */
[----:B0-----:R-:W3:Y:S01]  /*15260*/  LDL.LU R241, [R1+0x24] ;  /* 0x0000240001f17983 */ /* 0x001ee20000300800 */
[----:B------:R-:W-:Y:S01]  /*15270*/  ISETP.GE.AND P0, PT, R8, UR7, PT ;  /* 0x0000000708007c0c */ /* 0x000fe2000bf06270 */
[----:B------:R-:W-:Y:S02]  /*15280*/  ULDC.64 UR6, c[0x0][0x220] ;  /* 0x0000880000067ab9 */ /* 0x000fe40000000a00 */
[----:B------:R-:W-:Y:S02]  /*15290*/  LEA R248, P1, R250, UR6, 0x1 ;  /* 0x00000006faf87c11 */ /* 0x000fe4000f8208ff */
[----:B------:R-:W-:Y:S01]  /*152a0*/  ISETP.LT.AND P0, PT, R10, UR4, !P0 ;  /* 0x000000040a007c0c */ /* 0x000fe2000c701270 */
[----:B------:R-:W-:Y:S01]  /*152b0*/  ULDC UR4, c[0x0][0x22c] ;  /* 0x00008b0000047ab9 */ /* 0x000fe20000000800 */
[----:B------:R-:W-:Y:S01]  /*152c0*/  LEA.HI.X.SX32 R249, R250, UR7, 0x1, P1 ;  /* 0x00000007faf97c11 */ /* 0x000fe200088f0eff */
[----:B------:R-:W-:Y:S02]  /*152d0*/  ULDC.64 UR6, c[0x0][0x228] ;  /* 0x00008a0000067ab9 */ /* 0x000fe40000000a00 */
[----:B------:R-:W-:-:S08]  /*152e0*/  IMAD.WIDE R250, R0, 0x2, R248 ;  /* 0x0000000200fa7825 */ /* 0x000fd000078e02f8 */
[----:B------:R0:W-:Y:S02]  /*152f0*/  @P0 STG.E.U16 desc[UR14][R250.64], R252 ;  /* 0x000000fcfa000986 */ /* 0x0001e4000c10150e */
[----:B0-----:R-:W-:-:S05]  /*15300*/  VIADD R250, R8, 0x1 ;  /* 0x0000000108fa7836 */ /* 0x001fca0000000000 */
[----:B------:R-:W-:Y:S01]  /*15310*/  ISETP.GE.AND P0, PT, R250, UR4, PT ;  /* 0x00000004fa007c0c */ /* 0x000fe2000bf06270 */
[----:B------:R-:W-:-:S03]  /*15320*/  ULDC UR4, c[0x0][0x248] ;  /* 0x0000920000047ab9 */ /* 0x000fc60000000800 */
[----:B------:R-:W-:Y:S01]  /*15330*/  ISETP.LT.AND P1, PT, R9, UR6, !P0 ;  /* 0x0000000609007c0c */ /* 0x000fe2000c721270 */
[----:B------:R-:W-:Y:S01]  /*15340*/  VIADD R0, R0, UR4 ;  /* 0x0000000400007c36 */ /* 0x000fe20008000000 */
[----:B------:R-:W-:Y:S01]  /*15350*/  ISETP.LT.AND P0, PT, R10, UR10, !P0 ;  /* 0x0000000a0a007c0c */ /* 0x000fe2000c701270 */
[----:B------:R-:W-:Y:S01]  /*15360*/  ULDC UR4, c[0x0][0x22c] ;  /* 0x00008b0000047ab9 */ /* 0x000fe20000000800 */
[----:B------:R-:W-:Y:S01]  /*15370*/  ULDC UR6, c[0x0][0x22c] ;  /* 0x00008b0000067ab9 */ /* 0x000fe20000000800 */
[----:B------:R-:W-:Y:S01]  /*15380*/  IMAD.WIDE R250, R0, 0x2, R2 ;  /* 0x0000000200fa7825 */ /* 0x000fe200078e0202 */
[----:B------:R-:W-:-:S07]  /*15390*/  ULDC UR10, c[0x0][0x228] ;  /* 0x00008a00000a7ab9 */ /* 0x000fce0000000800 */
[----:B--2---:R0:W-:Y:S02]  /*153a0*/  @P1 STG.E.U16 desc[UR14][R250.64], R240 ;  /* 0x000000f0fa001986 */ /* 0x0041e4000c10150e */
[----:B0-----:R-:W-:Y:S02]  /*153b0*/  IMAD.MOV.U32 R251, RZ, RZ, R240 ;  /* 0x000000fffffb7224 */ /* 0x001fe400078e00f0 */
[----:B------:R-:W2:Y:S03]  /*153c0*/  LDL.LU R240, [R1+0xa04] ;  /* 0x000a040001f07983 */ /* 0x000ea60000300800 */
[----:B------:R-:W-:Y:S01]  /*153d0*/  PRMT R252, R251, 0x7632, R252 ;  /* 0x00007632fbfc7816 */ /* 0x000fe200000000fc */
[----:B------:R-:W-:-:S05]  /*153e0*/  IMAD.WIDE R250, R0, 0x2, R248 ;  /* 0x0000000200fa7825 */ /* 0x000fca00078e02f8 */
        /* <DEDUP_REMOVED lines=11> */
[----:B---3--:R0:W-:Y:S02]  /*154a0*/  @P1 STG.E.U16 desc[UR14][R250.64], R241 ;  /* 0x000000f1fa001986 */ /* 0x0081e4000c10150e */
[----:B0-----:R-:W-:Y:S02]  /*154b0*/  IMAD.MOV.U32 R251, RZ, RZ, R241 ;  /* 0x000000fffffb7224 */ /* 0x001fe400078e00f1 */
[----:B------:R-:W3:Y:S03]  /*154c0*/  LDL.LU R241, [R1+0xa00] ;  /* 0x000a000001f17983 */ /* 0x000ee60000300800 */
        /* <DEDUP_REMOVED lines=10> */
[----:B------:R-:W-:Y:S01]  /*15570*/  PRMT R252, R242, 0x7632, R252 ;  /* 0x00007632f2fc7816 */ /* 0x000fe200000000fc */
[----:B------:R-:W-:Y:S01]  /*15580*/  IMAD.WIDE R250, R0, 0x2, R2 ;  /* 0x0000000200fa7825 */ /* 0x000fe200078e0202 */
[----:B------:R-:W-:-:S07]  /*15590*/  ULDC UR12, c[0x0][0x228] ;  /* 0x00008a00000c7ab9 */ /* 0x000fce0000000800 */
[----:B------:R0:W-:Y:S02]  /*155a0*/  @P1 STG.E.U16 desc[UR14][R250.64], R242 ;  /* 0x000000f2fa001986 */ /* 0x0001e4000c10150e */
[----:B0-----:R-:W-:Y:S02]  /*155b0*/  IMAD.WIDE R250, R0, 0x2, R248 ;  /* 0x0000000200fa7825 */ /* 0x001fe400078e02f8 */
[----:B------:R-:W3:Y:S04]  /*155c0*/  LDL.LU R242, [R1+0x9fc] ;  /* 0x0009fc0001f27983 */ /* 0x000ee80000300800 */
        /* <DEDUP_REMOVED lines=20> */
[----:B----4-:R-:W-:Y:S01]  /*15710*/  PRMT R252, R244, 0x7632, R252 ;  /* 0x00007632f4fc7816 */ /* 0x010fe200000000fc */
[----:B------:R-:W-:Y:S02]  /*15720*/  ULDC UR4, c[0x0][0x22c] ;  /* 0x00008b0000047ab9 */ /* 0x000fe40000000800 */
[----:B------:R-:W-:-:S08]  /*15730*/  IMAD.WIDE R250, R0, 0x2, R2 ;  /* 0x0000000200fa7825 */ /* 0x000fd000078e0202 */
[----:B------:R0:W-:Y:S04]  /*15740*/  @P1 STG.E.U16 desc[UR14][R250.64], R244 ;  /* 0x000000f4fa001986 */ /* 0x0001e8000c10150e */
[----:B0-----:R-:W4:Y:S01]  /*15750*/  LDL.LU R244, [R1+0x9f4] ;  /* 0x0009f40001f47983 */ /* 0x001f220000300800 */
[----:B------:R-:W-:Y:S01]  /*15760*/  ISETP.LT.AND P0, PT, R10, UR26, !P0 ;  /* 0x0000001a0a007c0c */ /* 0x000fe2000c701270 */
[----:B------:R-:W-:-:S12]  /*15770*/  IMAD.WIDE R250, R0, 0x2, R248 ;  /* 0x0000000200fa7825 */ /* 0x000fd800078e02f8 */
[----:B------:R0:W-:Y:S02]  /*15780*/  @P0 STG.E.U16 desc[UR14][R250.64], R252 ;  /* 0x000000fcfa000986 */ /* 0x0001e4000c10150e */
[----:B0-----:R-:W-:-:S05]  /*15790*/  VIADD R250, R8, 0x6 ;  /* 0x0000000608fa7836 */ /* 0x001fca0000000000 */
[----:B------:R-:W-:Y:S01]  /*157a0*/  ISETP.GE.AND P0, PT, R250, UR4, PT ;  /* 0x00000004fa007c0c */ /* 0x000fe2000bf06270 */
[----:B------:R-:W-:-:S03]  /*157b0*/  ULDC UR4, c[0x0][0x248] ;  /* 0x0000920000047ab9 */ /* 0x000fc60000000800 */
[----:B------:R-:W-:Y:S01]  /*157c0*/  ISETP.LT.AND P1, PT, R9, UR28, !P0 ;  /* 0x0000001c09007c0c */ /* 0x000fe2000c721270 */
[----:B------:R-:W-:Y:S01]  /*157d0*/  VIADD R0, R0, UR4 ;  /* 0x0000000400007c36 */ /* 0x000fe20008000000 */
[----:B------:R-:W-:Y:S02]  /*157e0*/  ULDC UR4, c[0x0][0x228] ;  /* 0x00008a0000047ab9 */ /* 0x000fe40000000800 */
[----:B------:R-:W-:Y:S01]  /*157f0*/  ISETP.LT.AND P0, PT, R10, UR4, !P0 ;  /* 0x000000040a007c0c */ /* 0x000fe2000c701270 */
[----:B------:R-:W-:Y:S01]  /*15800*/  IMAD.WIDE R250, R0, 0x2, R2 ;  /* 0x0000000200fa7825 */ /* 0x000fe200078e0202 */
[----:B------:R-:W-:Y:S01]  /*15810*/  PRMT R252, R245, 0x7632, R252 ;  /* 0x00007632f5fc7816 */ /* 0x000fe200000000fc */
[----:B------:R-:W-:-:S06]  /*15820*/  ULDC UR4, c[0x0][0x22c] ;  /* 0x00008b0000047ab9 */ /* 0x000fcc0000000800 */
[----:B------:R0:W-:Y:S02]  /*15830*/  @P1 STG.E.U16 desc[UR14][R250.64], R245 ;  /* 0x000000f5fa001986 */ /* 0x0001e4000c10150e */
[----:B0-----:R-:W-:Y:S02]  /*15840*/  IMAD.WIDE R250, R0, 0x2, R248 ;  /* 0x0000000200fa7825 */ /* 0x001fe400078e02f8 */
[----:B------:R-:W2:Y:S04]  /*15850*/  LDL.LU R245, [R1+0x9f0] ;  /* 0x0009f00001f57983 */ /* 0x000ea80000300800 */
[----:B------:R0:W-:Y:S02]  /*15860*/  @P0 STG.E.U16 desc[UR14][R250.64], R252 ;  /* 0x000000fcfa000986 */ /* 0x0001e4000c10150e */
[----:B0-----:R-:W-:-:S05]  /*15870*/  VIADD R250, R8, 0x7 ;  /* 0x0000000708fa7836 */ /* 0x001fca0000000000 */
[----:B------:R-:W-:Y:S01]  /*15880*/  ISETP.GE.AND P0, PT, R250, UR4, PT ;  /* 0x00000004fa007c0c */ /* 0x000fe2000bf06270 */
[----:B------:R-:W-:-:S03]  /*15890*/  ULDC UR4, c[0x0][0x228] ;  /* 0x00008a0000047ab9 */ /* 0x000fc60000000800 */
[----:B------:R-:W-:Y:S01]  /*158a0*/  ISETP.LT.AND P1, PT, R9, UR4, !P0 ;  /* 0x0000000409007c0c */ /* 0x000fe2000c721270 */
[----:B------:R-:W-:Y:S02]  /*158b0*/  ULDC UR4, c[0x0][0x248] ;  /* 0x0000920000047ab9 */ /* 0x000fe40000000800 */
[----:B------:R-:W-:Y:S01]  /*158c0*/  VIADD R0, R0, UR4 ;  /* 0x0000000400007c36 */ /* 0x000fe20008000000 */
[----:B------:R-:W-:Y:S02]  /*158d0*/  ULDC UR4, c[0x0][0x228] ;  /* 0x00008a0000047ab9 */ /* 0x000fe40000000800 */
[----:B------:R-:W-:Y:S01]  /*158e0*/  ISETP.LT.AND P0, PT, R10, UR4, !P0 ;  /* 0x000000040a007c0c */ /* 0x000fe2000c701270 */
[----:B------:R-:W-:Y:S01]  /*158f0*/  IMAD.WIDE R250, R0, 0x2, R2 ;  /* 0x0000000200fa7825 */ /* 0x000fe200078e0202 */
[----:B------:R-:W-:Y:S01]  /*15900*/  PRMT R252, R246, 0x7632, R252 ;  /* 0x00007632f6fc7816 */ /* 0x000fe200000000fc */
[----:B------:R-:W-:-:S04]  /*15910*/  ULDC UR4, c[0x0][0x22c] ;  /* 0x00008b0000047ab9 */ /* 0x000fc80000000800 */
        /* <DEDUP_REMOVED lines=28> */
[----:B------:R-:W-:-:S03]  /*15ae0*/  ULDC UR4, c[0x0][0x22c] ;  /* 0x00008b0000047ab9 */ /* 0x000fc60000000800 */
[----:B------:R-:W-:Y:S02]  /*15af0*/  VIADD R252, R8, 0xa ;  /* 0x0000000a08fc7836 */ /* 0x000fe40000000000 */
[----:B----4-:R0:W-:Y:S02]  /*15b00*/  @P1 STG.E.U16 desc[UR14][R250.64], R244 ;  /* 0x000000f4fa001986 */ /* 0x0101e4000c10150e */
[----:B0-----:R-:W-:Y:S01]  /*15b10*/  PRMT R244, R244, 0x7632, R244 ;  /* 0x00007632f4f47816 */ /* 0x001fe200000000f4 */
[----:B------:R-:W-:-:S05]  /*15b20*/  IMAD.WIDE R250, R0, 0x2, R248 ;  /* 0x0000000200fa7825 */ /* 0x000fca00078e02f8 */
[----:B------:R0:W-:Y:S01]  /*15b30*/  @P0 STG.E.U16 desc[UR14][R250.64], R244 ;  /* 0x000000f4fa000986 */ /* 0x0001e2000c10150e */
[----:B------:R-:W-:Y:S01]  /*15b40*/  ISETP.GE.AND P0, PT, R252, UR4, PT ;  /* 0x00000004fc007c0c */ /* 0x000fe2000bf06270 */
[----:B------:R-:W-:Y:S02]  /*15b50*/  ULDC UR4, c[0x0][0x228] ;  /* 0x00008a0000047ab9 */ /* 0x000fe40000000800 */
[----:B------:R-:W4:Y:S01]  /*15b60*/  LDL.LU R252, [R1+0x4] ;  /* 0x0000040001fc7983 */ /* 0x000f220000300800 */
[----:B------:R-:W-:Y:S01]  /*15b70*/  ISETP.LT.AND P1, PT, R9, UR4, !P0 ;  /* 0x0000000409007c0c */ /* 0x000fe2000c721270 */
[----:B------:R-:W-:Y:S02]  /*15b80*/  ULDC UR4, c[0x0][0x248] ;  /* 0x0000920000047ab9 */ /* 0x000fe40000000800 */
[----:B------:R-:W-:Y:S01]  /*15b90*/  VIADD R0, R0, UR4 ;  /* 0x0000000400007c36 */ /* 0x000fe20008000000 */
[----:B------:R-:W-:Y:S02]  /*15ba0*/  ULDC UR4, c[0x0][0x228] ;  /* 0x00008a0000047ab9 */ /* 0x000fe40000000800 */
[----:B------:R-:W-:Y:S01]  /*15bb0*/  ISETP.LT.AND P0, PT, R10, UR4, !P0 ;  /* 0x000000040a007c0c */ /* 0x000fe2000c701270 */
[----:B0-----:R-:W-:Y:S01]  /*15bc0*/  IMAD.WIDE R250, R0, 0x2, R2 ;  /* 0x0000000200fa7825 */ /* 0x001fe200078e0202 */
[----:B------:R-:W-:-:S05]  /*15bd0*/  ULDC UR4, c[0x0][0x22c] ;  /* 0x00008b0000047ab9 */ /* 0x000fca0000000800 */
[----:B----4-:R0:W-:Y:S01]  /*15be0*/  @P1 STG.E.U16 desc[UR14][R250.64], R252 ;  /* 0x000000fcfa001986 */ /* 0x0101e2000c10150e */
[----:B------:R-:W-:Y:S01]  /*15bf0*/  PRMT R244, R252, 0x7632, R244 ;  /* 0x00007632fcf47816 */ /* 0x000fe200000000f4 */
[----:B0-----:R-:W-:-:S04]  /*15c00*/  IMAD.WIDE R250, R0, 0x2, R248 ;  /* 0x0000000200fa7825 */ /* 0x001fc800078e02f8 */
[----:B------:R-:W-:Y:S01]  /*15c10*/  VIADD R252, R8, 0xb ;  /* 0x0000000b08fc7836 */ /* 0x000fe20000000000 */
[----:B------:R0:W-:Y:S04]  /*15c20*/  @P0 STG.E.U16 desc[UR14][R250.64], R244 ;  /* 0x000000f4fa000986 */ /* 0x0001e8000c10150e */
[----:B------:R-:W-:Y:S01]  /*15c30*/  ISETP.GE.AND P0, PT, R252, UR4, PT ;  /* 0x00000004fc007c0c */ /* 0x000fe2000bf06270 */
[----:B------:R-:W-:-:S03]  /*15c40*/  ULDC UR4, c[0x0][0x228] ;  /* 0x00008a0000047ab9 */ /* 0x000fc60000000800 */
[----:B------:R-:W-:Y:S01]  /*15c50*/  ISETP.LT.AND P1, PT, R9, UR4, !P0 ;  /* 0x0000000409007c0c */ /* 0x000fe2000c721270 */
[----:B------:R-:W-:Y:S02]  /*15c60*/  ULDC UR4, c[0x0][0x248] ;  /* 0x0000920000047ab9 */ /* 0x000fe40000000800 */
[----:B------:R-:W-:Y:S01]  /*15c70*/  VIADD R0, R0, UR4 ;  /* 0x0000000400007c36 */ /* 0x000fe20008000000 */
[----:B------:R-:W-:-:S03]  /*15c80*/  ULDC UR4, c[0x0][0x228] ;  /* 0x00008a0000047ab9 */ /* 0x000fc60000000800 */
[----:B0-----:R-:W-:-:S06]  /*15c90*/  IMAD.WIDE R250, R0, 0x2, R2 ;  /* 0x0000000200fa7825 */ /* 0x001fcc00078e0202 */
[----:B--2---:R0:W-:Y:S04]  /*15ca0*/  @P1 STG.E.U16 desc[UR14][R250.64], R245 ;  /* 0x000000f5fa001986 */ /* 0x0041e8000c10150e */
[----:B0-----:R-:W2:Y:S01]  /*15cb0*/  LDL.LU R251, [R1+0x8] ;  /* 0x0000080001fb7983 */ /* 0x001ea20000300800 */
[----:B------:R-:W-:Y:S01]  /*15cc0*/  ISETP.LT.AND P0, PT, R10, UR4, !P0 ;  /* 0x000000040a007c0c */ /* 0x000fe2000c701270 */
[----:B------:R-:W-:Y:S01]  /*15cd0*/  VIADD R252, R8, 0xc ;  /* 0x0000000c08fc7836 */ /* 0x000fe20000000000 */
[----:B------:R-:W-:Y:S01]  /*15ce0*/  PRMT R250, R245, 0x7632, R250 ;  /* 0x00007632f5fa7816 */ /* 0x000fe200000000fa */
[----:B------:R-:W-:Y:S01]  /*15cf0*/  IMAD.WIDE R244, R0, 0x2, R248 ;  /* 0x0000000200f47825 */ /* 0x000fe200078e02f8 */
[----:B------:R-:W-:-:S09]  /*15d00*/  ULDC UR4, c[0x0][0x22c] ;  /* 0x00008b0000047ab9 */ /* 0x000fd20000000800 */
[----:B------:R0:W-:Y:S01]  /*15d10*/  @P0 STG.E.U16 desc[UR14][R244.64], R250 ;  /* 0x000000faf4000986 */ /* 0x0001e2000c10150e */
[----:B------:R-:W-:Y:S01]  /*15d20*/  ISETP.GE.AND P0, PT, R252, UR4, PT ;  /* 0x00000004fc007c0c */ /* 0x000fe2000bf06270 */
[----:B------:R-:W-:-:S03]  /*15d30*/  ULDC UR4, c[0x0][0x228] ;  /* 0x00008a0000047ab9 */ /* 0x000fc60000000800 */
[----:B------:R-:W-:Y:S01]  /*15d40*/  ISETP.LT.AND P1, PT, R9, UR4, !P0 ;  /* 0x0000000409007c0c */ /* 0x000fe2000c721270 */
[----:B------:R-:W-:Y:S02]  /*15d50*/  ULDC UR4, c[0x0][0x248] ;  /* 0x0000920000047ab9 */ /* 0x000fe40000000800 */
[----:B------:R-:W-:Y:S01]  /*15d60*/  VIADD R0, R0, UR4 ;  /* 0x0000000400007c36 */ /* 0x000fe20008000000 */
[----:B------:R-:W-:Y:S02]  /*15d70*/  ULDC UR4, c[0x0][0x228] ;  /* 0x00008a0000047ab9 */ /* 0x000fe40000000800 */
[----:B------:R-:W-:Y:S01]  /*15d80*/  ISETP.LT.AND P0, PT, R10, UR4, !P0 ;  /* 0x000000040a007c0c */ /* 0x000fe2000c701270 */
[----:B0-----:R-:W-:Y:S01]  /*15d90*/  IMAD.WIDE R244, R0, 0x2, R2 ;  /* 0x0000000200f47825 */ /* 0x001fe200078e0202 */
[----:B------:R-:W-:-:S03]  /*15da0*/  ULDC UR4, c[0x0][0x22c] ;  /* 0x00008b0000047ab9 */ /* 0x000fc60000000800 */
[----:B------:R-:W-:Y:S02]  /*15db0*/  VIADD R250, R8, 0xd ;  /* 0x0000000d08fa7836 */ /* 0x000fe40000000000 */
[----:B--2---:R0:W-:Y:S01]  /*15dc0*/  @P1 STG.E.U16 desc[UR14][R244.64], R251 ;  /* 0x000000fbf4001986 */ /* 0x0041e2000c10150e */
[----:B------:R-:W-:Y:S01]  /*15dd0*/  PRMT R252, R251, 0x7632, R252 ;  /* 0x00007632fbfc7816 */ /* 0x000fe200000000fc */
[----:B0-----:R-:W-:-:S05]  /*15de0*/  IMAD.WIDE R244, R0, 0x2, R248 ;  /* 0x0000000200f47825 */ /* 0x001fca00078e02f8 */
[----:B------:R0:W-:Y:S04]  /*15df0*/  @P0 STG.E.U16 desc[UR14][R244.64], R252 ;  /* 0x000000fcf4000986 */ /* 0x0001e8000c10150e */
[----:B0-----:R-:W2:Y:S01]  /*15e00*/  LDL.LU R252, [R1+0xc] ;  /* 0x00000c0001fc7983 */ /* 0x001ea20000300800 */
        /* <DEDUP_REMOVED lines=8> */
[----:B---3--:R-:W-:Y:S01]  /*15e90*/  PRMT R250, R246, 0x7632, R250 ;  /* 0x00007632f6fa7816 */ /* 0x008fe200000000fa */
[----:B------:R-:W-:Y:S02]  /*15ea0*/  ULDC UR4, c[0x0][0x22c] ;  /* 0x00008b0000047ab9 */ /* 0x000fe40000000800 */
[----:B------:R-:W-:-:S02]  /*15eb0*/  VIADD R0, R8, 0xe ;  /* 0x0000000e08007836 */ /* 0x000fc40000000000 */
[----:B------:R0:W-:Y:S02]  /*15ec0*/  @P1 STG.E.U16 desc[UR14][R244.64], R246 ;  /* 0x000000f6f4001986 */ /* 0x0001e4000c10150e */
[----:B0-----:R-:W-:-:S05]  /*15ed0*/  IMAD.WIDE R244, R251, 0x2, R248 ;  /* 0x00000002fbf47825 */ /* 0x001fca00078e02f8 */
        /* <DEDUP_REMOVED lines=24> */
[----:B------:R-:W-:Y:S02]  /*16060*/  IMAD.WIDE R250, R246, 0x2, R248 ;  /* 0x00000002f6fa7825 */ /* 0x000fe400078e02f8 */
[----:B------:R0:W-:Y:S02]  /*16070*/  @P1 STG.E.U16 desc[UR14][R244.64], R247 ;  /* 0x000000f7f4001986 */ /* 0x0001e4000c10150e */
[----:B------:R-:W-:Y:S01]  /*16080*/  VIADD R0, R8, 0x10 ;  /* 0x0000001008007836 */ /* 0x000fe20000000000 */
[----:B0-----:R-:W-:-:S05]  /*16090*/  PRMT R245, R247, 0x7632, R245 ;  /* 0x00007632f7f57816 */ /* 0x001fca00000000f5 */
        /* <DEDUP_REMOVED lines=22> */
[C---:B0-----:R-:W-:Y:S01]  /*16200*/  IMAD.WIDE R244, R251.reuse, 0x2, R2 ;  /* 0x00000002fbf47825 */ /* 0x041fe200078e0202 */
[----:B------:R-:W-:Y:S01]  /*16210*/  PRMT R240, R100, 0x7632, R240 ;  /* 0x0000763264f07816 */ /* 0x000fe200000000f0 */
[----:B------:R-:W-:Y:S02]  /*16220*/  ULDC UR4, c[0x0][0x22c] ;  /* 0x00008b0000047ab9 */ /* 0x000fe40000000800 */
[----:B------:R-:W-:-:S04]  /*16230*/  IMAD.WIDE R246, R251, 0x2, R248 ;  /* 0x00000002fbf67825 */ /* 0x000fc800078e02f8 */
[----:B------:R-:W-:Y:S01]  /*16240*/  VIADD R0, R8, 0x12 ;  /* 0x0000001208007836 */ /* 0x000fe20000000000 */
[----:B------:R0:W-:Y:S04]  /*16250*/  @P1 STG.E.U16 desc[UR14][R244.64], R100 ;  /* 0x00000064f4001986 */ /* 0x0001e8000c10150e */
        /* <DEDUP_REMOVED lines=9> */
[----:B------:R-:W-:Y:S01]  /*162f0*/  PRMT R100, R241, 0x7632, R100 ;  /* 0x00007632f1647816 */ /* 0x000fe20000000064 */
[----:B------:R-:W-:Y:S02]  /*16300*/  ULDC UR4, c[0x0][0x22c] ;  /* 0x00008b0000047ab9 */ /* 0x000fe40000000800 */
[----:B--2---:R-:W-:-:S04]  /*16310*/  IMAD.WIDE R246, R251, 0x2, R248 ;  /* 0x00000002fbf67825 */ /* 0x004fc800078e02f8 */
        /* <DEDUP_REMOVED lines=11> */
[----:B--2---:R-:W-:Y:S01]  /*163d0*/  PRMT R100, R101, 0x7632, R100 ;  /* 0x0000763265647816 */ /* 0x004fe20000000064 */
        /* <DEDUP_REMOVED lines=10> */
[----:B------:R-:W-:Y:S01]  /*16480*/  ULDC UR4, c[0x0][0x228] ;  /* 0x00008a0000047ab9 */ /* 0x000fe20000000800 */
[----:B------:R-:W-:Y:S01]  /*16490*/  VIADD R0, R8, 0x15 ;  /* 0x0000001508007836 */ /* 0x000fe20000000000 */
[----:B------:R-:W-:Y:S01]  /*164a0*/  ISETP.LT.AND P1, PT, R10, UR4, !P0 ;  /* 0x000000040a007c0c */ /* 0x000fe2000c721270 */
[C---:B0-----:R-:W-:Y:S01]  /*164b0*/  IMAD.WIDE R240, R251.reuse, 0x2, R2 ;  /* 0x00000002fbf07825 */ /* 0x041fe200078e0202 */
[----:B------:R-:W-:Y:S02]  /*164c0*/  ULDC UR4, c[0x0][0x22c] ;  /* 0x00008b0000047ab9 */ /* 0x000fe40000000800 */
[----:B------:R-:W-:Y:S01]  /*164d0*/  ISETP.GE.AND P0, PT, R0, UR4, PT ;  /* 0x0000000400007c0c */ /* 0x000fe2000bf06270 */
[----:B------:R-:W-:Y:S01]  /*164e0*/  ULDC UR4, c[0x0][0x228] ;  /* 0x00008a0000047ab9 */ /* 0x000fe20000000800 */
[----:B--2---:R-:W-:Y:S01]  /*164f0*/  IMAD.WIDE R100, R251, 0x2, R248 ;  /* 0x00000002fb647825 */ /* 0x004fe200078e02f8 */
[----:B------:R0:W-:Y:S01]  /*16500*/  @P2 STG.E.U16 desc[UR14][R240.64], R242 ;  /* 0x000000f2f0002986 */ /* 0x0001e2000c10150e */
[----:B------:R-:W-:Y:S01]  /*16510*/  ISETP.LT.AND P2, PT, R9, UR4, !P0 ;  /* 0x0000000409007c0c */ /* 0x000fe2000c741270 */
[----:B------:R-:W-:Y:S01]  /*16520*/  ULDC UR4, c[0x0][0x248] ;  /* 0x0000920000047ab9 */ /* 0x000fe20000000800 */
[----:B------:R-:W-:-:S02]  /*16530*/  VIADD R0, R8, 0x16 ;  /* 0x0000001608007836 */ /* 0x000fc40000000000 */
[----:B------:R-:W-:Y:S01]  /*16540*/  VIADD R251, R251, UR4 ;  /* 0x00000004fbfb7c36 */ /* 0x000fe20008000000 */
[----:B------:R-:W-:Y:S01]  /*16550*/  ULDC UR4, c[0x0][0x228] ;  /* 0x00008a0000047ab9 */ /* 0x000fe20000000800 */
[----:B0-----:R-:W-:-:S05]  /*16560*/  PRMT R241, R242, 0x7632, R241 ;  /* 0x00007632f2f17816 */ /* 0x001fca00000000f1 */
[----:B------:R0:W-:Y:S01]  /*16570*/  @P1 STG.E.U16 desc[UR14][R100.64], R241 ;  /* 0x000000f164001986 */ /* 0x0001e2000c10150e */
[----:B------:R-:W-:Y:S01]  /*16580*/  ISETP.LT.AND P1, PT, R10, UR4, !P0 ;  /* 0x000000040a007c0c */ /* 0x000fe2000c721270 */
[----:B------:R-:W-:Y:S02]  /*16590*/  ULDC UR4, c[0x0][0x22c] ;  /* 0x00008b0000047ab9 */ /* 0x000fe40000000800 */
[----:B------:R-:W-:Y:S01]  /*165a0*/  ISETP.GE.AND P0, PT, R0, UR4, PT ;  /* 0x0000000400007c0c */ /* 0x000fe2000bf06270 */
[----:B------:R-:W-:Y:S01]  /*165b0*/  ULDC UR4, c[0x0][0x228] ;  /* 0x00008a0000047ab9 */ /* 0x000fe20000000800 */
[----:B------:R-:W-:Y:S02]  /*165c0*/  VIADD R0, R8, 0x18 ;  /* 0x0000001808007836 */ /* 0x000fe40000000000 */
[----:B0-----:R-:W-:Y:S01]  /*165d0*/  IMAD.WIDE R240, R251, 0x2, R2 ;  /* 0x00000002fbf07825 */ /* 0x001fe200078e0202 */
[----:B------:R-:W-:Y:S02]  /*165e0*/  PRMT R101, R102, 0x7632, R101 ;  /* 0x0000763266657816 */ /* 0x000fe40000000065 */
[----:B------:R-:W-:Y:S01]  /*165f0*/  ISETP.LT.AND P6, PT, R9, UR4, !P0 ;  /* 0x0000000409007c0c */ /* 0x000fe2000c7c1270 */
[----:B------:R-:W-:Y:S01]  /*16600*/  ULDC UR4, c[0x0][0x248] ;  /* 0x0000920000047ab9 */ /* 0x000fe20000000800 */
[----:B------:R0:W-:Y:S01]  /*16610*/  @P2 STG.E.U16 desc[UR14][R240.64], R102 ;  /* 0x00000066f0002986 */ /* 0x0001e2000c10150e */
[----:B------:R-:W-:Y:S01]  /*16620*/  IMAD.WIDE R244, R251, 0x2, R248 ;  /* 0x00000002fbf47825 */ /* 0x000fe200078e02f8 */
[----:B------:R-:W-:Y:S01]  /*16630*/  ISETP.GE.AND P4, PT, R0, UR6, PT ;  /* 0x0000000600007c0c */ /* 0x000fe2000bf86270 */
[----:B------:R-:W-:-:S02]  /*16640*/  ULDC UR6, c[0x0][0x22c] ;  /* 0x00008b0000067ab9 */ /* 0x000fc40000000800 */
[----:B------:R-:W-:Y:S01]  /*16650*/  VIADD R251, R251, UR4 ;  /* 0x00000004fbfb7c36 */ /* 0x000fe20008000000 */
[----:B------:R-:W-:Y:S01]  /*16660*/  ULDC UR4, c[0x0][0x22c] ;  /* 0x00008b0000047ab9 */ /* 0x000fe20000000800 */
[C---:B------:R-:W-:Y:S02]  /*16670*/  VIADD R0, R8.reuse, 0x19 ;  /* 0x0000001908007836 */ /* 0x040fe40000000000 */
[----:B0-----:R-:W-:Y:S01]  /*16680*/  VIADD R102, R8, 0x17 ;  /* 0x0000001708667836 */ /* 0x001fe20000000000 */
[----:B------:R0:W-:Y:S01]  /*16690*/  @P1 STG.E.U16 desc[UR14][R244.64], R101 ;  /* 0x00000065f4001986 */ /* 0x0001e2000c10150e */
[----:B------:R-:W-:Y:S01]  /*166a0*/  ISETP.LT.AND P2, PT, R10, UR8, !P0 ;  /* 0x000000080a007c0c */ /* 0x000fe2000c741270 */
[----:B------:R-:W-:Y:S02]  /*166b0*/  IMAD.WIDE R240, R251, 0x2, R248 ;  /* 0x00000002fbf07825 */ /* 0x000fe400078e02f8 */
[----:B------:R-:W-:Y:S01]  /*166c0*/  ISETP.GE.AND P5, PT, R102, UR4, PT ;  /* 0x0000000466007c0c */ /* 0x000fe2000bfa6270 */
[----:B------:R-:W-:Y:S01]  /*166d0*/  ULDC UR4, c[0x0][0x228] ;  /* 0x00008a0000047ab9 */ /* 0x000fe20000000800 */
[----:B------:R-:W-:Y:S01]  /*166e0*/  ISETP.GE.AND P1, PT, R0, UR6, PT ;  /* 0x0000000600007c0c */ /* 0x000fe2000bf26270 */
[----:B------:R-:W-:Y:S01]  /*166f0*/  ULDC UR6, c[0x0][0x228] ;  /* 0x00008a0000067ab9 */ /* 0x000fe20000000800 */
[----:B------:R-:W-:Y:S01]  /*16700*/  ISETP.LT.AND P0, PT, R9, UR4, !P5 ;  /* 0x0000000409007c0c */ /* 0x000fe2000ef01270 */
[----:B------:R-:W-:Y:S01]  /*16710*/  ULDC UR4, c[0x0][0x248] ;  /* 0x0000920000047ab9 */ /* 0x000fe20000000800 */
[----:B------:R-:W-:Y:S01]  /*16720*/  ULDC UR8, c[0x0][0x228] ;  /* 0x00008a0000087ab9 */ /* 0x000fe20000000800 */
[----:B0-----:R-:W-:Y:S01]  /*16730*/  IMAD.WIDE R100, R251, 0x2, R2 ;  /* 0x00000002fb647825 */ /* 0x001fe200078e0202 */
[----:B------:R-:W-:Y:S01]  /*16740*/  ISETP.LT.AND P5, PT, R10, UR6, !P5 ;  /* 0x000000060a007c0c */ /* 0x000fe2000efa1270 */
[----:B------:R-:W-:-:S02]  /*16750*/  ULDC UR6, c[0x0][0x22c] ;  /* 0x00008b0000067ab9 */ /* 0x000fc40000000800 */
[----:B------:R-:W-:Y:S01]  /*16760*/  VIADD R251, R251, UR4 ;  /* 0x00000004fbfb7c36 */ /* 0x000fe20008000000 */
[----:B------:R0:W-:Y:S01]  /*16770*/  @P6 STG.E.U16 desc[UR14][R100.64], R243 ;  /* 0x000000f364006986 */ /* 0x0001e2000c10150e */
[----:B------:R-:W-:Y:S01]  /*16780*/  ISETP.LT.AND P6, PT, R9, UR8, !P4 ;  /* 0x0000000809007c0c */ /* 0x000fe2000e7c1270 */
[----:B------:R-:W-:Y:S01]  /*16790*/  ULDC UR4, c[0x0][0x248] ;  /* 0x0000920000047ab9 */ /* 0x000fe20000000800 */
[----:B------:R-:W-:Y:S01]  /*167a0*/  PRMT R102, R243, 0x7632, R102 ;  /* 0x00007632f3667816 */ /* 0x000fe20000000066 */
[----:B------:R-:W-:Y:S01]  /*167b0*/  VIADD R245, R251, UR4 ;  /* 0x00000004fbf57c36 */ /* 0x000fe20008000000 */
[----:B------:R-:W-:Y:S01]  /*167c0*/  PRMT R244, R103, 0x7632, R244 ;  /* 0x0000763267f47816 */ /* 0x000fe200000000f4 */
[----:B------:R-:W-:Y:S01]  /*167d0*/  VIADD R0, R8, 0x1b ;  /* 0x0000001b08007836 */ /* 0x000fe20000000000 */
[----:B------:R-:W-:Y:S01]  /*167e0*/  ULDC UR8, c[0x0][0x228] ;  /* 0x00008a0000087ab9 */ /* 0x000fe20000000800 */
[----:B------:R2:W-:Y:S01]  /*167f0*/  @P2 STG.E.U16 desc[UR14][R240.64], R102 ;  /* 0x00000066f0002986 */ /* 0x0005e2000c10150e */
[----:B------:R-:W-:Y:S01]  /*16800*/  ULDC UR4, c[0x0][0x22c] ;  /* 0x00008b0000047ab9 */ /* 0x000fe20000000800 */
[----:B0-----:R-:W-:-:S04]  /*16810*/  IMAD.WIDE R242, R251, 0x2, R2 ;  /* 0x00000002fbf27825 */ /* 0x001fc800078e0202 */
[----:B------:R-:W-:Y:S01]  /*16820*/  IMAD.WIDE R100, R251, 0x2, R248 ;  /* 0x00000002fb647825 */ /* 0x000fe200078e02f8 */
[----:B------:R0:W-:Y:S01]  /*16830*/  @P0 STG.E.U16 desc[UR14][R242.64], R103 ;  /* 0x00000067f2000986 */ /* 0x0001e2000c10150e */
[----:B------:R-:W-:Y:S01]  /*16840*/  ISETP.GE.AND P0, PT, R0, UR6, PT ;  /* 0x0000000600007c0c */ /* 0x000fe2000bf06270 */
[----:B------:R-:W-:Y:S01]  /*16850*/  ULDC UR6, c[0x0][0x228] ;  /* 0x00008a0000067ab9 */ /* 0x000fe20000000800 */
[----:B--2---:R-:W-:Y:S01]  /*16860*/  IMAD.WIDE R240, R245, 0x2, R2 ;  /* 0x00000002f5f07825 */ /* 0x004fe200078e0202 */
[----:B------:R2:W-:Y:S01]  /*16870*/  @P5 STG.E.U16 desc[UR14][R100.64], R244 ;  /* 0x000000f464005986 */ /* 0x0005e2000c10150e */
[----:B------:R-:W-:Y:S01]  /*16880*/  ISETP.LT.AND P4, PT, R10, UR6, !P4 ;  /* 0x000000060a007c0c */ /* 0x000fe2000e781270 */
[----:B------:R-:W-:Y:S01]  /*16890*/  ULDC UR6, c[0x0][0x22c] ;  /* 0x00008b0000067ab9 */ /* 0x000fe20000000800 */
[C---:B------:R-:W-:Y:S01]  /*168a0*/  VIADD R102, R8.reuse, 0x1a ;  /* 0x0000001a08667836 */ /* 0x040fe20000000000 */
[----:B------:R3:W-:Y:S01]  /*168b0*/  @P6 STG.E.U16 desc[UR14][R240.64], R92 ;  /* 0x0000005cf0006986 */ /* 0x0007e2000c10150e */
[----:B------:R-:W-:Y:S01]  /*168c0*/  ISETP.LT.AND P6, PT, R9, UR8, !P1 ;  /* 0x0000000809007c0c */ /* 0x000fe2000cfc1270 */
[----:B------:R-:W-:-:S02]  /*168d0*/  VIADD R0, R8, 0x1c ;  /* 0x0000001c08007836 */ /* 0x000fc40000000000 */
[----:B------:R-:W-:Y:S01]  /*168e0*/  ISETP.GE.AND P2, PT, R102, UR4, PT ;  /* 0x0000000466007c0c */ /* 0x000fe2000bf46270 */
[----:B------:R-:W-:Y:S01]  /*168f0*/  ULDC UR4, c[0x0][0x248] ;  /* 0x0000920000047ab9 */ /* 0x000fe20000000800 */
[----:B0-----:R-:W-:Y:S01]  /*16900*/  PRMT R242, R92, 0x7632, R242 ;  /* 0x000076325cf27816 */ /* 0x001fe200000000f2 */
[C---:B------:R-:W-:Y:S01]  /*16910*/  VIADD R243, R245.reuse, UR4 ;  /* 0x00000004f5f37c36 */ /* 0x040fe20008000000 */
[----:B------:R-:W-:Y:S01]  /*16920*/  ISETP.LT.AND P1, PT, R10, UR10, !P1 ;  /* 0x0000000a0a007c0c */ /* 0x000fe2000cf21270 */
[----:B------:R-:W-:Y:S01]  /*16930*/  IMAD.WIDE R102, R245, 0x2, R248 ;  /* 0x00000002f5667825 */ /* 0x000fe200078e02f8 */
[----:B------:R-:W-:Y:S01]  /*16940*/  ULDC UR4, c[0x0][0x22c] ;  /* 0x00008b0000047ab9 */ /* 0x000fe20000000800 */
[----:B------:R-:W-:Y:S02]  /*16950*/  ULDC UR8, c[0x0][0x228] ;  /* 0x00008a0000087ab9 */ /* 0x000fe40000000800 */
[----:B--2---:R-:W-:Y:S01]  /*16960*/  IMAD.WIDE R100, R243, 0x2, R2 ;  /* 0x00000002f3647825 */ /* 0x004fe200078e0202 */
[----:B------:R-:W-:Y:S01]  /*16970*/  ISETP.GE.AND P5, PT, R0, UR4, PT ;  /* 0x0000000400007c0c */ /* 0x000fe2000bfa6270 */
[----:B------:R0:W-:Y:S01]  /*16980*/  @P4 STG.E.U16 desc[UR14][R102.64], R242 ;  /* 0x000000f266004986 */ /* 0x0001e2000c10150e */
[----:B------:R-:W-:Y:S01]  /*16990*/  ULDC UR10, c[0x0][0x228] ;  /* 0x00008a00000a7ab9 */ /* 0x000fe20000000800 */
[----:B------:R-:W-:Y:S01]  /*169a0*/  ULDC UR4, c[0x0][0x248] ;  /* 0x0000920000047ab9 */ /* 0x000fe20000000800 */
[----:B------:R-:W-:Y:S01]  /*169b0*/  ISETP.LT.AND P4, PT, R9, UR8, !P2 ;  /* 0x0000000809007c0c */ /* 0x000fe2000d781270 */
[----:B------:R2:W-:Y:S01]  /*169c0*/  @P6 STG.E.U16 desc[UR14][R100.64], R96 ;  /* 0x0000006064006986 */ /* 0x0005e2000c10150e */
[----:B------:R-:W-:Y:S01]  /*169d0*/  ISETP.LT.AND P2, PT, R10, UR10, !P2 ;  /* 0x0000000a0a007c0c */ /* 0x000fe2000d741270 */
[----:B---3--:R-:W-:Y:S01]  /*169e0*/  IMAD.WIDE R240, R243, 0x2, R248 ;  /* 0x00000002f3f07825 */ /* 0x008fe200078e02f8 */
[----:B------:R-:W-:Y:S01]  /*169f0*/  ISETP.LT.AND P6, PT, R9, UR12, !P0 ;  /* 0x0000000c09007c0c */ /* 0x000fe2000c7c1270 */
[----:B------:R-:W-:Y:S01]  /*16a00*/  ULDC UR8, c[0x0][0x228] ;  /* 0x00008a0000087ab9 */ /* 0x000fe20000000800 */
[----:B------:R-:W-:Y:S01]  /*16a10*/  PRMT R92, R96, 0x7632, R92 ;  /* 0x00007632605c7816 */ /* 0x000fe2000000005c */
[----:B------:R-:W-:Y:S01]  /*16a20*/  VIADD R0, R8, 0x1d ;  /* 0x0000001d08007836 */ /* 0x000fe20000000000 */
[----:B------:R-:W-:Y:S01]  /*16a30*/  ULDC UR10, c[0x0][0x228] ;  /* 0x00008a00000a7ab9 */ /* 0x000fe20000000800 */
[----:B0-----:R-:W-:Y:S01]  /*16a40*/  VIADD R103, R243, UR4 ;  /* 0x00000004f3677c36 */ /* 0x001fe20008000000 */
[----:B------:R-:W-:Y:S01]  /*16a50*/  ULDC UR4, c[0x0][0x248] ;  /* 0x0000920000047ab9 */ /* 0x000fe20000000800 */
[----:B------:R0:W-:Y:S01]  /*16a60*/  @P1 STG.E.U16 desc[UR14][R240.64], R92 ;  /* 0x0000005cf0001986 */ /* 0x0001e2000c10150e */
[----:B------:R-:W-:Y:S01]  /*16a70*/  ULDC UR12, c[0x0][0x228] ;  /* 0x00008a00000c7ab9 */ /* 0x000fe20000000800 */
[----:B------:R-:W-:-:S02]  /*16a80*/  VIADD R243, R103, UR4 ;  /* 0x0000000467f37c36 */ /* 0x000fc40008000000 */
[C---:B--2---:R-:W-:Y:S01]  /*16a90*/  IMAD.WIDE R100, R103.reuse, 0x2, R2 ;  /* 0x0000000267647825 */ /* 0x044fe200078e0202 */
[----:B------:R-:W-:Y:S01]  /*16aa0*/  ISETP.GE.AND P1, PT, R0, UR6, PT ;  /* 0x0000000600007c0c */ /* 0x000fe2000bf26270 */
[----:B------:R-:W-:Y:S01]  /*16ab0*/  ULDC UR4, c[0x0][0x22c] ;  /* 0x00008b0000047ab9 */ /* 0x000fe20000000800 */
[----:B------:R-:W-:Y:S01]  /*16ac0*/  ISETP.LT.AND P0, PT, R10, UR8, !P0 ;  /* 0x000000080a007c0c */ /* 0x000fe2000c701270 */
[----:B------:R-:W-:Y:S01]  /*16ad0*/  IMAD.WIDE R102, R103, 0x2, R248 ;  /* 0x0000000267667825 */ /* 0x000fe200078e02f8 */
[----:B0-----:R-:W-:-:S03]  /*16ae0*/  PRMT R92, R93, 0x7632, R92 ;  /* 0x000076325d5c7816 */ /* 0x001fc6000000005c */
[----:B------:R-:W-:Y:S01]  /*16af0*/  IMAD.WIDE R240, R243, 0x2, R2 ;  /* 0x00000002f3f07825 */ /* 0x000fe200078e0202 */
[----:B------:R-:W-:Y:S01]  /*16b00*/  @P4 STG.E.U16 desc[UR14][R100.64], R93 ;  /* 0x0000005d64004986 */ /* 0x000fe2000c10150e */
[----:B------:R-:W-:Y:S01]  /*16b10*/  ULDC UR6, c[0x0][0x22c] ;  /* 0x00008b0000067ab9 */ /* 0x000fe20000000800 */
[----:B------:R-:W-:Y:S01]  /*16b20*/  ULDC UR8, c[0x0][0x228] ;  /* 0x00008a0000087ab9 */ /* 0x000fe20000000800 */
[----:B------:R-:W-:Y:S01]  /*16b30*/  VIADD R0, R8, 0x1e ;  /* 0x0000001e08007836 */ /* 0x000fe20000000000 */
[----:B------:R0:W-:Y:S04]  /*16b40*/  @P2 STG.E.U16 desc[UR14][R102.64], R92 ;  /* 0x0000005c66002986 */ /* 0x0001e8000c10150e */
[----:B------:R2:W-:Y:S01]  /*16b50*/  @P6 STG.E.U16 desc[UR14][R240.64], R97 ;  /* 0x00000061f0006986 */ /* 0x0005e2000c10150e */
[----:B------:R-:W-:Y:S01]  /*16b60*/  ISETP.GE.AND P4, PT, R0, UR4, PT ;  /* 0x0000000400007c0c */ /* 0x000fe2000bf86270 */
[----:B------:R-:W-:Y:S01]  /*16b70*/  VIADD R0, R8, 0x1f ;  /* 0x0000001f08007836 */ /* 0x000fe20000000000 */
[----:B------:R-:W-:Y:S01]  /*16b80*/  ISETP.LT.AND P6, PT, R9, UR10, !P5 ;  /* 0x0000000a09007c0c */ /* 0x000fe2000efc1270 */
[----:B------:R-:W-:Y:S01]  /*16b90*/  ULDC UR4, c[0x0][0x248] ;  /* 0x0000920000047ab9 */ /* 0x000fe20000000800 */
[----:B------:R-:W-:Y:S01]  /*16ba0*/  ISETP.LT.AND P5, PT, R10, UR12, !P5 ;  /* 0x0000000c0a007c0c */ /* 0x000fe2000efa1270 */
[----:B------:R-:W-:Y:S01]  /*16bb0*/  ULDC UR10, c[0x0][0x228] ;  /* 0x00008a00000a7ab9 */ /* 0x000fe20000000800 */
[----:B------:R-:W-:Y:S01]  /*16bc0*/  ISETP.GE.AND P2, PT, R0, UR6, PT ;  /* 0x0000000600007c0c */ /* 0x000fe2000bf46270 */
[----:B0-----:R-:W-:Y:S01]  /*16bd0*/  VIADD R103, R243, UR4 ;  /* 0x00000004f3677c36 */ /* 0x001fe20008000000 */
[----:B------:R-:W-:Y:S01]  /*16be0*/  PRMT R0, R97, 0x7632, R0 ;  /* 0x0000763261007816 */ /* 0x000fe20000000000 */
[----:B------:R-:W-:Y:S01]  /*16bf0*/  IMAD.WIDE R92, R243, 0x2, R248 ;  /* 0x00000002f35c7825 */ /* 0x000fe200078e02f8 */
[----:B------:R-:W-:Y:S01]  /*16c00*/  PRMT R102, R94, 0x7632, R102 ;  /* 0x000076325e667816 */ /* 0x000fe20000000066 */
[----:B------:R-:W-:Y:S01]  /*16c10*/  ULDC UR4, c[0x0][0x22c] ;  /* 0x00008b0000047ab9 */ /* 0x000fe20000000800 */
[----:B------:R-:W-:Y:S01]  /*16c20*/  ULDC UR12, c[0x0][0x228] ;  /* 0x00008a00000c7ab9 */ /* 0x000fe20000000800 */
[----:B--2---:R-:W-:Y:S01]  /*16c30*/  IMAD.WIDE R96, R103, 0x2, R2 ;  /* 0x0000000267607825 */ /* 0x004fe200078e0202 */
[----:B------:R0:W-:Y:S01]  /*16c40*/  @P0 STG.E.U16 desc[UR14][R92.64], R0 ;  /* 0x000000005c000986 */ /* 0x0001e2000c10150e */
[----:B------:R-:W-:-:S02]  /*16c50*/  ULDC UR6, c[0x0][0x248] ;  /* 0x0000920000067ab9 */ /* 0x000fc40000000800 */
[----:B------:R-:W-:Y:S02]  /*16c60*/  VIADD R240, R8, 0x20 ;  /* 0x0000002008f07836 */ /* 0x000fe40000000000 */
[----:B------:R-:W-:Y:S01]  /*16c70*/  IMAD.WIDE R100, R103, 0x2, R248 ;  /* 0x0000000267647825 */ /* 0x000fe200078e02f8 */
[----:B------:R2:W-:Y:S02]  /*16c80*/  @P6 STG.E.U16 desc[UR14][R96.64], R94 ;  /* 0x0000005e60006986 */ /* 0x0005e4000c10150e */
[----:B------:R-:W-:Y:S01]  /*16c90*/  ISETP.GE.AND P0, PT, R240, UR4, PT ;  /* 0x00000004f0007c0c */ /* 0x000fe2000bf06270 */
[----:B------:R-:W-:Y:S01]  /*16ca0*/  ULDC UR4, c[0x0][0x248] ;  /* 0x0000920000047ab9 */ /* 0x000fe20000000800 */
[----:B------:R3:W-:Y:S01]  /*16cb0*/  @P5 STG.E.U16 desc[UR14][R100.64], R102 ;  /* 0x0000006664005986 */ /* 0x0007e2000c10150e */
[----:B------:R-:W-:Y:S01]  /*16cc0*/  ISETP.LT.AND P5, PT, R9, UR8, !P1 ;  /* 0x0000000809007c0c */ /* 0x000fe2000cfa1270 */
[----:B------:R-:W-:Y:S01]  /*16cd0*/  VIADD R103, R103, UR4 ;  /* 0x0000000467677c36 */ /* 0x000fe20008000000 */
[----:B------:R-:W-:Y:S01]  /*16ce0*/  ISETP.LT.AND P1, PT, R10, UR10, !P1 ;  /* 0x0000000a0a007c0c */ /* 0x000fe2000cf21270 */
[----:B0-----:R-:W-:Y:S01]  /*16cf0*/  VIADD R0, R8, 0x21 ;  /* 0x0000002108007836 */ /* 0x001fe20000000000 */
[----:B------:R-:W-:Y:S01]  /*16d00*/  ISETP.LT.AND P6, PT, R9, UR12, !P4 ;  /* 0x0000000c09007c0c */ /* 0x000fe2000e7c1270 */
[C---:B------:R-:W-:Y:S01]  /*16d10*/  VIADD R241, R103.reuse, UR6 ;  /* 0x0000000667f17c36 */ /* 0x040fe20008000000 */
[----:B------:R-:W-:Y:S01]  /*16d20*/  ISETP.LT.AND P4, PT, R10, UR16, !P4 ;  /* 0x000000100a007c0c */ /* 0x000fe2000e781270 */
[----:B------:R-:W-:Y:S01]  /*16d30*/  IMAD.WIDE R92, R103, 0x2, R2 ;  /* 0x00000002675c7825 */ /* 0x000fe200078e0202 */
[----:B--2---:R-:W-:Y:S01]  /*16d40*/  PRMT R94, R98, 0x7632, R94 ;  /* 0x00007632625e7816 */ /* 0x004fe2000000005e */
[----:B------:R-:W-:Y:S01]  /*16d50*/  ULDC UR4, c[0x0][0x22c] ;  /* 0x00008b0000047ab9 */ /* 0x000fe20000000800 */
[----:B------:R-:W-:Y:S01]  /*16d60*/  PRMT R240, R95, 0x7632, R240 ;  /* 0x000076325ff07816 */ /* 0x000fe200000000f0 */
[----:B------:R-:W-:Y:S01]  /*16d70*/  IMAD.WIDE R96, R103, 0x2, R248 ;  /* 0x0000000267607825 */ /* 0x000fe200078e02f8 */
[----:B------:R-:W-:Y:S01]  /*16d80*/  ULDC UR8, c[0x0][0x228] ;  /* 0x00008a0000087ab9 */ /* 0x000fe20000000800 */
[----:B------:R-:W-:Y:S01]  /*16d90*/  ULDC UR10, c[0x0][0x228] ;  /* 0x00008a00000a7ab9 */ /* 0x000fe20000000800 */
[----:B------:R-:W-:Y:S01]  /*16da0*/  ULDC UR12, c[0x0][0x228] ;  /* 0x00008a00000c7ab9 */ /* 0x000fe20000000800 */
[C---:B---3--:R-:W-:Y:S01]  /*16db0*/  IMAD.WIDE R100, R241.reuse, 0x2, R2 ;  /* 0x00000002f1647825 */ /* 0x048fe200078e0202 */
[----:B------:R0:W-:Y:S01]  /*16dc0*/  @P5 STG.E.U16 desc[UR14][R92.64], R98 ;  /* 0x000000625c005986 */ /* 0x0001e2000c10150e */
[----:B------:R-:W-:Y:S01]  /*16dd0*/  ULDC UR6, c[0x0][0x22c] ;  /* 0x00008b0000067ab9 */ /* 0x000fe20000000800 */
[----:B------:R-:W-:Y:S01]  /*16de0*/  ULDC UR16, c[0x0][0x228] ;  /* 0x00008a0000107ab9 */ /* 0x000fe20000000800 */
[----:B------:R-:W-:Y:S01]  /*16df0*/  IMAD.WIDE R102, R241, 0x2, R248 ;  /* 0x00000002f1667825 */ /* 0x000fe200078e02f8 */
[----:B------:R-:W-:Y:S01]  /*16e00*/  @P1 STG.E.U16 desc[UR14][R96.64], R94 ;  /* 0x0000005e60001986 */ /* 0x000fe2000c10150e */
[----:B------:R-:W-:Y:S01]  /*16e10*/  ISETP.GE.AND P5, PT, R0, UR4, PT ;  /* 0x0000000400007c0c */ /* 0x000fe2000bfa6270 */
[----:B------:R-:W-:-:S02]  /*16e20*/  ULDC UR4, c[0x0][0x248] ;  /* 0x0000920000047ab9 */ /* 0x000fc40000000800 */
[----:B------:R2:W-:Y:S01]  /*16e30*/  @P6 STG.E.U16 desc[UR14][R100.64], R95 ;  /* 0x0000005f64006986 */ /* 0x0005e2000c10150e */
[----:B------:R-:W-:Y:S01]  /*16e40*/  VIADD R241, R241, UR4 ;  /* 0x00000004f1f17c36 */ /* 0x000fe20008000000 */
[C---:B------:R-:W-:Y:S01]  /*16e50*/  ISETP.LT.AND P6, PT, R9.reuse, UR12, !P0 ;  /* 0x0000000c09007c0c */ /* 0x040fe2000c7c1270 */
[----:B------:R-:W-:Y:S01]  /*16e60*/  ULDC UR4, c[0x0][0x248] ;  /* 0x0000920000047ab9 */ /* 0x000fe20000000800 */
[----:B------:R-:W-:Y:S01]  /*16e70*/  @P4 STG.E.U16 desc[UR14][R102.64], R240 ;  /* 0x000000f066004986 */ /* 0x000fe2000c10150e */
[----:B------:R-:W-:Y:S01]  /*16e80*/  ISETP.LT.AND P4, PT, R9, UR8, !P2 ;  /* 0x0000000809007c0c */ /* 0x000fe2000d781270 */
[----:B------:R-:W-:Y:S01]  /*16e90*/  VIADD R0, R8, 0x22 ;  /* 0x0000002208007836 */ /* 0x000fe20000000000 */
[----:B------:R-:W-:Y:S01]  /*16ea0*/  ISETP.LT.AND P2, PT, R10, UR10, !P2 ;  /* 0x0000000a0a007c0c */ /* 0x000fe2000d741270 */
[----:B0-----:R-:W-:Y:S01]  /*16eb0*/  IMAD.WIDE R92, R241, 0x2, R2 ;  /* 0x00000002f15c7825 */ /* 0x001fe200078e0202 */
[----:B------:R-:W-:Y:S01]  /*16ec0*/  PRMT R98, R99, 0x7632, R98 ;  /* 0x0000763263627816 */ /* 0x000fe20000000062 */
[----:B------:R-:W-:Y:S01]  /*16ed0*/  ULDC UR8, c[0x0][0x228] ;  /* 0x00008a0000087ab9 */ /* 0x000fe20000000800 */
[----:B------:R-:W-:Y:S01]  /*16ee0*/  ULDC UR12, c[0x0][0x228] ;  /* 0x00008a00000c7ab9 */ /* 0x000fe20000000800 */
[----:B--2---:R-:W-:-:S02]  /*16ef0*/  VIADD R101, R241, UR4 ;  /* 0x00000004f1657c36 */ /* 0x004fc40008000000 */
[----:B------:R-:W-:Y:S01]  /*16f00*/  IMAD.WIDE R94, R241, 0x2, R248 ;  /* 0x00000002f15e7825 */ /* 0x000fe200078e02f8 */
[----:B------:R-:W-:Y:S01]  /*16f10*/  ISETP.GE.AND P1, PT, R0, UR6, PT ;  /* 0x0000000600007c0c */ /* 0x000fe2000bf26270 */
[----:B------:R-:W-:Y:S01]  /*16f20*/  ULDC UR10, c[0x0][0x228] ;  /* 0x00008a00000a7ab9 */ /* 0x000fe20000000800 */
[----:B------:R-:W-:Y:S01]  /*16f30*/  ULDC UR4, c[0x0][0x22c] ;  /* 0x00008b0000047ab9 */ /* 0x000fe20000000800 */
[----:B------:R-:W-:Y:S01]  /*16f40*/  IMAD.WIDE R96, R101, 0x2, R2 ;  /* 0x0000000265607825 */ /* 0x000fe200078e0202 */
[----:B------:R0:W-:Y:S01]  /*16f50*/  @P4 STG.E.U16 desc[UR14][R92.64], R99 ;  /* 0x000000635c004986 */ /* 0x0001e2000c10150e */
[----:B------:R-:W-:Y:S01]  /*16f60*/  ISETP.LT.AND P0, PT, R10, UR8, !P0 ;  /* 0x000000080a007c0c */ /* 0x000fe2000c701270 */
[----:B------:R-:W-:Y:S01]  /*16f70*/  ULDC UR6, c[0x0][0x22c] ;  /* 0x00008b0000067ab9 */ /* 0x000fe20000000800 */
[----:B------:R-:W-:Y:S01]  /*16f80*/  VIADD R0, R8, 0x23 ;  /* 0x0000002308007836 */ /* 0x000fe20000000000 */
[----:B------:R-:W-:Y:S01]  /*16f90*/  @P2 STG.E.U16 desc[UR14][R94.64], R98 ;  /* 0x000000625e002986 */ /* 0x000fe2000c10150e */
[----:B------:R-:W-:-:S03]  /*16fa0*/  ULDC UR8, c[0x0][0x228] ;  /* 0x00008a0000087ab9 */ /* 0x000fc60000000800 */
[----:B------:R2:W-:Y:S01]  /*16fb0*/  @P6 STG.E.U16 desc[UR14][R96.64], R48 ;  /* 0x0000003060006986 */ /* 0x0005e2000c10150e */
[----:B------:R-:W-:Y:S01]  /*16fc0*/  ISETP.LT.AND P6, PT, R9, UR10, !P5 ;  /* 0x0000000a09007c0c */ /* 0x000fe2000efc1270 */
[----:B------:R-:W-:Y:S01]  /*16fd0*/  ULDC UR10, c[0x0][0x228] ;  /* 0x00008a00000a7ab9 */ /* 0x000fe20000000800 */
[----:B------:R-:W-:Y:S01]  /*16fe0*/  ISETP.GE.AND P4, PT, R0, UR4, PT ;  /* 0x0000000400007c0c */ /* 0x000fe2000bf86270 */
[----:B------:R-:W-:Y:S01]  /*16ff0*/  ULDC UR4, c[0x0][0x248] ;  /* 0x0000920000047ab9 */ /* 0x000fe20000000800 */
[----:B------:R-:W-:Y:S01]  /*17000*/  ISETP.LT.AND P5, PT, R10, UR12, !P5 ;  /* 0x0000000c0a007c0c */ /* 0x000fe2000efa1270 */
[----:B------:R-:W-:Y:S01]  /*17010*/  VIADD R0, R8, 0x24 ;  /* 0x0000002408007836 */ /* 0x000fe20000000000 */
[----:B------:R-:W-:Y:S01]  /*17020*/  ULDC UR12, c[0x0][0x228] ;  /* 0x00008a00000c7ab9 */ /* 0x000fe20000000800 */
[C---:B0-----:R-:W-:Y:S01]  /*17030*/  VIADD R99, R101.reuse, UR4 ;  /* 0x0000000465637c36 */ /* 0x041fe20008000000 */
[----:B------:R-:W-:Y:S01]  /*17040*/  ULDC UR4, c[0x0][0x22c] ;  /* 0x00008b0000047ab9 */ /* 0x000fe20000000800 */
[----:B------:R-:W-:Y:S01]  /*17050*/  IMAD.WIDE R92, R101, 0x2, R248 ;  /* 0x00000002655c7825 */ /* 0x000fe200078e02f8 */
[----:B------:R-:W-:Y:S01]  /*17060*/  ISETP.GE.AND P2, PT, R0, UR6, PT ;  /* 0x0000000600007c0c */ /* 0x000fe2000bf46270 */
[----:B------:R-:W-:Y:S01]  /*17070*/  ULDC UR6, c[0x0][0x248] ;  /* 0x0000920000067ab9 */ /* 0x000fe20000000800 */
[----:B--2---:R-:W-:Y:S01]  /*17080*/  PRMT R48, R48, 0x7632, R48 ;  /* 0x0000763230307816 */ /* 0x004fe20000000030 */
[----:B------:R-:W-:Y:S01]  /*17090*/  IMAD.WIDE R94, R99, 0x2, R2 ;  /* 0x00000002635e7825 */ /* 0x000fe200078e0202 */
[----:B------:R-:W-:-:S03]  /*170a0*/  PRMT R0, R52, 0x7632, R0 ;  /* 0x0000763234007816 */ /* 0x000fc60000000000 */
[----:B------:R-:W-:Y:S02]  /*170b0*/  VIADD R98, R8, 0x25 ;  /* 0x0000002508627836 */ /* 0x000fe40000000000 */
[C---:B------:R-:W-:Y:S01]  /*170c0*/  IMAD.WIDE R96, R99.reuse, 0x2, R248 ;  /* 0x0000000263607825 */ /* 0x040fe200078e02f8 */
[----:B------:R0:W-:Y:S02]  /*170d0*/  @P0 STG.E.U16 desc[UR14][R92.64], R48 ;  /* 0x000000305c000986 */ /* 0x0001e4000c10150e */
[----:B------:R-:W-:Y:S01]  /*170e0*/  ISETP.GE.AND P0, PT, R98, UR4, PT ;  /* 0x0000000462007c0c */ /* 0x000fe2000bf06270 */
[----:B------:R-:W-:Y:S01]  /*170f0*/  ULDC UR4, c[0x0][0x248] ;  /* 0x0000920000047ab9 */ /* 0x000fe20000000800 */
[----:B------:R2:W-:Y:S01]  /*17100*/  @P6 STG.E.U16 desc[UR14][R94.64], R52 ;  /* 0x000000345e006986 */ /* 0x0005e2000c10150e */
[----:B------:R-:W-:Y:S01]  /*17110*/  VIADD R99, R99, UR4 ;  /* 0x0000000463637c36 */ /* 0x000fe20008000000 */
[C---:B------:R-:W-:Y:S01]  /*17120*/  ISETP.LT.AND P6, PT, R9.reuse, UR12, !P4 ;  /* 0x0000000c09007c0c */ /* 0x040fe2000e7c1270 */
[----:B------:R-:W-:Y:S01]  /*17130*/  ULDC UR4, c[0x0][0x22c] ;  /* 0x00008b0000047ab9 */ /* 0x000fe20000000800 */
[----:B------:R3:W-:Y:S01]  /*17140*/  @P5 STG.E.U16 desc[UR14][R96.64], R0 ;  /* 0x0000000060005986 */ /* 0x0007e2000c10150e */
[----:B------:R-:W-:Y:S01]  /*17150*/  ISETP.LT.AND P5, PT, R9, UR8, !P1 ;  /* 0x0000000809007c0c */ /* 0x000fe2000cfa1270 */
[C---:B------:R-:W-:Y:S01]  /*17160*/  VIADD R101, R99.reuse, UR6 ;  /* 0x0000000663657c36 */ /* 0x040fe20008000000 */
[C---:B------:R-:W-:Y:S01]  /*17170*/  ISETP.LT.AND P1, PT, R10.reuse, UR10, !P1 ;  /* 0x0000000a0a007c0c */ /* 0x040fe2000cf21270 */
[----:B0-----:R-:W-:Y:S01]  /*17180*/  IMAD.WIDE R92, R99, 0x2, R2 ;  /* 0x00000002635c7825 */ /* 0x001fe200078e0202 */
[----:B------:R-:W-:Y:S01]  /*17190*/  ISETP.LT.AND P4, PT, R10, UR16, !P4 ;  /* 0x000000100a007c0c */ /* 0x000fe2000e781270 */
[----:B------:R-:W-:Y:S01]  /*171a0*/  ULDC UR8, c[0x0][0x228] ;  /* 0x00008a0000087ab9 */ /* 0x000fe20000000800 */
[----:B------:R-:W-:Y:S01]  /*171b0*/  PRMT R48, R49, 0x7632, R48 ;  /* 0x0000763231307816 */ /* 0x000fe20000000030 */
[----:B--2---:R-:W-:Y:S01]  /*171c0*/  IMAD.WIDE R94, R99, 0x2, R248 ;  /* 0x00000002635e7825 */ /* 0x004fe200078e02f8 */
[----:B------:R-:W-:Y:S01]  /*171d0*/  PRMT R52, R53, 0x7632, R52 ;  /* 0x0000763235347816 */ /* 0x000fe20000000034 */
[----:B------:R-:W-:Y:S01]  /*171e0*/  ULDC UR10, c[0x0][0x228] ;  /* 0x00008a00000a7ab9 */ /* 0x000fe20000000800 */
[----:B------:R-:W-:Y:S01]  /*171f0*/  ULDC UR12, c[0x0][0x228] ;  /* 0x00008a00000c7ab9 */ /* 0x000fe20000000800 */
[----:B---3--:R-:W-:Y:S01]  /*17200*/  IMAD.WIDE R96, R101, 0x2, R2 ;  /* 0x0000000265607825 */ /* 0x008fe200078e0202 */
[----:B------:R-:W-:Y:S01]  /*17210*/  ULDC UR6, c[0x0][0x22c] ;  /* 0x00008b0000067ab9 */ /* 0x000fe20000000800 */
[----:B------:R-:W-:Y:S01]  /*17220*/  @P5 STG.E.U16 desc[UR14][R92.64], R49 ;  /* 0x000000315c005986 */ /* 0x000fe2000c10150e */
[----:B------:R-:W-:Y:S01]  /*17230*/  ULDC UR16, c[0x0][0x228] ;  /* 0x00008a0000107ab9 */ /* 0x000fe20000000800 */
[----:B------:R-:W-:-:S02]  /*17240*/  VIADD R0, R8, 0x26 ;  /* 0x0000002608007836 */ /* 0x000fc40000000000 */
[C---:B------:R-:W-:Y:S01]  /*17250*/  IMAD.WIDE R98, R101.reuse, 0x2, R248 ;  /* 0x0000000265627825 */ /* 0x040fe200078e02f8 */
[----:B------:R0:W-:Y:S02]  /*17260*/  @P1 STG.E.U16 desc[UR14][R94.64], R48 ;  /* 0x000000305e001986 */ /* 0x0001e4000c10150e */
[----:B------:R-:W-:Y:S01]  /*17270*/  ISETP.GE.AND P5, PT, R0, UR4, PT ;  /* 0x0000000400007c0c */ /* 0x000fe2000bfa6270 */
[----:B------:R-:W-:Y:S01]  /*17280*/  ULDC UR4, c[0x0][0x248] ;  /* 0x0000920000047ab9 */ /* 0x000fe20000000800 */
[----:B------:R-:W-:Y:S01]  /*17290*/  @P6 STG.E.U16 desc[UR14][R96.64], R53 ;  /* 0x0000003560006986 */ /* 0x000fe2000c10150e */
[----:B------:R-:W-:Y:S01]  /*172a0*/  VIADD R101, R101, UR4 ;  /* 0x0000000465657c36 */ /* 0x000fe20008000000 */
[C---:B------:R-:W-:Y:S01]  /*172b0*/  ISETP.LT.AND P6, PT, R9.reuse, UR12, !P0 ;  /* 0x0000000c09007c0c */ /* 0x040fe2000c7c1270 */
[----:B------:R-:W-:Y:S01]  /*172c0*/  ULDC UR4, c[0x0][0x248] ;  /* 0x0000920000047ab9 */ /* 0x000fe20000000800 */
[----:B------:R2:W-:Y:S01]  /*172d0*/  @P4 STG.E.U16 desc[UR14][R98.64], R52 ;  /* 0x0000003462004986 */ /* 0x0005e2000c10150e */
[----:B------:R-:W-:Y:S01]  /*172e0*/  ISETP.LT.AND P4, PT, R9, UR8, !P2 ;  /* 0x0000000809007c0c */ /* 0x000fe2000d781270 */
[----:B------:R-:W-:Y:S01]  /*172f0*/  VIADD R0, R8, 0x27 ;  /* 0x0000002708007836 */ /* 0x000fe20000000000 */
[----:B------:R-:W-:Y:S01]  /*17300*/  ISETP.LT.AND P2, PT, R10, UR10, !P2 ;  /* 0x0000000a0a007c0c */ /* 0x000fe2000d741270 */
[C---:B0-----:R-:W-:Y:S01]  /*17310*/  VIADD R95, R101.reuse, UR4 ;  /* 0x00000004655f7c36 */ /* 0x041fe20008000000 */
[----:B------:R-:W-:Y:S01]  /*17320*/  PRMT R94, R50, 0x7632, R94 ;  /* 0x00007632325e7816 */ /* 0x000fe2000000005e */
[--C-:B------:R-:W-:Y:S01]  /*17330*/  IMAD.WIDE R48, R101, 0x2, R2.reuse ;  /* 0x0000000265307825 */ /* 0x100fe200078e0202 */
[----:B------:R-:W-:Y:S01]  /*17340*/  ISETP.GE.AND P1, PT, R0, UR6, PT ;  /* 0x0000000600007c0c */ /* 0x000fe2000bf26270 */
[----:B------:R-:W-:Y:S01]  /*17350*/  ULDC UR8, c[0x0][0x228] ;  /* 0x00008a0000087ab9 */ /* 0x000fe20000000800 */
[----:B------:R-:W-:Y:S01]  /*17360*/  ULDC UR10, c[0x0][0x228] ;  /* 0x00008a00000a7ab9 */ /* 0x000fe20000000800 */
[----:B------:R-:W-:Y:S01]  /*17370*/  IMAD.WIDE R92, R95, 0x2, R2 ;  /* 0x000000025f5c7825 */ /* 0x000fe200078e0202 */
[----:B------:R-:W-:Y:S01]  /*17380*/  ULDC UR4, c[0x0][0x22c] ;  /* 0x00008b0000047ab9 */ /* 0x000fe20000000800 */
[----:B------:R-:W-:-:S02]  /*17390*/  ULDC UR12, c[0x0][0x228] ;  /* 0x00008a00000c7ab9 */ /* 0x000fc40000000800 */
[--C-:B--2---:R-:W-:Y:S01]  /*173a0*/  IMAD.WIDE R52, R101, 0x2, R248.reuse ;  /* 0x0000000265347825 */ /* 0x104fe200078e02f8 */
[----:B------:R0:W-:Y:S03]  /*173b0*/  @P4 STG.E.U16 desc[UR14][R48.64], R50 ;  /* 0x0000003230004986 */ /* 0x0001e6000c10150e */
[----:B------:R-:W-:Y:S01]  /*173c0*/  VIADD R0, R8, 0x28 ;  /* 0x0000002808007836 */ /* 0x000fe20000000000 */
[----:B------:R-:W-:Y:S01]  /*173d0*/  @P2 STG.E.U16 desc[UR14][R52.64], R94 ;  /* 0x0000005e34002986 */ /* 0x000fe2000c10150e */
[----:B------:R-:W-:Y:S01]  /*173e0*/  ISETP.LT.AND P0, PT, R10, UR8, !P0 ;  /* 0x000000080a007c0c */ /* 0x000fe2000c701270 */
[----:B------:R-:W-:Y:S01]  /*173f0*/  ULDC UR6, c[0x0][0x22c] ;  /* 0x00008b0000067ab9 */ /* 0x000fe20000000800 */
[----:B------:R-:W-:Y:S01]  /*17400*/  ULDC UR8, c[0x0][0x228] ;  /* 0x00008a0000087ab9 */ /* 0x000fe20000000800 */
        /* <DEDUP_REMOVED lines=8> */
[C---:B------:R-:W-:Y:S01]  /*17490*/  VIADD R97, R95.reuse, UR4 ;  /* 0x000000045f617c36 */ /* 0x040fe20008000000 */
[----:B------:R-:W-:Y:S01]  /*174a0*/  ULDC UR4, c[0x0][0x22c] ;  /* 0x00008b0000047ab9 */ /* 0x000fe20000000800 */
[----:B0-----:R-:W-:Y:S01]  /*174b0*/  IMAD.WIDE R48, R95, 0x2, R248 ;  /* 0x000000025f307825 */ /* 0x001fe200078e02f8 */
        /* <DEDUP_REMOVED lines=26> */
[----:B------:R-:W-:Y:S01]  /*17660*/  IMAD.WIDE R52, R95, 0x2, R2 ;  /* 0x000000025f347825 */ /* 0x000fe200078e0202 */
[----:B------:R-:W-:Y:S01]  /*17670*/  ULDC UR6, c[0x0][0x22c] ;  /* 0x00008b0000067ab9 */ /* 0x000fe20000000800 */
[----:B------:R-:W-:Y:S01]  /*17680*/  @P5 STG.E.U16 desc[UR14][R48.64], R55 ;  /* 0x0000003730005986 */ /* 0x000fe2000c10150e */
[----:B------:R-:W-:Y:S01]  /*17690*/  ULDC UR16, c[0x0][0x228] ;  /* 0x00008a0000107ab9 */ /* 0x000fe20000000800 */
[----:B---3--:R-:W-:-:S02]  /*176a0*/  VIADD R0, R8, 0x2b ;  /* 0x0000002b08007836 */ /* 0x008fc40000000000 */
[----:B------:R-:W-:Y:S01]  /*176b0*/  IMAD.WIDE R92, R95, 0x2, R248 ;  /* 0x000000025f5c7825 */ /* 0x000fe200078e02f8 */
[----:B------:R0:W-:Y:S02]  /*176c0*/  @P1 STG.E.U16 desc[UR14][R50.64], R54 ;  /* 0x0000003632001986 */ /* 0x0001e4000c10150e */
[----:B------:R-:W-:Y:S01]  /*176d0*/  ISETP.GE.AND P5, PT, R0, UR4, PT ;  /* 0x0000000400007c0c */ /* 0x000fe2000bfa6270 */
[----:B------:R-:W-:Y:S01]  /*176e0*/  ULDC UR4, c[0x0][0x248] ;  /* 0x0000920000047ab9 */ /* 0x000fe20000000800 */
[----:B------:R2:W-:Y:S01]  /*176f0*/  @P6 STG.E.U16 desc[UR14][R52.64], R44 ;  /* 0x0000002c34006986 */ /* 0x0005e2000c10150e */
[C---:B------:R-:W-:Y:S01]  /*17700*/  ISETP.LT.AND P6, PT, R9.reuse, UR12, !P0 ;  /* 0x0000000c09007c0c */ /* 0x040fe2000c7c1270 */
[----:B------:R-:W-:Y:S01]  /*17710*/  VIADD R0, R8, 0x2c ;  /* 0x0000002c08007836 */ /* 0x000fe20000000000 */
[----:B------:R-:W-:Y:S01]  /*17720*/  ULDC UR12, c[0x0][0x228] ;  /* 0x00008a00000c7ab9 */ /* 0x000fe20000000800 */
[----:B------:R3:W-:Y:S01]  /*17730*/  @P4 STG.E.U16 desc[UR14][R92.64], R94 ;  /* 0x0000005e5c004986 */ /* 0x0007e2000c10150e */
[----:B------:R-:W-:Y:S01]  /*17740*/  ISETP.LT.AND P4, PT, R9, UR8, !P2 ;  /* 0x0000000809007c0c */ /* 0x000fe2000d781270 */
[----:B------:R-:W-:Y:S01]  /*17750*/  ULDC UR8, c[0x0][0x228] ;  /* 0x00008a0000087ab9 */ /* 0x000fe20000000800 */
[----:B------:R-:W-:Y:S01]  /*17760*/  ISETP.LT.AND P2, PT, R10, UR10, !P2 ;  /* 0x0000000a0a007c0c */ /* 0x000fe2000d741270 */
[----:B0-----:R-:W-:Y:S01]  /*17770*/  VIADD R51, R95, UR4 ;  /* 0x000000045f337c36 */ /* 0x001fe20008000000 */
[----:B------:R-:W-:Y:S01]  /*17780*/  ULDC UR4, c[0x0][0x248] ;  /* 0x0000920000047ab9 */ /* 0x000fe20000000800 */
[----:B------:R-:W-:Y:S01]  /*17790*/  ISETP.GE.AND P1, PT, R0, UR6, PT ;  /* 0x0000000600007c0c */ /* 0x000fe2000bf26270 */
[----:B------:R-:W-:Y:S01]  /*177a0*/  ULDC UR10, c[0x0][0x228] ;  /* 0x00008a00000a7ab9 */ /* 0x000fe20000000800 */
[C---:B------:R-:W-:Y:S01]  /*177b0*/  VIADD R55, R51.reuse, UR4 ;  /* 0x0000000433377c36 */ /* 0x040fe20008000000 */
[----:B--2---:R-:W-:Y:S01]  /*177c0*/  PRMT R44, R40, 0x7632, R44 ;  /* 0x00007632282c7816 */ /* 0x004fe2000000002c */
[C---:B------:R-:W-:Y:S01]  /*177d0*/  IMAD.WIDE R48, R51.reuse, 0x2, R2 ;  /* 0x0000000233307825 */ /* 0x040fe200078e0202 */
[----:B------:R-:W-:Y:S01]  /*177e0*/  ULDC UR4, c[0x0][0x22c] ;  /* 0x00008b0000047ab9 */ /* 0x000fe20000000800 */
[----:B------:R-:W-:Y:S01]  /*177f0*/  ISETP.LT.AND P0, PT, R10, UR8, !P0 ;  /* 0x000000080a007c0c */ /* 0x000fe2000c701270 */
[----:B------:R-:W-:Y:S01]  /*17800*/  ULDC UR6, c[0x0][0x22c] ;  /* 0x00008b0000067ab9 */ /* 0x000fe20000000800 */
[----:B------:R-:W-:Y:S01]  /*17810*/  IMAD.WIDE R50, R51, 0x2, R248 ;  /* 0x0000000233327825 */ /* 0x000fe200078e02f8 */
[----:B------:R0:W-:Y:S01]  /*17820*/  @P4 STG.E.U16 desc[UR14][R48.64], R40 ;  /* 0x0000002830004986 */ /* 0x0001e2000c10150e */
[----:B------:R-:W-:-:S02]  /*17830*/  ULDC UR8, c[0x0][0x228] ;  /* 0x00008a0000087ab9 */ /* 0x000fc40000000800 */
[----:B------:R-:W-:Y:S02]  /*17840*/  VIADD R0, R8, 0x2d ;  /* 0x0000002d08007836 */ /* 0x000fe40000000000 */
[----:B------:R-:W-:Y:S01]  /*17850*/  IMAD.WIDE R52, R55, 0x2, R2 ;  /* 0x0000000237347825 */ /* 0x000fe200078e0202 */
[----:B------:R-:W-:Y:S02]  /*17860*/  @P2 STG.E.U16 desc[UR14][R50.64], R44 ;  /* 0x0000002c32002986 */ /* 0x000fe4000c10150e */
[----:B------:R-:W-:Y:S01]  /*17870*/  ISETP.GE.AND P4, PT, R0, UR4, PT ;  /* 0x0000000400007c0c */ /* 0x000fe2000bf86270 */
[----:B------:R-:W-:Y:S01]  /*17880*/  VIADD R0, R8, 0x2e ;  /* 0x0000002e08007836 */ /* 0x000fe20000000000 */
[----:B------:R2:W-:Y:S01]  /*17890*/  @P6 STG.E.U16 desc[UR14][R52.64], R45 ;  /* 0x0000002d34006986 */ /* 0x0005e2000c10150e */
[----:B------:R-:W-:Y:S01]  /*178a0*/  ISETP.LT.AND P6, PT, R9, UR10, !P5 ;  /* 0x0000000a09007c0c */ /* 0x000fe2000efc1270 */
[----:B------:R-:W-:Y:S01]  /*178b0*/  ULDC UR4, c[0x0][0x248] ;  /* 0x0000920000047ab9 */ /* 0x000fe20000000800 */
[----:B------:R-:W-:Y:S01]  /*178c0*/  ISETP.LT.AND P5, PT, R10, UR12, !P5 ;  /* 0x0000000c0a007c0c */ /* 0x000fe2000efa1270 */
[----:B---3--:R-:W-:Y:S01]  /*178d0*/  VIADD R93, R55, UR4 ;  /* 0x00000004375d7c36 */ /* 0x008fe20008000000 */
[----:B------:R-:W-:Y:S01]  /*178e0*/  ISETP.GE.AND P2, PT, R0, UR6, PT ;  /* 0x0000000600007c0c */ /* 0x000fe2000bf46270 */
[----:B------:R-:W-:Y:S01]  /*178f0*/  ULDC UR4, c[0x0][0x22c] ;  /* 0x00008b0000047ab9 */ /* 0x000fe20000000800 */
[----:B------:R-:W-:Y:S01]  /*17900*/  PRMT R0, R45, 0x7632, R0 ;  /* 0x000076322d007816 */ /* 0x000fe20000000000 */
[----:B0-----:R-:W-:Y:S01]  /*17910*/  IMAD.WIDE R48, R93, 0x2, R2 ;  /* 0x000000025d307825 */ /* 0x001fe200078e0202 */
[----:B------:R-:W-:Y:S01]  /*17920*/  PRMT R40, R41, 0x7632, R40 ;  /* 0x0000763229287816 */ /* 0x000fe20000000028 */
[----:B------:R-:W-:Y:S01]  /*17930*/  ULDC UR10, c[0x0][0x228] ;  /* 0x00008a00000a7ab9 */ /* 0x000fe20000000800 */
[----:B------:R-:W-:Y:S01]  /*17940*/  ULDC UR12, c[0x0][0x228] ;  /* 0x00008a00000c7ab9 */ /* 0x000fe20000000800 */
[----:B--2---:R-:W-:Y:S01]  /*17950*/  IMAD.WIDE R44, R55, 0x2, R248 ;  /* 0x00000002372c7825 */ /* 0x004fe200078e02f8 */
[----:B------:R-:W-:-:S03]  /*17960*/  ULDC UR6, c[0x0][0x248] ;  /* 0x0000920000067ab9 */ /* 0x000fc60000000800 */
[----:B------:R-:W-:Y:S02]  /*17970*/  VIADD R52, R8, 0x2f ;  /* 0x0000002f08347836 */ /* 0x000fe40000000000 */
[----:B------:R-:W-:Y:S01]  /*17980*/  IMAD.WIDE R50, R93, 0x2, R248 ;  /* 0x000000025d327825 */ /* 0x000fe200078e02f8 */
[----:B------:R0:W-:Y:S02]  /*17990*/  @P0 STG.E.U16 desc[UR14][R44.64], R0 ;  /* 0x000000002c000986 */ /* 0x0001e4000c10150e */
[----:B------:R-:W-:Y:S01]  /*179a0*/  ISETP.GE.AND P0, PT, R52, UR4, PT ;  /* 0x0000000434007c0c */ /* 0x000fe2000bf06270 */
[----:B------:R-:W-:Y:S01]  /*179b0*/  ULDC UR4, c[0x0][0x248] ;  /* 0x0000920000047ab9 */ /* 0x000fe20000000800 */
[----:B------:R-:W-:Y:S01]  /*179c0*/  @P6 STG.E.U16 desc[UR14][R48.64], R41 ;  /* 0x0000002930006986 */ /* 0x000fe2000c10150e */
[C---:B------:R-:W-:Y:S01]  /*179d0*/  ISETP.LT.AND P6, PT, R9.reuse, UR12, !P4 ;  /* 0x0000000c09007c0c */ /* 0x040fe2000e7c1270 */
[----:B------:R-:W-:Y:S02]  /*179e0*/  ULDC UR12, c[0x0][0x228] ;  /* 0x00008a00000c7ab9 */ /* 0x000fe40000000800 */
[----:B------:R2:W-:Y:S01]  /*179f0*/  @P5 STG.E.U16 desc[UR14][R50.64], R40 ;  /* 0x0000002832005986 */ /* 0x0005e2000c10150e */
[----:B------:R-:W-:Y:S01]  /*17a00*/  ISETP.LT.AND P5, PT, R9, UR8, !P1 ;  /* 0x0000000809007c0c */ /* 0x000fe2000cfa1270 */
[----:B------:R-:W-:Y:S01]  /*17a10*/  ULDC UR8, c[0x0][0x228] ;  /* 0x00008a0000087ab9 */ /* 0x000fe20000000800 */
[C---:B------:R-:W-:Y:S01]  /*17a20*/  ISETP.LT.AND P1, PT, R10.reuse, UR10, !P1 ;  /* 0x0000000a0a007c0c */ /* 0x040fe2000cf21270 */
[----:B0-----:R-:W-:Y:S01]  /*17a30*/  VIADD R45, R93, UR4 ;  /* 0x000000045d2d7c36 */ /* 0x001fe20008000000 */
[----:B------:R-:W-:Y:S01]  /*17a40*/  ISETP.LT.AND P4, PT, R10, UR16, !P4 ;  /* 0x000000100a007c0c */ /* 0x000fe2000e781270 */
[----:B------:R-:W-:Y:S01]  /*17a50*/  VIADD R0, R8, 0x30 ;  /* 0x0000003008007836 */ /* 0x000fe20000000000 */
[----:B------:R-:W-:Y:S01]  /*17a60*/  PRMT R52, R46, 0x7632, R52 ;  /* 0x000076322e347816 */ /* 0x000fe20000000034 */
[C---:B------:R-:W-:Y:S01]  /*17a70*/  VIADD R53, R45.reuse, UR6 ;  /* 0x000000062d357c36 */ /* 0x040fe20008000000 */
[----:B------:R-:W-:Y:S01]  /*17a80*/  PRMT R54, R42, 0x7632, R54 ;  /* 0x000076322a367816 */ /* 0x000fe20000000036 */
[----:B------:R-:W-:Y:S01]  /*17a90*/  ULDC UR4, c[0x0][0x22c] ;  /* 0x00008b0000047ab9 */ /* 0x000fe20000000800 */
[----:B------:R-:W-:Y:S01]  /*17aa0*/  ULDC UR10, c[0x0][0x228] ;  /* 0x00008a00000a7ab9 */ /* 0x000fe20000000800 */
[----:B--2---:R-:W-:Y:S01]  /*17ab0*/  IMAD.WIDE R40, R45, 0x2, R2 ;  /* 0x000000022d287825 */ /* 0x004fe200078e0202 */
[----:B------:R-:W-:Y:S01]  /*17ac0*/  ULDC UR6, c[0x0][0x22c] ;  /* 0x00008b0000067ab9 */ /* 0x000fe20000000800 */
[----:B------:R-:W-:-:S02]  /*17ad0*/  ULDC UR16, c[0x0][0x228] ;  /* 0x00008a0000107ab9 */ /* 0x000fc40000000800 */
[----:B------:R-:W-:Y:S01]  /*17ae0*/  IMAD.WIDE R44, R45, 0x2, R248 ;  /* 0x000000022d2c7825 */ /* 0x000fe200078e02f8 */
[----:B------:R-:W-:Y:S03]  /*17af0*/  @P5 STG.E.U16 desc[UR14][R40.64], R46 ;  /* 0x0000002e28005986 */ /* 0x000fe6000c10150e */
[C---:B------:R-:W-:Y:S01]  /*17b00*/  IMAD.WIDE R48, R53.reuse, 0x2, R2 ;  /* 0x0000000235307825 */ /* 0x040fe200078e0202 */
[----:B------:R0:W-:Y:S03]  /*17b10*/  @P1 STG.E.U16 desc[UR14][R44.64], R52 ;  /* 0x000000342c001986 */ /* 0x0001e6000c10150e */
[----:B------:R-:W-:Y:S01]  /*17b20*/  IMAD.WIDE R50, R53, 0x2, R248 ;  /* 0x0000000235327825 */ /* 0x000fe200078e02f8 */
[----:B------:R2:W-:Y:S01]  /*17b30*/  @P6 STG.E.U16 desc[UR14][R48.64], R42 ;  /* 0x0000002a30006986 */ /* 0x0005e2000c10150e */
[----:B------:R-:W-:Y:S01]  /*17b40*/  ISETP.GE.AND P5, PT, R0, UR4, PT ;  /* 0x0000000400007c0c */ /* 0x000fe2000bfa6270 */
[----:B------:R-:W-:-:S02]  /*17b50*/  ULDC UR4, c[0x0][0x248] ;  /* 0x0000920000047ab9 */ /* 0x000fc40000000800 */
[----:B------:R3:W-:Y:S01]  /*17b60*/  @P4 STG.E.U16 desc[UR14][R50.64], R54 ;  /* 0x0000003632004986 */ /* 0x0007e2000c10150e */
[C---:B------:R-:W-:Y:S02]  /*17b70*/  ISETP.LT.AND P4, PT, R9.reuse, UR8, !P2 ;  /* 0x0000000809007c0c */ /* 0x040fe4000d781270 */
[----:B------:R-:W-:Y:S01]  /*17b80*/  ISETP.LT.AND P6, PT, R9, UR12, !P0 ;  /* 0x0000000c09007c0c */ /* 0x000fe2000c7c1270 */
[----:B0-----:R-:W-:Y:S01]  /*17b90*/  VIADD R45, R53, UR4 ;  /* 0x00000004352d7c36 */ /* 0x001fe20008000000 */
[----:B------:R-:W-:Y:S01]  /*17ba0*/  ISETP.LT.AND P2, PT, R10, UR10, !P2 ;  /* 0x0000000a0a007c0c */ /* 0x000fe2000d741270 */
[----:B------:R-:W-:Y:S01]  /*17bb0*/  ULDC UR4, c[0x0][0x248] ;  /* 0x0000920000047ab9 */ /* 0x000fe20000000800 */
[----:B------:R-:W-:Y:S01]  /*17bc0*/  VIADD R0, R8, 0x31 ;  /* 0x0000003108007836 */ /* 0x000fe20000000000 */
[----:B--2---:R-:W-:Y:S01]  /*17bd0*/  PRMT R42, R47, 0x7632, R42 ;  /* 0x000076322f2a7816 */ /* 0x004fe2000000002a */
[C---:B------:R-:W-:Y:S01]  /*17be0*/  IMAD.WIDE R40, R45.reuse, 0x2, R2 ;  /* 0x000000022d287825 */ /* 0x040fe200078e0202 */
[----:B------:R-:W-:Y:S01]  /*17bf0*/  ULDC UR8, c[0x0][0x228] ;  /* 0x00008a0000087ab9 */ /* 0x000fe20000000800 */
[----:B------:R-:W-:Y:S01]  /*17c00*/  ULDC UR10, c[0x0][0x228] ;  /* 0x00008a00000a7ab9 */ /* 0x000fe20000000800 */
[----:B------:R-:W-:Y:S01]  /*17c10*/  ULDC UR12, c[0x0][0x228] ;  /* 0x00008a00000c7ab9 */ /* 0x000fe20000000800 */
[C---:B---3--:R-:W-:Y:S01]  /*17c20*/  VIADD R51, R45.reuse, UR4 ;  /* 0x000000042d337c36 */ /* 0x048fe20008000000 */
[----:B------:R-:W-:Y:S01]  /*17c30*/  ISETP.GE.AND P1, PT, R0, UR6, PT ;  /* 0x0000000600007c0c */ /* 0x000fe2000bf26270 */
[----:B------:R-:W-:Y:S01]  /*17c40*/  IMAD.WIDE R44, R45, 0x2, R248 ;  /* 0x000000022d2c7825 */ /* 0x000fe200078e02f8 */
[----:B------:R0:W-:Y:S01]  /*17c50*/  @P4 STG.E.U16 desc[UR14][R40.64], R47 ;  /* 0x0000002f28004986 */ /* 0x0001e2000c10150e */
[----:B------:R-:W-:Y:S01]  /*17c60*/  ULDC UR4, c[0x0][0x22c] ;  /* 0x00008b0000047ab9 */ /* 0x000fe20000000800 */
[----:B------:R-:W-:Y:S01]  /*17c70*/  ISETP.LT.AND P0, PT, R10, UR8, !P0 ;  /* 0x000000080a007c0c */ /* 0x000fe2000c701270 */
[----:B------:R-:W-:Y:S01]  /*17c80*/  IMAD.WIDE R48, R51, 0x2, R2 ;  /* 0x0000000233307825 */ /* 0x000fe200078e0202 */
[----:B------:R-:W-:Y:S01]  /*17c90*/  @P2 STG.E.U16 desc[UR14][R44.64], R42 ;  /* 0x0000002a2c002986 */ /* 0x000fe2000c10150e */
[----:B------:R-:W-:Y:S01]  /*17ca0*/  ULDC UR6, c[0x0][0x22c] ;  /* 0x00008b0000067ab9 */ /* 0x000fe20000000800 */
[----:B------:R-:W-:Y:S01]  /*17cb0*/  PRMT R46, R36, 0x7632, R46 ;  /* 0x00007632242e7816 */ /* 0x000fe2000000002e */
[----:B------:R-:W-:Y:S01]  /*17cc0*/  VIADD R0, R8, 0x32 ;  /* 0x0000003208007836 */ /* 0x000fe20000000000 */
[----:B------:R2:W-:Y:S01]  /*17cd0*/  @P6 STG.E.U16 desc[UR14][R48.64], R43 ;  /* 0x0000002b30006986 */ /* 0x0005e2000c10150e */
[----:B------:R-:W-:Y:S01]  /*17ce0*/  ISETP.LT.AND P6, PT, R9, UR10, !P5 ;  /* 0x0000000a09007c0c */ /* 0x000fe2000efc1270 */
[----:B------:R-:W-:Y:S01]  /*17cf0*/  ULDC UR8, c[0x0][0x228] ;  /* 0x00008a0000087ab9 */ /* 0x000fe20000000800 */
[----:B------:R-:W-:Y:S01]  /*17d00*/  ISETP.LT.AND P5, PT, R10, UR12, !P5 ;  /* 0x0000000c0a007c0c */ /* 0x000fe2000efa1270 */
[C---:B0-----:R-:W-:Y:S01]  /*17d10*/  IMAD.WIDE R40, R51.reuse, 0x2, R248 ;  /* 0x0000000233287825 */ /* 0x041fe200078e02f8 */
[----:B------:R-:W-:Y:S01]  /*17d20*/  ISETP.GE.AND P4, PT, R0, UR4, PT ;  /* 0x0000000400007c0c */ /* 0x000fe2000bf86270 */
[----:B------:R-:W-:Y:S01]  /*17d30*/  ULDC UR4, c[0x0][0x248] ;  /* 0x0000920000047ab9 */ /* 0x000fe20000000800 */
[----:B------:R-:W-:Y:S01]  /*17d40*/  ULDC UR10, c[0x0][0x228] ;  /* 0x00008a00000a7ab9 */ /* 0x000fe20000000800 */
[----:B------:R-:W-:Y:S01]  /*17d50*/  VIADD R0, R8, 0x33 ;  /* 0x0000003308007836 */ /* 0x000fe20000000000 */
[----:B------:R-:W-:Y:S01]  /*17d60*/  ULDC UR12, c[0x0][0x228] ;  /* 0x00008a00000c7ab9 */ /* 0x000fe20000000800 */
[----:B------:R-:W-:Y:S01]  /*17d70*/  VIADD R47, R51, UR4 ;  /* 0x00000004332f7c36 */ /* 0x000fe20008000000 */
[----:B------:R-:W-:-:S02]  /*17d80*/  ULDC UR4, c[0x0][0x22c] ;  /* 0x00008b0000047ab9 */ /* 0x000fc40000000800 */
[----:B------:R-:W-:Y:S01]  /*17d90*/  ISETP.GE.AND P2, PT, R0, UR6, PT ;  /* 0x0000000600007c0c */ /* 0x000fe2000bf46270 */
[----:B--2---:R-:W-:Y:S01]  /*17da0*/  VIADD R48, R8, 0x34 ;  /* 0x0000003408307836 */ /* 0x004fe20000000000 */
[----:B------:R-:W-:Y:S01]  /*17db0*/  PRMT R0, R43, 0x7632, R0 ;  /* 0x000076322b007816 */ /* 0x000fe20000000000 */
[----:B------:R-:W-:Y:S01]  /*17dc0*/  IMAD.WIDE R42, R47, 0x2, R2 ;  /* 0x000000022f2a7825 */ /* 0x000fe200078e0202 */
[----:B------:R-:W-:-:S03]  /*17dd0*/  ULDC UR6, c[0x0][0x248] ;  /* 0x0000920000067ab9 */ /* 0x000fc60000000800 */
[C---:B------:R-:W-:Y:S01]  /*17de0*/  IMAD.WIDE R44, R47.reuse, 0x2, R248 ;  /* 0x000000022f2c7825 */ /* 0x040fe200078e02f8 */
[----:B------:R0:W-:Y:S01]  /*17df0*/  @P0 STG.E.U16 desc[UR14][R40.64], R0 ;  /* 0x0000000028000986 */ /* 0x0001e2000c10150e */
[----:B------:R-:W-:Y:S01]  /*17e00*/  ISETP.GE.AND P0, PT, R48, UR4, PT ;  /* 0x0000000430007c0c */ /* 0x000fe2000bf06270 */
[----:B------:R-:W-:Y:S02]  /*17e10*/  ULDC UR4, c[0x0][0x248] ;  /* 0x0000920000047ab9 */ /* 0x000fe40000000800 */
        /* <DEDUP_REMOVED lines=18> */
[----:B------:R0:W-:Y:S01]  /*17f40*/  @P5 STG.E.U16 desc[UR14][R40.64], R32 ;  /* 0x0000002028005986 */ /* 0x0001e2000c10150e */
[----:B------:R-:W-:Y:S01]  /*17f50*/  ULDC UR16, c[0x0][0x228] ;  /* 0x00008a0000107ab9 */ /* 0x000fe20000000800 */
[----:B------:R-:W-:-:S02]  /*17f60*/  VIADD R0, R8, 0x35 ;  /* 0x0000003508007836 */ /* 0x000fc40000000000 */
[----:B------:R-:W-:Y:S01]  /*17f70*/  IMAD.WIDE R46, R49, 0x2, R248 ;  /* 0x00000002312e7825 */ /* 0x000fe200078e02f8 */
[----:B------:R-:W-:Y:S02]  /*17f80*/  @P1 STG.E.U16 desc[UR14][R42.64], R36 ;  /* 0x000000242a001986 */ /* 0x000fe4000c10150e */
[----:B------:R-:W-:Y:S01]  /*17f90*/  ISETP.GE.AND P5, PT, R0, UR4, PT ;  /* 0x0000000400007c0c */ /* 0x000fe2000bfa6270 */
[----:B------:R-:W-:Y:S01]  /*17fa0*/  ULDC UR4, c[0x0][0x248] ;  /* 0x0000920000047ab9 */ /* 0x000fe20000000800 */
[----:B------:R2:W-:Y:S01]  /*17fb0*/  @P6 STG.E.U16 desc[UR14][R44.64], R37 ;  /* 0x000000252c006986 */ /* 0x0005e2000c10150e */
[----:B------:R-:W-:Y:S01]  /*17fc0*/  ISETP.LT.AND P6, PT, R9, UR12, !P0 ;  /* 0x0000000c09007c0c */ /* 0x000fe2000c7c1270 */
[----:B------:R-:W-:Y:S01]  /*17fd0*/  VIADD R0, R8, 0x36 ;  /* 0x0000003608007836 */ /* 0x000fe20000000000 */
[----:B0-----:R-:W-:Y:S01]  /*17fe0*/  PRMT R32, R33, 0x7632, R32 ;  /* 0x0000763221207816 */ /* 0x001fe20000000020 */
[----:B------:R0:W-:Y:S01]  /*17ff0*/  @P4 STG.E.U16 desc[UR14][R46.64], R48 ;  /* 0x000000302e004986 */ /* 0x0001e2000c10150e */
[----:B------:R-:W-:Y:S01]  /*18000*/  ISETP.LT.AND P4, PT, R9, UR8, !P2 ;  /* 0x0000000809007c0c */ /* 0x000fe2000d781270 */
[----:B------:R-:W-:Y:S01]  /*18010*/  VIADD R41, R49, UR4 ;  /* 0x0000000431297c36 */ /* 0x000fe20008000000 */
[----:B------:R-:W-:Y:S01]  /*18020*/  ISETP.LT.AND P2, PT, R10, UR10, !P2 ;  /* 0x0000000a0a007c0c */ /* 0x000fe2000d741270 */
[----:B------:R-:W-:Y:S01]  /*18030*/  ULDC UR4, c[0x0][0x248] ;  /* 0x0000920000047ab9 */ /* 0x000fe20000000800 */
[----:B------:R-:W-:Y:S01]  /*18040*/  ISETP.GE.AND P1, PT, R0, UR6, PT ;  /* 0x0000000600007c0c */ /* 0x000fe2000bf26270 */
[----:B------:R-:W-:Y:S01]  /*18050*/  ULDC UR8, c[0x0][0x228] ;  /* 0x00008a0000087ab9 */ /* 0x000fe20000000800 */
[----:B------:R-:W-:Y:S01]  /*18060*/  ULDC UR10, c[0x0][0x228] ;  /* 0x00008a00000a7ab9 */ /* 0x000fe20000000800 */
[C---:B--2---:R-:W-:Y:S01]  /*18070*/  VIADD R45, R41.reuse, UR4 ;  /* 0x00000004292d7c36 */ /* 0x044fe20008000000 */
[----:B------:R-:W-:Y:S01]  /*18080*/  ULDC UR4, c[0x0][0x22c] ;  /* 0x00008b0000047ab9 */ /* 0x000fe20000000800 */
[----:B------:R-:W-:Y:S01]  /*18090*/  IMAD.WIDE R36, R41, 0x2, R2 ;  /* 0x0000000229247825 */ /* 0x000fe200078e0202 */
[----:B------:R-:W-:Y:S01]  /*180a0*/  ULDC UR12, c[0x0][0x228] ;  /* 0x00008a00000c7ab9 */ /* 0x000fe20000000800 */
[----:B------:R-:W-:-:S02]  /*180b0*/  ULDC UR6, c[0x0][0x22c] ;  /* 0x00008b0000067ab9 */ /* 0x000fc40000000800 */
[----:B------:R-:W-:Y:S01]  /*180c0*/  IMAD.WIDE R40, R41, 0x2, R248 ;  /* 0x0000000229287825 */ /* 0x000fe200078e02f8 */
[----:B------:R-:W-:Y:S03]  /*180d0*/  @P4 STG.E.U16 desc[UR14][R36.64], R33 ;  /* 0x0000002124004986 */ /* 0x000fe6000c10150e */
[----:B------:R-:W-:Y:S01]  /*180e0*/  IMAD.WIDE R42, R45, 0x2, R2 ;  /* 0x000000022d2a7825 */ /* 0x000fe200078e0202 */
[----:B------:R-:W-:Y:S03]  /*180f0*/  @P2 STG.E.U16 desc[UR14][R40.64], R32 ;  /* 0x0000002028002986 */ /* 0x000fe6000c10150e */
[----:B------:R-:W-:Y:S01]  /*18100*/  VIADD R0, R8, 0x37 ;  /* 0x0000003708007836 */ /* 0x000fe20000000000 */
[----:B------:R2:W-:Y:S01]  /*18110*/  @P6 STG.E.U16 desc[UR14][R42.64], R38 ;  /* 0x000000262a006986 */ /* 0x0005e2000c10150e */
[----:B------:R-:W-:Y:S01]  /*18120*/  ISETP.LT.AND P0, PT, R10, UR8, !P0 ;  /* 0x000000080a007c0c */ /* 0x000fe2000c701270 */
[----:B------:R-:W-:Y:S01]  /*18130*/  ULDC UR8, c[0x0][0x22c] ;  /* 0x00008b0000087ab9 */ /* 0x000fe20000000800 */
        /* <DEDUP_REMOVED lines=9> */
[----:B--2---:R-:W-:Y:S01]  /*181d0*/  PRMT R38, R38, 0x7632, R38 ;  /* 0x0000763226267816 */ /* 0x004fe20000000026 */
[----:B------:R-:W-:Y:S01]  /*181e0*/  IMAD.WIDE R32, R45, 0x2, R248 ;  /* 0x000000022d207825 */ /* 0x000fe200078e02f8 */
[----:B------:R-:W-:Y:S01]  /*181f0*/  ISETP.GE.AND P2, PT, R0, UR6, PT ;  /* 0x0000000600007c0c */ /* 0x000fe2000bf46270 */
[----:B------:R-:W-:Y:S01]  /*18200*/  ULDC UR6, c[0x0][0x248] ;  /* 0x0000920000067ab9 */ /* 0x000fe20000000800 */
[----:B------:R-:W-:Y:S01]  /*18210*/  PRMT R0, R34, 0x7632, R0 ;  /* 0x0000763222007816 */ /* 0x000fe20000000000 */
[----:B------:R-:W-:Y:S01]  /*18220*/  IMAD.WIDE R36, R47, 0x2, R2 ;  /* 0x000000022f247825 */ /* 0x000fe200078e0202 */
[----:B------:R0:W-:Y:S03]  /*18230*/  @P0 STG.E.U16 desc[UR14][R32.64], R38 ;  /* 0x0000002620000986 */ /* 0x0001e6000c10150e */
[----:B------:R-:W-:-:S02]  /*18240*/  VIADD R42, R8, 0x39 ;  /* 0x00000039082a7836 */ /* 0x000fc40000000000 */
[----:B------:R-:W-:Y:S01]  /*18250*/  IMAD.WIDE R40, R47, 0x2, R248 ;  /* 0x000000022f287825 */ /* 0x000fe200078e02f8 */
[----:B------:R2:W-:Y:S02]  /*18260*/  @P6 STG.E.U16 desc[UR14][R36.64], R34 ;  /* 0x0000002224006986 */ /* 0x0005e4000c10150e */
[----:B------:R-:W-:Y:S01]  /*18270*/  ISETP.GE.AND P0, PT, R42, UR4, PT ;  /* 0x000000042a007c0c */ /* 0x000fe2000bf06270 */
[----:B------:R-:W-:Y:S01]  /*18280*/  ULDC UR4, c[0x0][0x248] ;  /* 0x0000920000047ab9 */ /* 0x000fe20000000800 */
[----:B------:R3:W-:Y:S01]  /*18290*/  @P5 STG.E.U16 desc[UR14][R40.64], R0 ;  /* 0x0000000028005986 */ /* 0x0007e2000c10150e */
[----:B------:R-:W-:Y:S01]  /*182a0*/  ISETP.LT.AND P5, PT, R9, UR10, !P1 ;  /* 0x0000000a09007c0c */ /* 0x000fe2000cfa1270 */
[----:B------:R-:W-:Y:S01]  /*182b0*/  VIADD R47, R47, UR4 ;  /* 0x000000042f2f7c36 */ /* 0x000fe20008000000 */
[C---:B------:R-:W-:Y:S01]  /*182c0*/  ISETP.LT.AND P1, PT, R10.reuse, UR12, !P1 ;  /* 0x0000000c0a007c0c */ /* 0x040fe2000cf21270 */
[----:B------:R-:W-:Y:S01]  /*182d0*/  ULDC UR10, c[0x0][0x228] ;  /* 0x00008a00000a7ab9 */ /* 0x000fe20000000800 */
[----:B------:R-:W-:Y:S01]  /*182e0*/  ISETP.LT.AND P6, PT, R9, UR16, !P4 ;  /* 0x0000001009007c0c */ /* 0x000fe2000e7c1270 */
[C---:B------:R-:W-:Y:S01]  /*182f0*/  VIADD R45, R47.reuse, UR6 ;  /* 0x000000062f2d7c36 */ /* 0x040fe20008000000 */
[----:B------:R-:W-:Y:S01]  /*18300*/  ISETP.LT.AND P4, PT, R10, UR18, !P4 ;  /* 0x000000120a007c0c */ /* 0x000fe2000e781270 */
[----:B0-----:R-:W-:Y:S01]  /*18310*/  IMAD.WIDE R32, R47, 0x2, R2 ;  /* 0x000000022f207825 */ /* 0x001fe200078e0202 */
[----:B--2---:R-:W-:Y:S01]  /*18320*/  PRMT R34, R39, 0x7632, R34 ;  /* 0x0000763227227816 */ /* 0x004fe20000000022 */
[----:B------:R-:W-:Y:S01]  /*18330*/  ULDC UR4, c[0x0][0x248] ;  /* 0x0000920000047ab9 */ /* 0x000fe20000000800 */
[----:B------:R-:W-:Y:S01]  /*18340*/  PRMT R38, R35, 0x7632, R38 ;  /* 0x0000763223267816 */ /* 0x000fe20000000026 */
[----:B---3--:R-:W-:Y:S01]  /*18350*/  VIADD R0, R8, 0x3a ;  /* 0x0000003a08007836 */ /* 0x008fe20000000000 */
[----:B------:R-:W-:Y:S01]  /*18360*/  ULDC UR12, c[0x0][0x228] ;  /* 0x00008a00000c7ab9 */ /* 0x000fe20000000800 */
[----:B------:R-:W-:Y:S01]  /*18370*/  IMAD.WIDE R36, R47, 0x2, R248 ;  /* 0x000000022f247825 */ /* 0x000fe200078e02f8 */
[----:B------:R0:W-:Y:S01]  /*18380*/  @P5 STG.E.U16 desc[UR14][R32.64], R39 ;  /* 0x0000002720005986 */ /* 0x0001e2000c10150e */
[----:B------:R-:W-:Y:S01]  /*18390*/  ULDC UR6, c[0x0][0x22c] ;  /* 0x00008b0000067ab9 */ /* 0x000fe20000000800 */
[----:B------:R-:W-:Y:S01]  /*183a0*/  ULDC UR16, c[0x0][0x228] ;  /* 0x00008a0000107ab9 */ /* 0x000fe20000000800 */
[----:B------:R-:W-:Y:S01]  /*183b0*/  IMAD.WIDE R40, R45, 0x2, R2 ;  /* 0x000000022d287825 */ /* 0x000fe200078e0202 */
[----:B------:R-:W-:-:S03]  /*183c0*/  ISETP.GE.AND P5, PT, R0, UR8, PT ;  /* 0x0000000800007c0c */ /* 0x000fc6000bfa6270 */
[C---:B------:R-:W-:Y:S01]  /*183d0*/  IMAD.WIDE R42, R45.reuse, 0x2, R248 ;  /* 0x000000022d2a7825 */ /* 0x040fe200078e02f8 */
[----:B------:R-:W-:Y:S01]  /*183e0*/  @P1 STG.E.U16 desc[UR14][R36.64], R34 ;  /* 0x0000002224001986 */ /* 0x000fe2000c10150e */
[----:B------:R-:W-:Y:S01]  /*183f0*/  ULDC UR8, c[0x0][0x228] ;  /* 0x00008a0000087ab9 */ /* 0x000fe20000000800 */
[----:B------:R-:W-:Y:S02]  /*18400*/  ULDC UR18, c[0x0][0x228] ;  /* 0x00008a0000127ab9 */ /* 0x000fe40000000800 */
[----:B------:R2:W-:Y:S01]  /*18410*/  @P6 STG.E.U16 desc[UR14][R40.64], R35 ;  /* 0x0000002328006986 */ /* 0x0005e2000c10150e */
        /* <DEDUP_REMOVED lines=8> */
[----:B------:R-:W-:Y:S01]  /*184a0*/  ULDC UR8, c[0x0][0x228] ;  /* 0x00008a0000087ab9 */ /* 0x000fe20000000800 */
[C---:B------:R-:W-:Y:S01]  /*184b0*/  IMAD.WIDE R32, R45.reuse, 0x2, R2 ;  /* 0x000000022d207825 */ /* 0x040fe200078e0202 */
[----:B------:R-:W-:Y:S01]  /*184c0*/  ISETP.GE.AND P1, PT, R0, UR6, PT ;  /* 0x0000000600007c0c */ /* 0x000fe2000bf26270 */
[----:B------:R-:W-:Y:S01]  /*184d0*/  ULDC UR10, c[0x0][0x228] ;  /* 0x00008a00000a7ab9 */ /* 0x000fe20000000800 */
[----:B------:R-:W-:Y:S01]  /*184e0*/  ULDC UR4, c[0x0][0x22c] ;  /* 0x00008b0000047ab9 */ /* 0x000fe20000000800 */
[----:B--2---:R-:W-:Y:S01]  /*184f0*/  IMAD.WIDE R34, R45, 0x2, R248 ;  /* 0x000000022d227825 */ /* 0x004fe200078e02f8 */
[----:B------:R-:W-:Y:S01]  /*18500*/  ULDC UR12, c[0x0][0x228] ;  /* 0x00008a00000c7ab9 */ /* 0x000fe20000000800 */
[----:B---3--:R-:W-:Y:S01]  /*18510*/  PRMT R38, R28, 0x7632, R38 ;  /* 0x000076321c267816 */ /* 0x008fe20000000026 */
[----:B------:R-:W-:Y:S01]  /*18520*/  ULDC UR6, c[0x0][0x22c] ;  /* 0x00008b0000067ab9 */ /* 0x000fe20000000800 */
[----:B------:R-:W-:Y:S01]  /*18530*/  IMAD.WIDE R36, R39, 0x2, R2 ;  /* 0x0000000227247825 */ /* 0x000fe200078e0202 */
[----:B------:R0:W-:Y:S03]  /*18540*/  @P4 STG.E.U16 desc[UR14][R32.64], R28 ;  /* 0x0000001c20004986 */ /* 0x0001e6000c10150e */
[----:B------:R-:W-:Y:S01]  /*18550*/  VIADD R0, R8, 0x3c ;  /* 0x0000003c08007836 */ /* 0x000fe20000000000 */
[----:B------:R-:W-:Y:S01]  /*18560*/  @P2 STG.E.U16 desc[UR14][R34.64], R38 ;  /* 0x0000002622002986 */ /* 0x000fe2000c10150e */
[----:B------:R-:W-:Y:S01]  /*18570*/  ISETP.LT.AND P0, PT, R10, UR8, !P0 ;  /* 0x000000080a007c0c */ /* 0x000fe2000c701270 */
[----:B------:R-:W-:-:S02]  /*18580*/  ULDC UR8, c[0x0][0x228] ;  /* 0x00008a0000087ab9 */ /* 0x000fc40000000800 */
        /* <DEDUP_REMOVED lines=17> */
[----:B------:R-:W-:Y:S01]  /*186a0*/  IMAD.WIDE R36, R41, 0x2, R248 ;  /* 0x0000000229247825 */ /* 0x000fe200078e02f8 */
[----:B------:R0:W-:Y:S02]  /*186b0*/  @P0 STG.E.U16 desc[UR14][R32.64], R24 ;  /* 0x0000001820000986 */ /* 0x0001e4000c10150e */
[----:B------:R-:W-:Y:S01]  /*186c0*/  ISETP.GE.AND P0, PT, R28, UR4, PT ;  /* 0x000000041c007c0c */ /* 0x000fe2000bf06270 */
[----:B------:R-:W-:Y:S01]  /*186d0*/  ULDC UR4, c[0x0][0x248] ;  /* 0x0000920000047ab9 */ /* 0x000fe20000000800 */
[----:B------:R2:W-:Y:S01]  /*186e0*/  @P6 STG.E.U16 desc[UR14][R34.64], R29 ;  /* 0x0000001d22006986 */ /* 0x0005e2000c10150e */
        /* <DEDUP_REMOVED lines=8> */
[----:B------:R-:W-:Y:S01]  /*18770*/  ULDC UR4, c[0x0][0x22c] ;  /* 0x00008b0000047ab9 */ /* 0x000fe20000000800 */
[----:B------:R-:W-:Y:S01]  /*18780*/  PRMT R24, R25, 0x7632, R24 ;  /* 0x0000763219187816 */ /* 0x000fe20000000018 */
[C---:B------:R-:W-:Y:S01]  /*18790*/  VIADD R39, R33.reuse, UR6 ;  /* 0x0000000621277c36 */ /* 0x040fe20008000000 */
[----:B------:R-:W-:Y:S01]  /*187a0*/  PRMT R38, R30, 0x7632, R38 ;  /* 0x000076321e267816 */ /* 0x000fe20000000026 */
[C---:B--2---:R-:W-:Y:S01]  /*187b0*/  IMAD.WIDE R28, R33.reuse, 0x2, R2 ;  /* 0x00000002211c7825 */ /* 0x044fe200078e0202 */
[----:B------:R-:W-:Y:S01]  /*187c0*/  ULDC UR10, c[0x0][0x228] ;  /* 0x00008a00000a7ab9 */ /* 0x000fe20000000800 */
[----:B------:R-:W-:Y:S01]  /*187d0*/  ULDC UR6, c[0x0][0x22c] ;  /* 0x00008b0000067ab9 */ /* 0x000fe20000000800 */
[----:B------:R-:W-:Y:S01]  /*187e0*/  ULDC UR16, c[0x0][0x228] ;  /* 0x00008a0000107ab9 */ /* 0x000fe20000000800 */
[----:B------:R-:W-:Y:S01]  /*187f0*/  IMAD.WIDE R32, R33, 0x2, R248 ;  /* 0x0000000221207825 */ /* 0x000fe200078e02f8 */
[----:B------:R0:W-:Y:S03]  /*18800*/  @P5 STG.E.U16 desc[UR14][R28.64], R25 ;  /* 0x000000191c005986 */ /* 0x0001e6000c10150e */
[----:B------:R-:W-:Y:S01]  /*18810*/  IMAD.WIDE R34, R39, 0x2, R2 ;  /* 0x0000000227227825 */ /* 0x000fe200078e0202 */
[----:B------:R-:W-:Y:S03]  /*18820*/  @P1 STG.E.U16 desc[UR14][R32.64], R24 ;  /* 0x0000001820001986 */ /* 0x000fe6000c10150e */
[----:B---3--:R-:W-:-:S02]  /*18830*/  VIADD R0, R8, 0x3f ;  /* 0x0000003f08007836 */ /* 0x008fc40000000000 */
[----:B------:R-:W-:Y:S01]  /*18840*/  IMAD.WIDE R36, R39, 0x2, R248 ;  /* 0x0000000227247825 */ /* 0x000fe200078e02f8 */
[----:B------:R2:W-:Y:S02]  /*18850*/  @P6 STG.E.U16 desc[UR14][R34.64], R30 ;  /* 0x0000001e22006986 */ /* 0x0005e4000c10150e */
[----:B------:R-:W-:Y:S01]  /*18860*/  ISETP.GE.AND P5, PT, R0, UR4, PT ;  /* 0x0000000400007c0c */ /* 0x000fe2000bfa6270 */
[----:B------:R-:W-:Y:S01]  /*18870*/  ULDC UR4, c[0x0][0x248] ;  /* 0x0000920000047ab9 */ /* 0x000fe20000000800 */
[----:B------:R-:W-:Y:S01]  /*18880*/  @P4 STG.E.U16 desc[UR14][R36.64], R38 ;  /* 0x0000002624004986 */ /* 0x000fe2000c10150e */
[----:B------:R-:W-:Y:S01]  /*18890*/  ISETP.LT.AND P4, PT, R9, UR8, !P2 ;  /* 0x0000000809007c0c */ /* 0x000fe2000d781270 */
[----:B0-----:R-:W-:Y:S01]  /*188a0*/  VIADD R29, R39, UR4 ;  /* 0x00000004271d7c36 */ /* 0x001fe20008000000 */
[----:B------:R-:W-:Y:S01]  /*188b0*/  ISETP.LT.AND P2, PT, R10, UR10, !P2 ;  /* 0x0000000a0a007c0c */ /* 0x000fe2000d741270 */
[----:B------:R-:W-:Y:S01]  /*188c0*/  ULDC UR4, c[0x0][0x248] ;  /* 0x0000920000047ab9 */ /* 0x000fe20000000800 */
[----:B------:R-:W-:Y:S01]  /*188d0*/  ISETP.LT.AND P6, PT, R9, UR12, !P0 ;  /* 0x0000000c09007c0c */ /* 0x000fe2000c7c1270 */
[----:B------:R-:W-:Y:S01]  /*188e0*/  VIADD R0, R8, 0x40 ;  /* 0x0000004008007836 */ /* 0x000fe20000000000 */
[----:B------:R-:W-:Y:S01]  /*188f0*/  ULDC UR8, c[0x0][0x228] ;  /* 0x00008a0000087ab9 */ /* 0x000fe20000000800 */
[C---:B--2---:R-:W-:Y:S01]  /*18900*/  VIADD R35, R29.reuse, UR4 ;  /* 0x000000041d237c36 */ /* 0x044fe20008000000 */
[----:B------:R-:W-:Y:S01]  /*18910*/  PRMT R30, R26, 0x7632, R30 ;  /* 0x000076321a1e7816 */ /* 0x000fe2000000001e */
[C---:B------:R-:W-:Y:S01]  /*18920*/  IMAD.WIDE R24, R29.reuse, 0x2, R2 ;  /* 0x000000021d187825 */ /* 0x040fe200078e0202 */
[----:B------:R-:W-:Y:S01]  /*18930*/  ISETP.GE.AND P1, PT, R0, UR6, PT ;  /* 0x0000000600007c0c */ /* 0x000fe2000bf26270 */
[----:B------:R-:W-:Y:S01]  /*18940*/  ULDC UR4, c[0x0][0x22c] ;  /* 0x00008b0000047ab9 */ /* 0x000fe20000000800 */
[----:B------:R-:W-:Y:S01]  /*18950*/  ULDC UR10, c[0x0][0x228] ;  /* 0x00008a00000a7ab9 */ /* 0x000fe20000000800 */
[----:B------:R-:W-:Y:S01]  /*18960*/  IMAD.WIDE R28, R29, 0x2, R248 ;  /* 0x000000021d1c7825 */ /* 0x000fe200078e02f8 */
[----:B------:R0:W-:Y:S01]  /*18970*/  @P4 STG.E.U16 desc[UR14][R24.64], R26 ;  /* 0x0000001a18004986 */ /* 0x0001e2000c10150e */
[----:B------:R-:W-:Y:S01]  /*18980*/  ULDC UR12, c[0x0][0x228] ;  /* 0x00008a00000c7ab9 */ /* 0x000fe20000000800 */
[----:B------:R-:W-:Y:S01]  /*18990*/  ISETP.LT.AND P0, PT, R10, UR8, !P0 ;  /* 0x000000080a007c0c */ /* 0x000fe2000c701270 */
[----:B------:R-:W-:Y:S01]  /*189a0*/  IMAD.WIDE R32, R35, 0x2, R2 ;  /* 0x0000000223207825 */ /* 0x000fe200078e0202 */
[----:B------:R2:W-:Y:S01]  /*189b0*/  @P2 STG.E.U16 desc[UR14][R28.64], R30 ;  /* 0x0000001e1c002986 */ /* 0x0005e2000c10150e */
[----:B------:R-:W-:Y:S01]  /*189c0*/  ULDC UR6, c[0x0][0x22c] ;  /* 0x00008b0000067ab9 */ /* 0x000fe20000000800 */
[----:B------:R-:W-:Y:S01]  /*189d0*/  ULDC UR8, c[0x0][0x228] ;  /* 0x00008a0000087ab9 */ /* 0x000fe20000000800 */
[----:B------:R-:W-:Y:S01]  /*189e0*/  VIADD R0, R8, 0x41 ;  /* 0x0000004108007836 */ /* 0x000fe20000000000 */
[----:B------:R3:W-:Y:S01]  /*189f0*/  @P6 STG.E.U16 desc[UR14][R32.64], R31 ;  /* 0x0000001f20006986 */ /* 0x0007e2000c10150e */
[----:B------:R-:W-:Y:S01]  /*18a00*/  ISETP.LT.AND P6, PT, R9, UR10, !P5 ;  /* 0x0000000a09007c0c */ /* 0x000fe2000efc1270 */
[----:B------:R-:W-:Y:S01]  /*18a10*/  ULDC UR10, c[0x0][0x228] ;  /* 0x00008a00000a7ab9 */ /* 0x000fe20000000800 */
[----:B------:R-:W-:Y:S01]  /*18a20*/  ISETP.LT.AND P5, PT, R10, UR12, !P5 ;  /* 0x0000000c0a007c0c */ /* 0x000fe2000efa1270 */
[----:B0-----:R-:W-:Y:S01]  /*18a30*/  IMAD.WIDE R24, R35, 0x2, R248 ;  /* 0x0000000223187825 */ /* 0x001fe200078e02f8 */
[----:B------:R-:W-:Y:S01]  /*18a40*/  ISETP.GE.AND P4, PT, R0, UR4, PT ;  /* 0x0000000400007c0c */ /* 0x000fe2000bf86270 */
[----:B------:R-:W-:Y:S01]  /*18a50*/  ULDC UR4, c[0x0][0x248] ;  /* 0x0000920000047ab9 */ /* 0x000fe20000000800 */
[----:B------:R-:W-:Y:S01]  /*18a60*/  PRMT R26, R27, 0x7632, R26 ;  /* 0x000076321b1a7816 */ /* 0x000fe2000000001a */
[----:B------:R-:W-:Y:S01]  /*18a70*/  VIADD R0, R8, 0x42 ;  /* 0x0000004208007836 */ /* 0x000fe20000000000 */
[----:B------:R-:W-:Y:S01]  /*18a80*/  ULDC UR12, c[0x0][0x228] ;  /* 0x00008a00000c7ab9 */ /* 0x000fe20000000800 */
[----:B------:R-:W-:Y:S01]  /*18a90*/  VIADD R37, R35, UR4 ;  /* 0x0000000423257c36 */ /* 0x000fe20008000000 */
[----:B------:R-:W-:-:S02]  /*18aa0*/  ULDC UR4, c[0x0][0x22c] ;  /* 0x00008b0000047ab9 */ /* 0x000fc40000000800 */
[----:B------:R-:W-:Y:S01]  /*18ab0*/  ISETP.GE.AND P2, PT, R0, UR6, PT ;  /* 0x0000000600007c0c */ /* 0x000fe2000bf46270 */
[----:B--2---:R-:W-:Y:S01]  /*18ac0*/  IMAD.WIDE R28, R37, 0x2, R2 ;  /* 0x00000002251c7825 */ /* 0x004fe200078e0202 */
[----:B------:R-:W-:Y:S01]  /*18ad0*/  PRMT R0, R31, 0x7632, R0 ;  /* 0x000076321f007816 */ /* 0x000fe20000000000 */
[----:B------:R-:W-:Y:S02]  /*18ae0*/  ULDC UR6, c[0x0][0x248] ;  /* 0x0000920000067ab9 */ /* 0x000fe40000000800 */
[----:B---3--:R-:W-:Y:S02]  /*18af0*/  VIADD R32, R8, 0x43 ;  /* 0x0000004308207836 */ /* 0x008fe40000000000 */
        /* <DEDUP_REMOVED lines=25> */
[----:B------:R-:W-:Y:S01]  /*18c90*/  IMAD.WIDE R30, R33, 0x2, R248 ;  /* 0x00000002211e7825 */ /* 0x000fe200078e02f8 */
[----:B------:R0:W-:Y:S02]  /*18ca0*/  @P1 STG.E.U16 desc[UR14][R26.64], R32 ;  /* 0x000000201a001986 */ /* 0x0001e4000c10150e */
[----:B------:R-:W-:Y:S01]  /*18cb0*/  ISETP.GE.AND P5, PT, R0, UR4, PT ;  /* 0x0000000400007c0c */ /* 0x000fe2000bfa6270 */
[----:B------:R-:W-:Y:S01]  /*18cc0*/  ULDC UR4, c[0x0][0x248] ;  /* 0x0000920000047ab9 */ /* 0x000fe20000000800 */
[----:B------:R-:W-:Y:S01]  /*18cd0*/  @P6 STG.E.U16 desc[UR14][R28.64], R88 ;  /* 0x000000581c006986 */ /* 0x000fe2000c10150e */
        /* <DEDUP_REMOVED lines=11> */
[----:B------:R-:W-:Y:S01]  /*18d90*/  IMAD.WIDE R24, R27, 0x2, R2 ;  /* 0x000000021b187825 */ /* 0x000fe200078e0202 */
[----:B--2---:R-:W-:-:S03]  /*18da0*/  PRMT R30, R57, 0x7632, R30 ;  /* 0x00007632391e7816 */ /* 0x004fc6000000001e */
[C---:B------:R-:W-:Y:S02]  /*18db0*/  VIADD R31, R27.reuse, UR4 ;  /* 0x000000041b1f7c36 */ /* 0x040fe40008000000 */
[----:B------:R0:W-:Y:S01]  /*18dc0*/  @P4 STG.E.U16 desc[UR14][R24.64], R57 ;  /* 0x0000003918004986 */ /* 0x0001e2000c10150e */
[----:B------:R-:W-:Y:S01]  /*18dd0*/  IMAD.WIDE R26, R27, 0x2, R248 ;  /* 0x000000021b1a7825 */ /* 0x000fe200078e02f8 */
[----:B------:R-:W-:Y:S01]  /*18de0*/  ULDC UR4, c[0x0][0x22c] ;  /* 0x00008b0000047ab9 */ /* 0x000fe20000000800 */
[----:B------:R-:W-:Y:S01]  /*18df0*/  ISETP.LT.AND P0, PT, R10, UR8, !P0 ;  /* 0x000000080a007c0c */ /* 0x000fe2000c701270 */
[----:B------:R-:W-:Y:S01]  /*18e00*/  ULDC UR6, c[0x0][0x22c] ;  /* 0x00008b0000067ab9 */ /* 0x000fe20000000800 */
[----:B------:R-:W-:Y:S01]  /*18e10*/  IMAD.WIDE R28, R31, 0x2, R2 ;  /* 0x000000021f1c7825 */ /* 0x000fe200078e0202 */
[----:B------:R-:W-:Y:S01]  /*18e20*/  @P2 STG.E.U16 desc[UR14][R26.64], R30 ;  /* 0x0000001e1a002986 */ /* 0x000fe2000c10150e */
[----:B------:R-:W-:Y:S02]  /*18e30*/  ULDC UR8, c[0x0][0x228] ;  /* 0x00008a0000087ab9 */ /* 0x000fe40000000800 */
[----:B------:R-:W-:Y:S01]  /*18e40*/  VIADD R0, R8, 0x46 ;  /* 0x0000004608007836 */ /* 0x000fe20000000000 */
[----:B------:R2:W-:Y:S01]  /*18e50*/  @P6 STG.E.U16 desc[UR14][R28.64], R89 ;  /* 0x000000591c006986 */ /* 0x0005e2000c10150e */
[----:B------:R-:W-:Y:S01]  /*18e60*/  ISETP.LT.AND P6, PT, R9, UR10, !P5 ;  /* 0x0000000a09007c0c */ /* 0x000fe2000efc1270 */
[C---:B0-----:R-:W-:Y:S01]  /*18e70*/  IMAD.WIDE R24, R31.reuse, 0x2, R248 ;  /* 0x000000021f187825 */ /* 0x041fe200078e02f8 */
[----:B------:R-:W-:Y:S01]  /*18e80*/  ISETP.LT.AND P5, PT, R10, UR12, !P5 ;  /* 0x0000000c0a007c0c */ /* 0x000fe2000efa1270 */
[----:B------:R-:W-:Y:S01]  /*18e90*/  ULDC UR10, c[0x0][0x228] ;  /* 0x00008a00000a7ab9 */ /* 0x000fe20000000800 */
[----:B------:R-:W-:Y:S01]  /*18ea0*/  ISETP.GE.AND P4, PT, R0, UR4, PT ;  /* 0x0000000400007c0c */ /* 0x000fe2000bf86270 */
[----:B------:R-:W-:Y:S01]  /*18eb0*/  ULDC UR4, c[0x0][0x248] ;  /* 0x0000920000047ab9 */ /* 0x000fe20000000800 */
[----:B------:R-:W-:Y:S01]  /*18ec0*/  VIADD R0, R8, 0x47 ;  /* 0x0000004708007836 */ /* 0x000fe20000000000 */
[----:B------:R-:W-:Y:S01]  /*18ed0*/  ULDC UR12, c[0x0][0x228] ;  /* 0x00008a00000c7ab9 */ /* 0x000fe20000000800 */
[----:B------:R-:W-:Y:S01]  /*18ee0*/  VIADD R33, R31, UR4 ;  /* 0x000000041f217c36 */ /* 0x000fe20008000000 */
[----:B------:R-:W-:Y:S01]  /*18ef0*/  ULDC UR4, c[0x0][0x22c] ;  /* 0x00008b0000047ab9 */ /* 0x000fe20000000800 */
[----:B--2---:R-:W-:-:S02]  /*18f00*/  PRMT R89, R89, 0x7632, R89 ;  /* 0x0000763259597816 */ /* 0x004fc40000000059 */
[C---:B------:R-:W-:Y:S01]  /*18f10*/  IMAD.WIDE R26, R33.reuse, 0x2, R2 ;  /* 0x00000002211a7825 */ /* 0x040fe200078e0202 */
[----:B------:R-:W-:Y:S01]  /*18f20*/  ISETP.GE.AND P2, PT, R0, UR6, PT ;  /* 0x0000000600007c0c */ /* 0x000fe2000bf46270 */
[----:B------:R-:W-:Y:S01]  /*18f30*/  ULDC UR6, c[0x0][0x248] ;  /* 0x0000920000067ab9 */ /* 0x000fe20000000800 */
[----:B------:R-:W-:Y:S01]  /*18f40*/  PRMT R0, R58, 0x7632, R0 ;  /* 0x000076323a007816 */ /* 0x000fe20000000000 */
        /* <DEDUP_REMOVED lines=13> */
[C---:B0-----:R-:W-:Y:S01]  /*19020*/  IMAD.WIDE R24, R33.reuse, 0x2, R2 ;  /* 0x0000000221187825 */ /* 0x041fe200078e0202 */
        /* <DEDUP_REMOVED lines=122> */
[----:B------:R-:W-:Y:S01]  /*197d0*/  IMAD.WIDE R26, R33, 0x2, R2 ;  /* 0x00000002211a7825 */ /* 0x000fe200078e0202 */
        /* <DEDUP_REMOVED lines=195> */
[----:B------:R-:W-:Y:S01]  /*1a410*/  PRMT R32, R71, 0x7632, R32 ;  /* 0x0000763247207816 */ /* 0x000fe20000000020 */
[----:B------:R-:W-:Y:S01]  /*1a420*/  ULDC UR8, c[0x0][0x22c] ;  /* 0x00008b0000087ab9 */ /* 0x000fe20000000800 */
        /* <DEDUP_REMOVED lines=33> */
[----:B------:R-:W-:Y:S01]  /*1a640*/  ULDC UR12, c[0x0][0x228] ;  /* 0x00008a00000c7ab9 */ /* 0x000fe20000000800 */
[----:B--2---:R-:W-:Y:S01]  /*1a650*/  IMAD.WIDE R26, R33, 0x2, R248 ;  /* 0x00000002211a7825 */ /* 0x004fe200078e02f8 */
[----:B------:R-:W-:Y:S01]  /*1a660*/  PRMT R33, R79, 0x7632, R33 ;  /* 0x000076324f217816 */ /* 0x000fe20000000021 */
[----:B------:R-:W-:Y:S01]  /*1a670*/  ULDC UR6, c[0x0][0x22c] ;  /* 0x00008b0000067ab9 */ /* 0x000fe20000000800 */
[----:B------:R-:W-:Y:S01]  /*1a680*/  ULDC UR16, c[0x0][0x228] ;  /* 0x00008a0000107ab9 */ /* 0x000fe20000000800 */
[----:B---3--:R-:W-:Y:S01]  /*1a690*/  VIADD R0, R8, 0x62 ;  /* 0x0000006208007836 */ /* 0x008fe20000000000 */
[----:B------:R-:W-:Y:S01]  /*1a6a0*/  ULDC UR18, c[0x0][0x228] ;  /* 0x00008a0000127ab9 */ /* 0x000fe20000000800 */
[C---:B------:R-:W-:Y:S01]  /*1a6b0*/  IMAD.WIDE R28, R35.reuse, 0x2, R2 ;  /* 0x00000002231c7825 */ /* 0x040fe200078e0202 */
[----:B------:R-:W-:Y:S03]  /*1a6c0*/  @P5 STG.E.U16 desc[UR14][R24.64], R71 ;  /* 0x0000004718005986 */ /* 0x000fe6000c10150e */
[----:B------:R-:W-:Y:S01]  /*1a6d0*/  IMAD.WIDE R30, R35, 0x2, R248 ;  /* 0x00000002231e7825 */ /* 0x000fe200078e02f8 */
[----:B------:R-:W-:Y:S01]  /*1a6e0*/  ISETP.GE.AND P5, PT, R0, UR8, PT ;  /* 0x0000000800007c0c */ /* 0x000fe2000bfa6270 */
[----:B------:R0:W-:Y:S01]  /*1a6f0*/  @P1 STG.E.U16 desc[UR14][R26.64], R32 ;  /* 0x000000201a001986 */ /* 0x0001e2000c10150e */
[----:B------:R-:W-:-:S03]  /*1a700*/  ULDC UR8, c[0x0][0x228] ;  /* 0x00008a0000087ab9 */ /* 0x000fc60000000800 */
        /* <DEDUP_REMOVED lines=76> */
[----:B0-----:R-:W-:Y:S01]  /*1abd0*/  VIADD R25, R35, UR4 ;  /* 0x0000000423197c36 */ /* 0x001fe20008000000 */
[----:B------:R-:W-:Y:S01]  /*1abe0*/  ISETP.LT.AND P2, PT, R10, UR10, !P2 ;  /* 0x0000000a0a007c0c */ /* 0x000fe2000d741270 */
[----:B------:R-:W-:Y:S01]  /*1abf0*/  ULDC UR4, c[0x0][0x248] ;  /* 0x0000920000047ab9 */ /* 0x000fe20000000800 */
[----:B------:R-:W-:Y:S01]  /*1ac00*/  ISETP.GE.AND P1, PT, R0, UR6, PT ;  /* 0x0000000600007c0c */ /* 0x000fe2000bf26270 */
[C---:B--2---:R-:W-:Y:S01]  /*1ac10*/  IMAD.WIDE R20, R25.reuse, 0x2, R2 ;  /* 0x0000000219147825 */ /* 0x044fe200078e0202 */
[----:B------:R-:W-:Y:S01]  /*1ac20*/  ULDC UR8, c[0x0][0x228] ;  /* 0x00008a0000087ab9 */ /* 0x000fe20000000800 */
[----:B---3--:R-:W-:Y:S01]  /*1ac30*/  PRMT R28, R22, 0x7632, R28 ;  /* 0x00007632161c7816 */ /* 0x008fe2000000001c */
[----:B------:R-:W-:Y:S01]  /*1ac40*/  ULDC UR10, c[0x0][0x228] ;  /* 0x00008a00000a7ab9 */ /* 0x000fe20000000800 */
[C---:B------:R-:W-:Y:S01]  /*1ac50*/  VIADD R29, R25.reuse, UR4 ;  /* 0x00000004191d7c36 */ /* 0x040fe20008000000 */
[----:B------:R-:W-:Y:S01]  /*1ac60*/  ULDC UR4, c[0x0][0x22c] ;  /* 0x00008b0000047ab9 */ /* 0x000fe20000000800 */
[----:B------:R-:W-:Y:S01]  /*1ac70*/  IMAD.WIDE R24, R25, 0x2, R248 ;  /* 0x0000000219187825 */ /* 0x000fe200078e02f8 */
[----:B------:R-:W-:-:S03]  /*1ac80*/  ULDC UR6, c[0x0][0x22c] ;  /* 0x00008b0000067ab9 */ /* 0x000fc60000000800 */
[----:B------:R-:W-:Y:S01]  /*1ac90*/  IMAD.WIDE R26, R29, 0x2, R2 ;  /* 0x000000021d1a7825 */ /* 0x000fe200078e0202 */
[----:B------:R0:W-:Y:S03]  /*1aca0*/  @P4 STG.E.U16 desc[UR14][R20.64], R22 ;  /* 0x0000001614004986 */ /* 0x0001e6000c10150e */
[----:B------:R-:W-:Y:S01]  /*1acb0*/  VIADD R0, R8, 0x69 ;  /* 0x0000006908007836 */ /* 0x000fe20000000000 */
[----:B------:R-:W-:Y:S01]  /*1acc0*/  @P2 STG.E.U16 desc[UR14][R24.64], R28 ;  /* 0x0000001c18002986 */ /* 0x000fe2000c10150e */
[----:B------:R-:W-:Y:S01]  /*1acd0*/  ISETP.LT.AND P0, PT, R10, UR8, !P0 ;  /* 0x000000080a007c0c */ /* 0x000fe2000c701270 */
[----:B------:R-:W-:Y:S02]  /*1ace0*/  ULDC UR8, c[0x0][0x228] ;  /* 0x00008a0000087ab9 */ /* 0x000fe40000000800 */
        /* <DEDUP_REMOVED lines=8> */
[C---:B----4-:R-:W-:Y:S01]  /*1ad70*/  VIADD R31, R29.reuse, UR4 ;  /* 0x000000041d1f7c36 */ /* 0x050fe20008000000 */
        /* <DEDUP_REMOVED lines=50> */
[----:B--2---:R-:W-:Y:S01]  /*1b0a0*/  PRMT R12, R17, 0x7632, R12 ;  /* 0x00007632110c7816 */ /* 0x004fe2000000000c */
[----:B------:R-:W-:-:S02]  /*1b0b0*/  ULDC UR6, c[0x0][0x22c] ;  /* 0x00008b0000067ab9 */ /* 0x000fc40000000800 */
[C---:B---3--:R-:W-:Y:S01]  /*1b0c0*/  VIADD R27, R23.reuse, UR4 ;  /* 0x00000004171b7c36 */ /* 0x048fe20008000000 */
[----:B------:R-:W-:Y:S01]  /*1b0d0*/  ULDC UR4, c[0x0][0x22c] ;  /* 0x00008b0000047ab9 */ /* 0x000fe20000000800 */
[----:B------:R-:W-:Y:S01]  /*1b0e0*/  IMAD.WIDE R22, R23, 0x2, R248 ;  /* 0x0000000217167825 */ /* 0x000fe200078e02f8 */
[----:B------:R-:W-:Y:S03]  /*1b0f0*/  @P4 STG.E.U16 desc[UR14][R20.64], R17 ;  /* 0x0000001114004986 */ /* 0x000fe6000c10150e */
[----:B------:R-:W-:Y:S02]  /*1b100*/  VIADD R0, R8, 0x6e ;  /* 0x0000006e08007836 */ /* 0x000fe40000000000 */
[----:B------:R-:W-:Y:S01]  /*1b110*/  IMAD.WIDE R24, R27, 0x2, R2 ;  /* 0x000000021b187825 */ /* 0x000fe200078e0202 */
[----:B------:R0:W-:Y:S01]  /*1b120*/  @P2 STG.E.U16 desc[UR14][R22.64], R12 ;  /* 0x0000000c16002986 */ /* 0x0001e2000c10150e */
[----:B------:R-:W-:Y:S01]  /*1b130*/  ISETP.LT.AND P0, PT, R10, UR8, !P0 ;  /* 0x000000080a007c0c */ /* 0x000fe2000c701270 */
[----:B------:R-:W-:Y:S01]  /*1b140*/  ULDC UR8, c[0x0][0x228] ;  /* 0x00008a0000087ab9 */ /* 0x000fe20000000800 */
[----:B------:R-:W-:Y:S01]  /*1b150*/  ISETP.GE.AND P4, PT, R0, UR4, PT ;  /* 0x0000000400007c0c */ /* 0x000fe2000bf86270 */
[----:B------:R2:W-:Y:S01]  /*1b160*/  @P6 STG.E.U16 desc[UR14][R24.64], R13 ;  /* 0x0000000d18006986 */ /* 0x0005e2000c10150e */
[----:B------:R-:W-:Y:S01]  /*1b170*/  VIADD R0, R8, 0x6f ;  /* 0x0000006f08007836 */ /* 0x000fe20000000000 */
[----:B------:R-:W-:Y:S01]  /*1b180*/  ISETP.LT.AND P6, PT, R9, UR10, !P5 ;  /* 0x0000000a09007c0c */ /* 0x000fe2000efc1270 */
[----:B------:R-:W-:Y:S01]  /*1b190*/  ULDC UR4, c[0x0][0x248] ;  /* 0x0000920000047ab9 */ /* 0x000fe20000000800 */
[----:B------:R-:W-:Y:S01]  /*1b1a0*/  ISETP.LT.AND P5, PT, R10, UR12, !P5 ;  /* 0x0000000c0a007c0c */ /* 0x000fe2000efa1270 */
[----:B------:R-:W-:Y:S01]  /*1b1b0*/  ULDC UR10, c[0x0][0x228] ;  /* 0x00008a00000a7ab9 */ /* 0x000fe20000000800 */
[----:B------:R-:W-:Y:S01]  /*1b1c0*/  ISETP.GE.AND P2, PT, R0, UR6, PT ;  /* 0x0000000600007c0c */ /* 0x000fe2000bf46270 */
[----:B------:R-:W-:Y:S01]  /*1b1d0*/  ULDC UR12, c[0x0][0x228] ;  /* 0x00008a00000c7ab9 */ /* 0x000fe20000000800 */
[----:B0-----:R-:W-:Y:S01]  /*1b1e0*/  VIADD R23, R27, UR4 ;  /* 0x000000041b177c36 */ /* 0x001fe20008000000 */
[----:B------:R-:W-:Y:S01]  /*1b1f0*/  PRMT R0, R13, 0x7632, R0 ;  /* 0x000076320d007816 */ /* 0x000fe20000000000 */
[----:B------:R-:W-:Y:S01]  /*1b200*/  ULDC UR4, c[0x0][0x22c] ;  /* 0x00008b0000047ab9 */ /* 0x000fe20000000800 */
[----:B------:R-:W-:Y:S01]  /*1b210*/  PRMT R22, R18, 0x7632, R22 ;  /* 0x0000763212167816 */ /* 0x000fe20000000016 */
[----:B--2---:R-:W-:Y:S01]  /*1b220*/  IMAD.WIDE R12, R27, 0x2, R248 ;  /* 0x000000021b0c7825 */ /* 0x004fe200078e02f8 */
[----:B------:R-:W-:-:S03]  /*1b230*/  ULDC UR6, c[0x0][0x248] ;  /* 0x0000920000067ab9 */ /* 0x000fc60000000800 */
[C---:B------:R-:W-:Y:S01]  /*1b240*/  IMAD.WIDE R16, R23.reuse, 0x2, R2 ;  /* 0x0000000217107825 */ /* 0x040fe200078e0202 */
[----:B------:R0:W-:Y:S03]  /*1b250*/  @P0 STG.E.U16 desc[UR14][R12.64], R0 ;  /* 0x000000000c000986 */ /* 0x0001e6000c10150e */
        /* <DEDUP_REMOVED lines=22> */
[----:B------:R-:W-:Y:S01]  /*1b3c0*/  @P5 STG.E.U16 desc[UR14][R12.64], R14 ;  /* 0x0000000e0c005986 */ /* 0x000fe2000c10150e */
[----:B------:R-:W-:Y:S01]  /*1b3d0*/  ULDC UR6, c[0x0][0x22c] ;  /* 0x00008b0000067ab9 */ /* 0x000fe20000000800 */
[----:B------:R-:W-:Y:S01]  /*1b3e0*/  ULDC UR16, c[0x0][0x228] ;  /* 0x00008a0000107ab9 */ /* 0x000fe20000000800 */
[----:B------:R-:W-:Y:S01]  /*1b3f0*/  IMAD.WIDE R22, R25, 0x2, R248 ;  /* 0x0000000219167825 */ /* 0x000fe200078e02f8 */
[----:B------:R0:W-:Y:S01]  /*1b400*/  @P1 STG.E.U16 desc[UR14][R16.64], R18 ;  /* 0x0000001210001986 */ /* 0x0001e2000c10150e */
[----:B------:R-:W-:Y:S01]  /*1b410*/  ISETP.GE.AND P5, PT, R0, UR4, PT ;  /* 0x0000000400007c0c */ /* 0x000fe2000bfa6270 */
[----:B------:R-:W-:-:S02]  /*1b420*/  ULDC UR4, c[0x0][0x248] ;  /* 0x0000920000047ab9 */ /* 0x000fc40000000800 */
[----:B------:R2:W-:Y:S01]  /*1b430*/  @P6 STG.E.U16 desc[UR14][R20.64], R19 ;  /* 0x0000001314006986 */ /* 0x0005e2000c10150e */
[C---:B------:R-:W-:Y:S01]  /*1b440*/  ISETP.LT.AND P6, PT, R9.reuse, UR12, !P0 ;  /* 0x0000000c09007c0c */ /* 0x040fe2000c7c1270 */
[----:B------:R-:W-:Y:S01]  /*1b450*/  VIADD R0, R8, 0x72 ;  /* 0x0000007208007836 */ /* 0x000fe20000000000 */
[----:B------:R-:W-:Y:S01]  /*1b460*/  ULDC UR12, c[0x0][0x228] ;  /* 0x00008a00000c7ab9 */ /* 0x000fe20000000800 */
[----:B------:R-:W-:Y:S01]  /*1b470*/  @P4 STG.E.U16 desc[UR14][R22.64], R24 ;  /* 0x0000001816004986 */ /* 0x000fe2000c10150e */
[----:B------:R-:W-:Y:S01]  /*1b480*/  ISETP.LT.AND P4, PT, R9, UR8, !P2 ;  /* 0x0000000809007c0c */ /* 0x000fe2000d781270 */
[----:B------:R-:W-:Y:S01]  /*1b490*/  ULDC UR8, c[0x0][0x228] ;  /* 0x00008a0000087ab9 */ /* 0x000fe20000000800 */
[----:B------:R-:W-:Y:S01]  /*1b4a0*/  ISETP.LT.AND P2, PT, R10, UR10, !P2 ;  /* 0x0000000a0a007c0c */ /* 0x000fe2000d741270 */
[----:B0-----:R-:W-:Y:S01]  /*1b4b0*/  VIADD R17, R25, UR4 ;  /* 0x0000000419117c36 */ /* 0x001fe20008000000 */
[----:B------:R-:W-:Y:S01]  /*1b4c0*/  ULDC UR4, c[0x0][0x248] ;  /* 0x0000920000047ab9 */ /* 0x000fe20000000800 */
[----:B------:R-:W-:Y:S01]  /*1b4d0*/  PRMT R14, R15, 0x7632, R14 ;  /* 0x000076320f0e7816 */ /* 0x000fe2000000000e */
[----:B------:R-:W-:Y:S01]  /*1b4e0*/  ULDC UR10, c[0x0][0x228] ;  /* 0x00008a00000a7ab9 */ /* 0x000fe20000000800 */
[C---:B--2---:R-:W-:Y:S01]  /*1b4f0*/  VIADD R21, R17.reuse, UR4 ;  /* 0x0000000411157c36 */ /* 0x044fe20008000000 */
[----:B------:R-:W-:Y:S01]  /*1b500*/  ISETP.GE.AND P1, PT, R0, UR6, PT ;  /* 0x0000000600007c0c */ /* 0x000fe2000bf26270 */
[C---:B------:R-:W-:Y:S01]  /*1b510*/  IMAD.WIDE R12, R17.reuse, 0x2, R2 ;  /* 0x00000002110c7825 */ /* 0x040fe200078e0202 */
[----:B------:R-:W-:Y:S01]  /*1b520*/  ULDC UR4, c[0x0][0x22c] ;  /* 0x00008b0000047ab9 */ /* 0x000fe20000000800 */
[----:B------:R-:W-:Y:S01]  /*1b530*/  ISETP.LT.AND P0, PT, R10, UR8, !P0 ;  /* 0x000000080a007c0c */ /* 0x000fe2000c701270 */
[----:B------:R-:W-:Y:S01]  /*1b540*/  ULDC UR6, c[0x0][0x22c] ;  /* 0x00008b0000067ab9 */ /* 0x000fe20000000800 */
[----:B------:R-:W-:Y:S01]  /*1b550*/  IMAD.WIDE R16, R17, 0x2, R248 ;  /* 0x0000000211107825 */ /* 0x000fe200078e02f8 */
[----:B------:R0:W-:Y:S01]  /*1b560*/  @P4 STG.E.U16 desc[UR14][R12.64], R15 ;  /* 0x0000000f0c004986 */ /* 0x0001e2000c10150e */
[----:B------:R-:W-:-:S02]  /*1b570*/  ULDC UR8, c[0x0][0x228] ;  /* 0x00008a0000087ab9 */ /* 0x000fc40000000800 */
[----:B------:R-:W-:Y:S01]  /*1b580*/  IMAD.WIDE R18, R21, 0x2, R2 ;  /* 0x0000000215127825 */ /* 0x000fe200078e0202 */
[----:B------:R-:W-:Y:S03]  /*1b590*/  @P2 STG.E.U16 desc[UR14][R16.64], R14 ;  /* 0x0000000e10002986 */ /* 0x000fe6000c10150e */
        /* <DEDUP_REMOVED lines=8> */
[----:B------:R-:W-:Y:S01]  /*1b620*/  ULDC UR12, c[0x0][0x228] ;  /* 0x00008a00000c7ab9 */ /* 0x000fe20000000800 */
[----:B------:R-:W-:-:S02]  /*1b630*/  VIADD R0, R8, 0x74 ;  /* 0x0000007408007836 */ /* 0x000fc40000000000 */
[----:B------:R-:W-:Y:S01]  /*1b640*/  VIADD R23, R21, UR4 ;  /* 0x0000000415177c36 */ /* 0x000fe20008000000 */
[----:B------:R-:W-:Y:S01]  /*1b650*/  ULDC UR4, c[0x0][0x22c] ;  /* 0x00008b0000047ab9 */ /* 0x000fe20000000800 */
[----:B--2---:R-:W-:Y:S01]  /*1b660*/  PRMT R4, R4, 0x7632, R4 ;  /* 0x0000763204047816 */ /* 0x004fe20000000004 */
[----:B------:R-:W-:Y:S01]  /*1b670*/  VIADD R18, R8, 0x75 ;  /* 0x0000007508127836 */ /* 0x000fe20000000000 */
[----:B------:R-:W-:Y:S01]  /*1b680*/  ISETP.GE.AND P2, PT, R0, UR6, PT ;  /* 0x0000000600007c0c */ /* 0x000fe2000bf46270 */
[----:B------:R-:W-:Y:S01]  /*1b690*/  IMAD.WIDE R14, R23, 0x2, R2 ;  /* 0x00000002170e7825 */ /* 0x000fe200078e0202 */
[----:B------:R-:W-:-:S03]  /*1b6a0*/  PRMT R0, R104, 0x7632, R0 ;  /* 0x0000763268007816 */ /* 0x000fc60000000000 */
[C---:B------:R-:W-:Y:S01]  /*1b6b0*/  IMAD.WIDE R16, R23.reuse, 0x2, R248 ;  /* 0x0000000217107825 */ /* 0x040fe200078e02f8 */
[----:B------:R0:W-:Y:S01]  /*1b6c0*/  @P0 STG.E.U16 desc[UR14][R12.64], R4 ;  /* 0x000000040c000986 */ /* 0x0001e2000c10150e */
[----:B------:R-:W-:Y:S01]  /*1b6d0*/  ISETP.GE.AND P0, PT, R18, UR4, PT ;  /* 0x0000000412007c0c */ /* 0x000fe2000bf06270 */
[----:B------:R-:W-:Y:S01]  /*1b6e0*/  ULDC UR4, c[0x0][0x248] ;  /* 0x0000920000047ab9 */ /* 0x000fe20000000800 */
        /* <DEDUP_REMOVED lines=43> */
[----:B------:R-:W-:Y:S01]  /*1b9a0*/  ULDC UR6, c[0x0][0x22c] ;  /* 0x00008b0000067ab9 */ /* 0x000fe20000000800 */
[----:B----4-:R-:W-:Y:S01]  /*1b9b0*/  PRMT R18, R108, 0x7632, R18 ;  /* 0x000076326c127816 */ /* 0x010fe20000000012 */
[----:B------:R-:W0:Y:S01]  /*1b9c0*/  LDS.128 R20, [R11] ;  /* 0x000000000b147984 */ /* 0x000e220000000c00 */
[----:B------:R-:W-:Y:S01]  /*1b9d0*/  IMAD.WIDE R14, R17, 0x2, R2 ;  /* 0x00000002110e7825 */ /* 0x000fe200078e0202 */
[----:B------:R-:W-:Y:S01]  /*1b9e0*/  ISETP.LT.AND P0, PT, R10, UR8, !P0 ;  /* 0x000000080a007c0c */ /* 0x000fe2000c701270 */
[----:B------:R-:W-:Y:S01]  /*1b9f0*/  ULDC UR8, c[0x0][0x228] ;  /* 0x00008a0000087ab9 */ /* 0x000fe20000000800 */
[----:B------:R2:W-:Y:S01]  /*1ba00*/  @P4 STG.E.U16 desc[UR14][R4.64], R6 ;  /* 0x0000000604004986 */ /* 0x0005e2000c10150e */
[----:B------:R-:W-:-:S03]  /*1ba10*/  VIADD R0, R8, 0x78 ;  /* 0x0000007808007836 */ /* 0x000fc60000000000 */
[----:B------:R3:W-:Y:S02]  /*1ba20*/  @P2 STG.E.U16 desc[UR14][R12.64], R16 ;  /* 0x000000100c002986 */ /* 0x0007e4000c10150e */
[----:B------:R-:W-:Y:S01]  /*1ba30*/  ISETP.GE.AND P4, PT, R0, UR4, PT ;  /* 0x0000000400007c0c */ /* 0x000fe2000bf86270 */
[----:B------:R-:W-:Y:S01]  /*1ba40*/  ULDC UR4, c[0x0][0x248] ;  /* 0x0000920000047ab9 */ /* 0x000fe20000000800 */
[----:B------:R4:W-:Y:S01]  /*1ba50*/  @P6 STG.E.U16 desc[UR14][R14.64], R106 ;  /* 0x0000006a0e006986 */ /* 0x0009e2000c10150e */
[----:B------:R-:W-:Y:S01]  /*1ba60*/  ISETP.LT.AND P6, PT, R9, UR10, !P5 ;  /* 0x0000000a09007c0c */ /* 0x000fe2000efc1270 */
[----:B------:R-:W-:Y:S01]  /*1ba70*/  VIADD R0, R8, 0x79 ;  /* 0x0000007908007836 */ /* 0x000fe20000000000 */
[----:B------:R-:W-:Y:S01]  /*1ba80*/  ISETP.LT.AND P5, PT, R10, UR12, !P5 ;  /* 0x0000000c0a007c0c */ /* 0x000fe2000efa1270 */
[C---:B------:R-:W-:Y:S01]  /*1ba90*/  VIADD R19, R17.reuse, UR4 ;  /* 0x0000000411137c36 */ /* 0x040fe20008000000 */
[----:B------:R-:W-:Y:S01]  /*1baa0*/  ULDC UR4, c[0x0][0x22c] ;  /* 0x00008b0000047ab9 */ /* 0x000fe20000000800 */
[----:B--2---:R-:W-:Y:S01]  /*1bab0*/  IMAD.WIDE R4, R17, 0x2, R248 ;  /* 0x0000000211047825 */ /* 0x004fe200078e02f8 */
[----:B------:R-:W-:Y:S01]  /*1bac0*/  ISETP.GE.AND P2, PT, R0, UR6, PT ;  /* 0x0000000600007c0c */ /* 0x000fe2000bf46270 */
[----:B------:R-:W-:Y:S01]  /*1bad0*/  ULDC UR10, c[0x0][0x228] ;  /* 0x00008a00000a7ab9 */ /* 0x000fe20000000800 */
[----:B------:R-:W-:Y:S01]  /*1bae0*/  PRMT R0, R7, 0x7632, R0 ;  /* 0x0000763207007816 */ /* 0x000fe20000000000 */
[----:B---3--:R-:W-:Y:S01]  /*1baf0*/  IMAD.WIDE R12, R19, 0x2, R2 ;  /* 0x00000002130c7825 */ /* 0x008fe200078e0202 */
[----:B------:R-:W-:Y:S01]  /*1bb00*/  ULDC UR12, c[0x0][0x228] ;  /* 0x00008a00000c7ab9 */ /* 0x000fe20000000800 */
[----:B----4-:R-:W-:Y:S01]  /*1bb10*/  PRMT R106, R106, 0x7632, R106 ;  /* 0x000076326a6a7816 */ /* 0x010fe2000000006a */
[----:B------:R-:W-:Y:S01]  /*1bb20*/  ULDC UR6, c[0x0][0x248] ;  /* 0x0000920000067ab9 */ /* 0x000fe20000000800 */
[----:B------:R-:W-:-:S02]  /*1bb30*/  VIADD R6, R8, 0x7a ;  /* 0x0000007a08067836 */ /* 0x000fc40000000000 */
        /* <DEDUP_REMOVED lines=12> */
[----:B--2---:R-:W-:Y:S01]  /*1bc00*/  IMAD.WIDE R4, R19, 0x2, R2 ;  /* 0x0000000213047825 */ /* 0x004fe200078e0202 */
[----:B------:R-:W-:Y:S01]  /*1bc10*/  ISETP.LT.AND P4, PT, R10, UR16, !P4 ;  /* 0x000000100a007c0c */ /* 0x000fe2000e781270 */
[----:B------:R-:W-:Y:S01]  /*1bc20*/  ULDC UR8, c[0x0][0x228] ;  /* 0x00008a0000087ab9 */ /* 0x000fe20000000800 */
[----:B------:R-:W-:Y:S01]  /*1bc30*/  PRMT R16, R107, 0x7632, R16 ;  /* 0x000076326b107816 */ /* 0x000fe20000000010 */
[----:B---3--:R-:W-:Y:S01]  /*1bc40*/  IMAD.WIDE R6, R19, 0x2, R248 ;  /* 0x0000000213067825 */ /* 0x008fe200078e02f8 */
[----:B------:R-:W-:Y:S01]  /*1bc50*/  ULDC UR10, c[0x0][0x228] ;  /* 0x00008a00000a7ab9 */ /* 0x000fe20000000800 */
[----:B------:R-:W-:Y:S01]  /*1bc60*/  ULDC UR12, c[0x0][0x228] ;  /* 0x00008a00000c7ab9 */ /* 0x000fe20000000800 */
[----:B------:R-:W-:Y:S01]  /*1bc70*/  ULDC UR6, c[0x0][0x22c] ;  /* 0x00008b0000067ab9 */ /* 0x000fe20000000800 */
[----:B------:R-:W-:Y:S01]  /*1bc80*/  IMAD.WIDE R12, R17, 0x2, R2 ;  /* 0x00000002110c7825 */ /* 0x000fe200078e0202 */
[----:B------:R-:W-:Y:S01]  /*1bc90*/  ULDC UR16, c[0x0][0x228] ;  /* 0x00008a0000107ab9 */ /* 0x000fe20000000800 */
[----:B------:R-:W-:Y:S02]  /*1bca0*/  @P5 STG.E.U16 desc[UR14][R4.64], R107 ;  /* 0x0000006b04005986 */ /* 0x000fe4000c10150e */
[----:B----4-:R-:W-:-:S02]  /*1bcb0*/  VIADD R0, R8, 0x7b ;  /* 0x0000007b08007836 */ /* 0x010fc40000000000 */
        /* <DEDUP_REMOVED lines=12> */
[----:B--2---:R-:W-:Y:S01]  /*1bd80*/  VIADD R7, R17, UR4 ;  /* 0x0000000411077c36 */ /* 0x004fe20008000000 */
[----:B------:R-:W-:Y:S01]  /*1bd90*/  ULDC UR4, c[0x0][0x248] ;  /* 0x0000920000047ab9 */ /* 0x000fe20000000800 */
[----:B------:R-:W-:Y:S01]  /*1bda0*/  ISETP.GE.AND P1, PT, R0, UR6, PT ;  /* 0x0000000600007c0c */ /* 0x000fe2000bf26270 */
[----:B------:R-:W-:Y:S01]  /*1bdb0*/  ULDC UR10, c[0x0][0x228] ;  /* 0x00008a00000a7ab9 */ /* 0x000fe20000000800 */
[----:B------:R-:W-:Y:S01]  /*1bdc0*/  IMAD.WIDE R4, R7, 0x2, R2 ;  /* 0x0000000207047825 */ /* 0x000fe200078e0202 */
[----:B---3--:R-:W-:-:S03]  /*1bdd0*/  PRMT R14, R112, 0x7632, R14 ;  /* 0x00007632700e7816 */ /* 0x008fc6000000000e */
        /* <DEDUP_REMOVED lines=12> */
[C---:B--2---:R-:W-:Y:S01]  /*1bea0*/  IMAD.WIDE R4, R15.reuse, 0x2, R248 ;  /* 0x000000020f047825 */ /* 0x044fe200078e02f8 */
        /* <DEDUP_REMOVED lines=8> */
[----:B---3--:R-:W-:-:S02]  /*1bf30*/  PRMT R109, R109, 0x7632, R109 ;  /* 0x000076326d6d7816 */ /* 0x008fc4000000006d */
        /* <DEDUP_REMOVED lines=17> */
[C---:B--2---:R-:W-:Y:S01]  /*1c050*/  IMAD.WIDE R4, R17.reuse, 0x2, R2 ;  /* 0x0000000211047825 */ /* 0x044fe200078e0202 */
[----:B------:R-:W-:Y:S01]  /*1c060*/  ISETP.LT.AND P4, PT, R10, UR16, !P4 ;  /* 0x000000100a007c0c */ /* 0x000fe2000e781270 */
[----:B------:R-:W-:Y:S01]  /*1c070*/  ULDC UR8, c[0x0][0x228] ;  /* 0x00008a0000087ab9 */ /* 0x000fe20000000800 */
[----:B------:R-:W-:Y:S01]  /*1c080*/  PRMT R16, R110, 0x7632, R16 ;  /* 0x000076326e107816 */ /* 0x000fe20000000010 */
[----:B---3--:R-:W-:Y:S01]  /*1c090*/  IMAD.WIDE R6, R17, 0x2, R248 ;  /* 0x0000000211067825 */ /* 0x008fe200078e02f8 */
[----:B------:R-:W-:Y:S01]  /*1c0a0*/  PRMT R17, R114, 0x7632, R17 ;  /* 0x0000763272117816 */ /* 0x000fe20000000011 */
[----:B------:R-:W-:Y:S01]  /*1c0b0*/  ULDC UR10, c[0x0][0x228] ;  /* 0x00008a00000a7ab9 */ /* 0x000fe20000000800 */
[----:B------:R-:W-:Y:S01]  /*1c0c0*/  ULDC UR12, c[0x0][0x228] ;  /* 0x00008a00000c7ab9 */ /* 0x000fe20000000800 */
[----:B----4-:R-:W-:Y:S01]  /*1c0d0*/  IMAD.WIDE R12, R19, 0x2, R2 ;  /* 0x00000002130c7825 */ /* 0x010fe200078e0202 */
        /* <DEDUP_REMOVED lines=135> */
[----:B------:R-:W-:Y:S01]  /*1c950*/  ULDC UR12, c[0x0][0x228] ;  /* 0x00008a00000c7ab9 */ /* 0x000fe20000000800 */
[----:B---3--:R-:W-:Y:S01]  /*1c960*/  IMAD.WIDE R6, R17, 0x2, R248 ;  /* 0x0000000211067825 */ /* 0x008fe200078e02f8 */
[----:B------:R-:W-:Y:S01]  /*1c970*/  PRMT R17, R123, 0x7632, R17 ;  /* 0x000076327b117816 */ /* 0x000fe20000000011 */
[----:B------:R-:W-:Y:S01]  /*1c980*/  ULDC UR6, c[0x0][0x22c] ;  /* 0x00008b0000067ab9 */ /* 0x000fe20000000800 */
[----:B------:R-:W-:Y:S01]  /*1c990*/  ULDC UR16, c[0x0][0x228] ;  /* 0x00008a0000107ab9 */ /* 0x000fe20000000800 */
[----:B----4-:R-:W-:Y:S01]  /*1c9a0*/  VIADD R0, R8, 0x8a ;  /* 0x0000008a08007836 */ /* 0x010fe20000000000 */
        /* <DEDUP_REMOVED lines=238> */
[----:B------:R3:W-:Y:S01]  /*1d890*/  @P2 STG.E.U16 desc[UR14][R6.64], R14 ;  /* 0x0000000e06002986 */ /* 0x0007e2000c10150e */
        /* <DEDUP_REMOVED lines=9> */
[C---:B------:R-:W-:Y:S01]  /*1d930*/  VIADD R0, R8.reuse, 0x9c ;  /* 0x0000009c08007836 */ /* 0x040fe20000000000 */
[----:B------:R-:W-:Y:S01]  /*1d940*/  ULDC UR12, c[0x0][0x228] ;  /* 0x00008a00000c7ab9 */ /* 0x000fe20000000800 */
[----:B------:R-:W-:Y:S01]  /*1d950*/  VIADD R17, R15, UR4 ;  /* 0x000000040f117c36 */ /* 0x000fe20008000000 */
[----:B------:R-:W-:Y:S01]  /*1d960*/  ULDC UR4, c[0x0][0x22c] ;  /* 0x00008b0000047ab9 */ /* 0x000fe20000000800 */
[----:B---3--:R-:W-:Y:S01]  /*1d970*/  VIADD R14, R8, 0x9d ;  /* 0x0000009d080e7836 */ /* 0x008fe20000000000 */
[----:B----4-:R-:W-:Y:S01]  /*1d980*/  PRMT R140, R140, 0x7632, R140 ;  /* 0x000076328c8c7816 */ /* 0x010fe2000000008c */
[C---:B------:R-:W-:Y:S01]  /*1d990*/  IMAD.WIDE R6, R17.reuse, 0x2, R2 ;  /* 0x0000000211067825 */ /* 0x040fe200078e0202 */
[----:B------:R-:W-:Y:S01]  /*1d9a0*/  ISETP.GE.AND P2, PT, R0, UR6, PT ;  /* 0x0000000600007c0c */ /* 0x000fe2000bf46270 */
[----:B------:R-:W-:Y:S01]  /*1d9b0*/  ULDC UR6, c[0x0][0x248] ;  /* 0x0000920000067ab9 */ /* 0x000fe20000000800 */
[----:B------:R-:W-:Y:S01]  /*1d9c0*/  PRMT R0, R144, 0x7632, R0 ;  /* 0x0000763290007816 */ /* 0x000fe20000000000 */
[----:B------:R-:W-:Y:S01]  /*1d9d0*/  IMAD.WIDE R12, R17, 0x2, R248 ;  /* 0x00000002110c7825 */ /* 0x000fe200078e02f8 */
[----:B------:R2:W-:Y:S01]  /*1d9e0*/  @P0 STG.E.U16 desc[UR14][R4.64], R140 ;  /* 0x0000008c04000986 */ /* 0x0005e2000c10150e */
[----:B------:R-:W-:Y:S01]  /*1d9f0*/  ISETP.GE.AND P0, PT, R14, UR4, PT ;  /* 0x000000040e007c0c */ /* 0x000fe2000bf06270 */
[----:B------:R-:W-:-:S02]  /*1da00*/  ULDC UR4, c[0x0][0x248] ;  /* 0x0000920000047ab9 */ /* 0x000fc40000000800 */
[----:B------:R3:W-:Y:S01]  /*1da10*/  @P6 STG.E.U16 desc[UR14][R6.64], R144 ;  /* 0x0000009006006986 */ /* 0x0007e2000c10150e */
[----:B------:R-:W-:Y:S01]  /*1da20*/  ISETP.LT.AND P6, PT, R9, UR8, !P1 ;  /* 0x0000000809007c0c */ /* 0x000fe2000cfc1270 */
[----:B------:R-:W-:Y:S01]  /*1da30*/  VIADD R17, R17, UR4 ;  /* 0x0000000411117c36 */ /* 0x000fe20008000000 */
[C---:B------:R-:W-:Y:S01]  /*1da40*/  ISETP.LT.AND P1, PT, R10.reuse, UR10, !P1 ;  /* 0x0000000a0a007c0c */ /* 0x040fe2000cf21270 */
[----:B------:R4:W-:Y:S01]  /*1da50*/  @P5 STG.E.U16 desc[UR14][R12.64], R0 ;  /* 0x000000000c005986 */ /* 0x0009e2000c10150e */
[----:B------:R-:W-:Y:S01]  /*1da60*/  ISETP.LT.AND P5, PT, R9, UR12, !P4 ;  /* 0x0000000c09007c0c */ /* 0x000fe2000e7a1270 */
[C---:B------:R-:W-:Y:S01]  /*1da70*/  VIADD R19, R17.reuse, UR6 ;  /* 0x0000000611137c36 */ /* 0x040fe20008000000 */
[----:B------:R-:W-:Y:S01]  /*1da80*/  ISETP.LT.AND P4, PT, R10, UR16, !P4 ;  /* 0x000000100a007c0c */ /* 0x000fe2000e781270 */
[----:B--2---:R-:W-:Y:S01]  /*1da90*/  IMAD.WIDE R4, R17, 0x2, R2 ;  /* 0x0000000211047825 */ /* 0x004fe200078e0202 */
[----:B------:R-:W-:Y:S01]  /*1daa0*/  PRMT R16, R141, 0x7632, R16 ;  /* 0x000076328d107816 */ /* 0x000fe20000000010 */
[----:B------:R-:W-:Y:S01]  /*1dab0*/  ULDC UR4, c[0x0][0x22c] ;  /* 0x00008b0000047ab9 */ /* 0x000fe20000000800 */
[----:B------:R-:W-:Y:S01]  /*1dac0*/  ULDC UR8, c[0x0][0x228] ;  /* 0x00008a0000087ab9 */ /* 0x000fe20000000800 */
[----:B---3--:R-:W-:Y:S01]  /*1dad0*/  IMAD.WIDE R6, R17, 0x2, R248 ;  /* 0x0000000211067825 */ /* 0x008fe200078e02f8 */
[----:B------:R-:W-:Y:S01]  /*1dae0*/  PRMT R17, R145, 0x7632, R17 ;  /* 0x0000763291117816 */ /* 0x000fe20000000011 */
[----:B------:R-:W-:Y:S01]  /*1daf0*/  ULDC UR10, c[0x0][0x228] ;  /* 0x00008a00000a7ab9 */ /* 0x000fe20000000800 */
[----:B------:R-:W-:Y:S01]  /*1db00*/  ULDC UR12, c[0x0][0x228] ;  /* 0x00008a00000c7ab9 */ /* 0x000fe20000000800 */
[----:B----4-:R-:W-:Y:S01]  /*1db10*/  IMAD.WIDE R12, R19, 0x2, R2 ;  /* 0x00000002130c7825 */ /* 0x010fe200078e0202 */
[----:B------:R-:W-:Y:S01]  /*1db20*/  @P6 STG.E.U16 desc[UR14][R4.64], R141 ;  /* 0x0000008d04006986 */ /* 0x000fe2000c10150e */
[----:B------:R-:W-:Y:S01]  /*1db30*/  ULDC UR6, c[0x0][0x22c] ;  /* 0x00008b0000067ab9 */ /* 0x000fe20000000800 */
        /* <DEDUP_REMOVED lines=43> */
[----:B------:R-:W-:Y:S01]  /*1ddf0*/  IMAD.WIDE R6, R17, 0x2, R2 ;  /* 0x0000000211067825 */ /* 0x000fe200078e0202 */
        /* <DEDUP_REMOVED lines=1122> */
[----:B------:R-:W-:Y:S01]  /*22420*/  IMAD.WIDE R12, R17, 0x2, R248 ;  /* 0x00000002110c7825 */ /* 0x000fe200078e02f8 */
[----:B------:R2:W-:Y:S03]  /*22430*/  @P0 STG.E.U16 desc[UR14][R4.64], R226 ;  /* 0x000000e204000986 */ /* 0x0005e6000c10150e */
[----:B------:R-:W-:Y:S01]  /*22440*/  VIADD R14, R8, 0xf2 ;  /* 0x000000f2080e7836 */ /* 0x000fe20000000000 */
[----:B------:R3:W-:Y:S04]  /*22450*/  @P6 STG.E.U16 desc[UR14][R6.64], R223 ;  /* 0x000000df06006986 */ /* 0x0007e8000c10150e */
[----:B------:R4:W-:Y:S01]  /*22460*/  @P5 STG.E.U16 desc[UR14][R12.64], R0 ;  /* 0x000000000c005986 */ /* 0x0009e2000c10150e */
[----:B------:R-:W-:Y:S01]  /*22470*/  ISETP.GE.AND P0, PT, R14, UR4, PT ;  /* 0x000000040e007c0c */ /* 0x000fe2000bf06270 */
[----:B------:R-:W-:Y:S01]  /*22480*/  ULDC UR4, c[0x0][0x248] ;  /* 0x0000920000047ab9 */ /* 0x000fe20000000800 */
[----:B------:R-:W-:Y:S01]  /*22490*/  ISETP.LT.AND P5, PT, R9, UR8, !P1 ;  /* 0x0000000809007c0c */ /* 0x000fe2000cfa1270 */
[----:B------:R-:W-:Y:S01]  /*224a0*/  VIADD R17, R17, UR4 ;  /* 0x0000000411117c36 */ /* 0x000fe20008000000 */
[C---:B------:R-:W-:Y:S01]  /*224b0*/  ISETP.LT.AND P1, PT, R10.reuse, UR10, !P1 ;  /* 0x0000000a0a007c0c */ /* 0x040fe2000cf21270 */
[----:B------:R-:W-:Y:S01]  /*224c0*/  ULDC UR4, c[0x0][0x22c] ;  /* 0x00008b0000047ab9 */ /* 0x000fe20000000800 */
        /* <DEDUP_REMOVED lines=8> */
[----:B------:R-:W-:-:S03]  /*22550*/  PRMT R17, R228, 0x7632, R17 ;  /* 0x00007632e4117816 */ /* 0x000fc60000000011 */
[----:B----4-:R-:W-:Y:S01]  /*22560*/  VIADD R0, R8, 0xf3 ;  /* 0x000000f308007836 */ /* 0x010fe20000000000 */
[----:B------:R-:W-:Y:S01]  /*22570*/  ULDC UR6, c[0x0][0x248] ;  /* 0x0000920000067ab9 */ /* 0x000fe20000000800 */
[C---:B------:R-:W-:Y:S01]  /*22580*/  IMAD.WIDE R12, R19.reuse, 0x2, R2 ;  /* 0x00000002130c7825 */ /* 0x040fe200078e0202 */
[----:B------:R-:W-:Y:S01]  /*22590*/  @P5 STG.E.U16 desc[UR14][R4.64], R227 ;  /* 0x000000e304005986 */ /* 0x000fe2000c10150e */
[----:B------:R-:W-:Y:S01]  /*225a0*/  ULDC UR16, c[0x0][0x228] ;  /* 0x00008a0000107ab9 */ /* 0x000fe20000000800 */
[----:B------:R-:W-:Y:S01]  /*225b0*/  ULDC UR8, c[0x0][0x22c] ;  /* 0x00008b0000087ab9 */ /* 0x000fe20000000800 */
[----:B------:R-:W-:Y:S01]  /*225c0*/  IMAD.WIDE R14, R19, 0x2, R248 ;  /* 0x00000002130e7825 */ /* 0x000fe200078e02f8 */
[----:B------:R2:W-:Y:S01]  /*225d0*/  @P1 STG.E.U16 desc[UR14][R6.64], R16 ;  /* 0x0000001006001986 */ /* 0x0005e2000c10150e */
[----:B------:R-:W-:Y:S01]  /*225e0*/  ISETP.GE.AND P5, PT, R0, UR4, PT ;  /* 0x0000000400007c0c */ /* 0x000fe2000bfa6270 */
[----:B------:R-:W-:Y:S01]  /*225f0*/  ULDC UR4, c[0x0][0x248] ;  /* 0x0000920000047ab9 */ /* 0x000fe20000000800 */
[----:B------:R-:W-:Y:S01]  /*22600*/  ISETP.LT.AND P1, PT, R9, UR10, !P2 ;  /* 0x0000000a09007c0c */ /* 0x000fe2000d721270 */
[----:B------:R-:W-:Y:S01]  /*22610*/  @P6 STG.E.U16 desc[UR14][R12.64], R228 ;  /* 0x000000e40c006986 */ /* 0x000fe2000c10150e */
[----:B------:R-:W-:Y:S01]  /*22620*/  ISETP.LT.AND P2, PT, R10, UR12, !P2 ;  /* 0x0000000c0a007c0c */ /* 0x000fe2000d741270 */
[----:B------:R-:W-:-:S02]  /*22630*/  VIADD R0, R8, 0xf4 ;  /* 0x000000f408007836 */ /* 0x000fc40000000000 */
[----:B--2---:R-:W-:Y:S01]  /*22640*/  VIADD R7, R19, UR4 ;  /* 0x0000000413077c36 */ /* 0x004fe20008000000 */
[----:B------:R2:W-:Y:S01]  /*22650*/  @P4 STG.E.U16 desc[UR14][R14.64], R17 ;  /* 0x000000110e004986 */ /* 0x0005e2000c10150e */
[----:B------:R-:W-:Y:S01]  /*22660*/  ISETP.LT.AND P4, PT, R9, UR16, !P0 ;  /* 0x0000001009007c0c */ /* 0x000fe2000c781270 */
[----:B------:R-:W-:Y:S01]  /*22670*/  ULDC UR4, c[0x0][0x248] ;  /* 0x0000920000047ab9 */ /* 0x000fe20000000800 */
[C---:B------:R-:W-:Y:S01]  /*22680*/  IMAD.WIDE R4, R7.reuse, 0x2, R2 ;  /* 0x0000000207047825 */ /* 0x040fe200078e0202 */
[----:B------:R-:W-:Y:S01]  /*22690*/  ISETP.LT.AND P6, PT, R10, UR18, !P0 ;  /* 0x000000120a007c0c */ /* 0x000fe2000c7c1270 */
[----:B------:R-:W-:Y:S01]  /*226a0*/  ULDC UR10, c[0x0][0x228] ;  /* 0x00008a00000a7ab9 */ /* 0x000fe20000000800 */
[----:B-1----:R-:W-:Y:S01]  /*226b0*/  PRMT R16, R232, 0x7632, R16 ;  /* 0x00007632e8107816 */ /* 0x002fe20000000010 */
[----:B------:R-:W-:Y:S01]  /*226c0*/  ULDC UR12, c[0x0][0x228] ;  /* 0x00008a00000c7ab9 */ /* 0x000fe20000000800 */
[C---:B--2---:R-:W-:Y:S01]  /*226d0*/  VIADD R17, R7.reuse, UR6 ;  /* 0x0000000607117c36 */ /* 0x044fe20008000000 */
[----:B------:R-:W-:Y:S01]  /*226e0*/  ISETP.GE.AND P0, PT, R0, UR8, PT ;  /* 0x0000000800007c0c */ /* 0x000fe2000bf06270 */
[----:B------:R-:W-:Y:S01]  /*226f0*/  IMAD.WIDE R6, R7, 0x2, R248 ;  /* 0x0000000207067825 */ /* 0x000fe200078e02f8 */
[----:B------:R-:W-:Y:S01]  /*22700*/  @P1 STG.E.U16 desc[UR14][R4.64], R232 ;  /* 0x000000e804001986 */ /* 0x000fe2000c10150e */
[----:B------:R-:W-:Y:S01]  /*22710*/  ULDC UR6, c[0x0][0x228] ;  /* 0x00008a0000067ab9 */ /* 0x000fe20000000800 */
[----:B------:R-:W-:Y:S01]  /*22720*/  ULDC UR8, c[0x0][0x228] ;  /* 0x00008a0000087ab9 */ /* 0x000fe20000000800 */
[----:B------:R-:W-:Y:S01]  /*22730*/  IMAD.WIDE R12, R17, 0x2, R2 ;  /* 0x00000002110c7825 */ /* 0x000fe200078e0202 */
[----:B------:R1:W-:Y:S01]  /*22740*/  @P2 STG.E.U16 desc[UR14][R6.64], R16 ;  /* 0x0000001006002986 */ /* 0x0003e2000c10150e */
[----:B------:R-:W-:Y:S01]  /*22750*/  ISETP.LT.AND P2, PT, R9, UR6, !P5 ;  /* 0x0000000609007c0c */ /* 0x000fe2000ef41270 */
[----:B------:R-:W-:Y:S01]  /*22760*/  ULDC UR6, c[0x0][0x228] ;  /* 0x00008a0000067ab9 */ /* 0x000fe20000000800 */
[----:B------:R-:W-:Y:S01]  /*22770*/  VIADD R0, R8, 0xf5 ;  /* 0x000000f508007836 */ /* 0x000fe20000000000 */
[----:B------:R2:W-:Y:S01]  /*22780*/  @P4 STG.E.U16 desc[UR14][R12.64], R229 ;  /* 0x000000e50c004986 */ /* 0x0005e2000c10150e */
[----:B------:R-:W-:Y:S01]  /*22790*/  ISETP.LT.AND P5, PT, R10, UR8, !P5 ;  /* 0x000000080a007c0c */ /* 0x000fe2000efa1270 */
[----:B------:R-:W-:Y:S01]  /*227a0*/  IMAD.WIDE R14, R17, 0x2, R248 ;  /* 0x00000002110e7825 */ /* 0x000fe200078e02f8 */
[----:B------:R-:W-:Y:S01]  /*227b0*/  PRMT R18, R229, 0x7632, R18 ;  /* 0x00007632e5127816 */ /* 0x000fe20000000012 */
[----:B------:R-:W-:Y:S01]  /*227c0*/  ULDC UR8, c[0x0][0x228] ;  /* 0x00008a0000087ab9 */ /* 0x000fe20000000800 */
[----:B------:R-:W-:Y:S01]  /*227d0*/  ISETP.LT.AND P4, PT, R9, UR10, !P0 ;  /* 0x0000000a09007c0c */ /* 0x000fe2000c781270 */
[----:B------:R-:W-:Y:S01]  /*227e0*/  ULDC UR10, c[0x0][0x228] ;  /* 0x00008a00000a7ab9 */ /* 0x000fe20000000800 */
[----:B------:R-:W-:Y:S01]  /*227f0*/  ISETP.GE.AND P1, PT, R0, UR5, PT ;  /* 0x0000000500007c0c */ /* 0x000fe2000bf26270 */
[----:B-1----:R-:W-:Y:S01]  /*22800*/  VIADD R7, R17, UR4 ;  /* 0x0000000411077c36 */ /* 0x002fe20008000000 */
[----:B------:R-:W-:Y:S01]  /*22810*/  ULDC UR5, c[0x0][0x248] ;  /* 0x0000920000057ab9 */ /* 0x000fe20000000800 */
[----:B------:R1:W-:Y:S01]  /*22820*/  @P6 STG.E.U16 desc[UR14][R14.64], R18 ;  /* 0x000000120e006986 */ /* 0x0003e2000c10150e */
[----:B------:R-:W-:Y:S01]  /*22830*/  VIADD R0, R8, 0xf6 ;  /* 0x000000f608007836 */ /* 0x000fe20000000000 */
[----:B------:R-:W-:Y:S01]  /*22840*/  PRMT R16, R233, 0x7632, R16 ;  /* 0x00007632e9107816 */ /* 0x000fe20000000010 */
[C---:B------:R-:W-:Y:S01]  /*22850*/  VIADD R17, R7.reuse, UR5 ;  /* 0x0000000507117c36 */ /* 0x040fe20008000000 */
[----:B------:R-:W-:Y:S01]  /*22860*/  ISETP.LT.AND P6, PT, R10, UR12, !P0 ;  /* 0x0000000c0a007c0c */ /* 0x000fe2000c7c1270 */
[----:B------:R-:W-:Y:S01]  /*22870*/  IMAD.WIDE R4, R7, 0x2, R2 ;  /* 0x0000000207047825 */ /* 0x000fe200078e0202 */
[----:B------:R-:W-:Y:S01]  /*22880*/  ULDC UR4, c[0x0][0x248] ;  /* 0x0000920000047ab9 */ /* 0x000fe20000000800 */
[----:B------:R-:W-:-:S02]  /*22890*/  ULDC UR5, c[0x0][0x248] ;  /* 0x0000920000057ab9 */ /* 0x000fc40000000800 */
[----:B------:R-:W-:Y:S01]  /*228a0*/  IMAD.WIDE R6, R7, 0x2, R248 ;  /* 0x0000000207067825 */ /* 0x000fe200078e02f8 */
[----:B------:R-:W-:Y:S03]  /*228b0*/  @P2 STG.E.U16 desc[UR14][R4.64], R233 ;  /* 0x000000e904002986 */ /* 0x000fe6000c10150e */
[C---:B--2---:R-:W-:Y:S01]  /*228c0*/  IMAD.WIDE R12, R17.reuse, 0x2, R2 ;  /* 0x00000002110c7825 */ /* 0x044fe200078e0202 */
[----:B------:R-:W-:Y:S01]  /*228d0*/  ISETP.GE.AND P0, PT, R0, UR7, PT ;  /* 0x0000000700007c0c */ /* 0x000fe2000bf06270 */
[----:B------:R2:W-:Y:S01]  /*228e0*/  @P5 STG.E.U16 desc[UR14][R6.64], R16 ;  /* 0x0000001006005986 */ /* 0x0005e2000c10150e */
[----:B------:R-:W-:Y:S01]  /*228f0*/  ULDC UR7, c[0x0][0x228] ;  /* 0x00008a0000077ab9 */ /* 0x000fe20000000800 */
[----:B------:R-:W-:Y:S01]  /*22900*/  VIADD R0, R8, 0xf7 ;  /* 0x000000f708007836 */ /* 0x000fe20000000000 */
[----:B-1----:R-:W-:Y:S01]  /*22910*/  PRMT R18, R230, 0x7632, R18 ;  /* 0x00007632e6127816 */ /* 0x002fe20000000012 */
[----:B------:R-:W-:Y:S01]  /*22920*/  @P4 STG.E.U16 desc[UR14][R12.64], R230 ;  /* 0x000000e60c004986 */ /* 0x000fe2000c10150e */
[----:B------:R-:W-:Y:S01]  /*22930*/  IMAD.WIDE R14, R17, 0x2, R248 ;  /* 0x00000002110e7825 */ /* 0x000fe200078e02f8 */
[C---:B------:R-:W-:Y:S01]  /*22940*/  ISETP.LT.AND P4, PT, R9.reuse, UR6, !P1 ;  /* 0x0000000609007c0c */ /* 0x040fe2000cf81270 */
[----:B------:R-:W-:Y:S01]  /*22950*/  ULDC UR6, c[0x0][0x228] ;  /* 0x00008a0000067ab9 */ /* 0x000fe20000000800 */
[----:B------:R-:W-:Y:S01]  /*22960*/  ISETP.LT.AND P1, PT, R10, UR7, !P1 ;  /* 0x000000070a007c0c */ /* 0x000fe2000cf21270 */
[----:B------:R-:W-:Y:S01]  /*22970*/  ULDC UR7, c[0x0][0x228] ;  /* 0x00008a0000077ab9 */ /* 0x000fe20000000800 */
[----:B------:R-:W-:Y:S01]  /*22980*/  ISETP.LT.AND P5, PT, R9, UR8, !P0 ;  /* 0x0000000809007c0c */ /* 0x000fe2000c7a1270 */
[----:B--2---:R-:W-:Y:S01]  /*22990*/  VIADD R7, R17, UR4 ;  /* 0x0000000411077c36 */ /* 0x004fe20008000000 */
[----:B------:R-:W-:Y:S01]  /*229a0*/  ISETP.GE.AND P2, PT, R0, UR11, PT ;  /* 0x0000000b00007c0c */ /* 0x000fe2000bf46270 */
[----:B------:R1:W-:Y:S01]  /*229b0*/  @P6 STG.E.U16 desc[UR14][R14.64], R18 ;  /* 0x000000120e006986 */ /* 0x0003e2000c10150e */
[----:B------:R-:W-:Y:S01]  /*229c0*/  VIADD R0, R8, 0xf8 ;  /* 0x000000f808007836 */ /* 0x000fe20000000000 */
[----:B------:R-:W-:Y:S01]  /*229d0*/  ISETP.LT.AND P6, PT, R10, UR10, !P0 ;  /* 0x0000000a0a007c0c */ /* 0x000fe2000c7c1270 */
[C---:B------:R-:W-:Y:S01]  /*229e0*/  VIADD R17, R7.reuse, UR5 ;  /* 0x0000000507117c36 */ /* 0x040fe20008000000 */
[----:B------:R-:W-:Y:S01]  /*229f0*/  PRMT R16, R234, 0x7632, R16 ;  /* 0x00007632ea107816 */ /* 0x000fe20000000010 */
[C---:B------:R-:W-:Y:S01]  /*22a00*/  IMAD.WIDE R4, R7.reuse, 0x2, R2 ;  /* 0x0000000207047825 */ /* 0x040fe200078e0202 */
[----:B------:R-:W-:Y:S01]  /*22a10*/  ISETP.GE.AND P0, PT, R0, UR9, PT ;  /* 0x0000000900007c0c */ /* 0x000fe2000bf06270 */
[----:B------:R-:W-:Y:S01]  /*22a20*/  ULDC UR4, c[0x0][0x248] ;  /* 0x0000920000047ab9 */ /* 0x000fe20000000800 */
[----:B------:R-:W-:Y:S01]  /*22a30*/  ULDC UR8, c[0x0][0x228] ;  /* 0x00008a0000087ab9 */ /* 0x000fe20000000800 */
[----:B------:R-:W-:Y:S01]  /*22a40*/  IMAD.WIDE R6, R7, 0x2, R248 ;  /* 0x0000000207067825 */ /* 0x000fe200078e02f8 */
[----:B------:R-:W-:Y:S01]  /*22a50*/  @P4 STG.E.U16 desc[UR14][R4.64], R234 ;  /* 0x000000ea04004986 */ /* 0x000fe2000c10150e */
[----:B------:R-:W-:Y:S01]  /*22a60*/  ULDC UR9, c[0x0][0x228] ;  /* 0x00008a0000097ab9 */ /* 0x000fe20000000800 */
[----:B-1----:R-:W-:Y:S01]  /*22a70*/  PRMT R18, R231, 0x7632, R18 ;  /* 0x00007632e7127816 */ /* 0x002fe20000000012 */
[----:B------:R-:W-:Y:S01]  /*22a80*/  IMAD.WIDE R12, R17, 0x2, R2 ;  /* 0x00000002110c7825 */ /* 0x000fe200078e0202 */
[----:B------:R1:W-:Y:S01]  /*22a90*/  @P1 STG.E.U16 desc[UR14][R6.64], R16 ;  /* 0x0000001006001986 */ /* 0x0003e2000c10150e */
[----:B------:R-:W-:-:S02]  /*22aa0*/  ULDC UR5, c[0x0][0x248] ;  /* 0x0000920000057ab9 */ /* 0x000fc40000000800 */
[----:B------:R-:W-:Y:S01]  /*22ab0*/  VIADD R0, R8, 0xf9 ;  /* 0x000000f908007836 */ /* 0x000fe20000000000 */
[----:B------:R-:W-:Y:S01]  /*22ac0*/  ISETP.LT.AND P1, PT, R9, UR6, !P2 ;  /* 0x0000000609007c0c */ /* 0x000fe2000d721270 */
[----:B------:R-:W-:Y:S01]  /*22ad0*/  IMAD.WIDE R14, R17, 0x2, R248 ;  /* 0x00000002110e7825 */ /* 0x000fe200078e02f8 */
[----:B------:R2:W-:Y:S01]  /*22ae0*/  @P5 STG.E.U16 desc[UR14][R12.64], R231 ;  /* 0x000000e70c005986 */ /* 0x0005e2000c10150e */
[----:B------:R-:W-:Y:S01]  /*22af0*/  ISETP.LT.AND P2, PT, R10, UR7, !P2 ;  /* 0x000000070a007c0c */ /* 0x000fe2000d741270 */
[----:B------:R-:W-:Y:S01]  /*22b00*/  ULDC UR6, c[0x0][0x228] ;  /* 0x00008a0000067ab9 */ /* 0x000fe20000000800 */
[----:B------:R-:W-:Y:S01]  /*22b10*/  ISETP.GE.AND P4, PT, R0, UR17, PT ;  /* 0x0000001100007c0c */ /* 0x000fe2000bf86270 */
[----:B------:R-:W-:Y:S01]  /*22b20*/  VIADD R0, R8, 0xfa ;  /* 0x000000fa08007836 */ /* 0x000fe20000000000 */
[----:B------:R-:W-:Y:S01]  /*22b30*/  ISETP.LT.AND P5, PT, R9, UR8, !P0 ;  /* 0x0000000809007c0c */ /* 0x000fe2000c7a1270 */
[----:B-1----:R-:W-:Y:S01]  /*22b40*/  VIADD R7, R17, UR4 ;  /* 0x0000000411077c36 */ /* 0x002fe20008000000 */
[----:B------:R1:W-:Y:S01]  /*22b50*/  @P6 STG.E.U16 desc[UR14][R14.64], R18 ;  /* 0x000000120e006986 */ /* 0x0003e2000c10150e */
[----:B------:R-:W-:Y:S01]  /*22b60*/  ISETP.LT.AND P6, PT, R10, UR9, !P0 ;  /* 0x000000090a007c0c */ /* 0x000fe2000c7c1270 */
[----:B------:R-:W-:Y:S01]  /*22b70*/  ULDC UR4, c[0x0][0x248] ;  /* 0x0000920000047ab9 */ /* 0x000fe20000000800 */
[C---:B------:R-:W-:Y:S01]  /*22b80*/  VIADD R11, R7.reuse, UR5 ;  /* 0x00000005070b7c36 */ /* 0x040fe20008000000 */
[----:B------:R-:W-:Y:S01]  /*22b90*/  ISETP.GE.AND P0, PT, R0, UR13, PT ;  /* 0x0000000d00007c0c */ /* 0x000fe2000bf06270 */
[----:B------:R-:W-:Y:S01]  /*22ba0*/  IMAD.WIDE R4, R7, 0x2, R2 ;  /* 0x0000000207047825 */ /* 0x000fe200078e0202 */
[----:B------:R-:W-:Y:S01]  /*22bb0*/  PRMT R0, R235, 0x7632, R0 ;  /* 0x00007632eb007816 */ /* 0x000fe20000000000 */
[----:B------:R-:W-:Y:S01]  /*22bc0*/  ULDC UR5, c[0x0][0x228] ;  /* 0x00008a0000057ab9 */ /* 0x000fe20000000800 */
[----:B------:R-:W-:Y:S01]  /*22bd0*/  PRMT R16, R236, 0x7632, R16 ;  /* 0x00007632ec107816 */ /* 0x000fe20000000010 */
[----:B------:R-:W-:Y:S01]  /*22be0*/  IMAD.WIDE R6, R7, 0x2, R248 ;  /* 0x0000000207067825 */ /* 0x000fe200078e02f8 */
[----:B------:R-:W-:Y:S01]  /*22bf0*/  @P1 STG.E.U16 desc[UR14][R4.64], R235 ;  /* 0x000000eb04001986 */ /* 0x000fe2000c10150e */
[----:B------:R-:W-:Y:S01]  /*22c00*/  ULDC UR7, c[0x0][0x228] ;  /* 0x00008a0000077ab9 */ /* 0x000fe20000000800 */
[----:B------:R-:W-:Y:S01]  /*22c10*/  ULDC UR8, c[0x0][0x228] ;  /* 0x00008a0000087ab9 */ /* 0x000fe20000000800 */
[----:B--2---:R-:W-:Y:S01]  /*22c20*/  IMAD.WIDE R12, R11, 0x2, R2 ;  /* 0x000000020b0c7825 */ /* 0x004fe200078e0202 */
[----:B------:R2:W-:Y:S01]  /*22c30*/  @P2 STG.E.U16 desc[UR14][R6.64], R0 ;  /* 0x0000000006002986 */ /* 0x0005e2000c10150e */
[----:B------:R-:W-:-:S02]  /*22c40*/  ULDC UR9, c[0x0][0x228] ;  /* 0x00008a0000097ab9 */ /* 0x000fc40000000800 */
[----:B-1----:R-:W-:Y:S01]  /*22c50*/  IMAD.WIDE R14, R11, 0x2, R248 ;  /* 0x000000020b0e7825 */ /* 0x002fe200078e02f8 */
[----:B------:R-:W-:Y:S01]  /*22c60*/  @P5 STG.E.U16 desc[UR14][R12.64], R236 ;  /* 0x000000ec0c005986 */ /* 0x000fe2000c10150e */
[----:B------:R-:W-:Y:S01]  /*22c70*/  ISETP.LT.AND P5, PT, R9, UR5, !P4 ;  /* 0x0000000509007c0c */ /* 0x000fe2000e7a1270 */
[----:B------:R-:W-:Y:S01]  /*22c80*/  ULDC UR5, c[0x0][0x228] ;  /* 0x00008a0000057ab9 */ /* 0x000fe20000000800 */
[----:B------:R-:W-:Y:S01]  /*22c90*/  ISETP.LT.AND P4, PT, R10, UR6, !P4 ;  /* 0x000000060a007c0c */ /* 0x000fe2000e781270 */
[----:B------:R1:W-:Y:S01]  /*22ca0*/  @P6 STG.E.U16 desc[UR14][R14.64], R16 ;  /* 0x000000100e006986 */ /* 0x0003e2000c10150e */
[----:B------:R-:W-:Y:S01]  /*22cb0*/  VIADD R11, R11, UR4 ;  /* 0x000000040b0b7c36 */ /* 0x000fe20008000000 */
[----:B------:R-:W-:Y:S01]  /*22cc0*/  ISETP.LT.AND P6, PT, R9, UR7, !P0 ;  /* 0x0000000709007c0c */ /* 0x000fe2000c7c1270 */
[----:B------:R-:W-:Y:S01]  /*22cd0*/  ULDC UR4, c[0x0][0x248] ;  /* 0x0000920000047ab9 */ /* 0x000fe20000000800 */
[C---:B------:R-:W-:Y:S01]  /*22ce0*/  VIADD R17, R8.reuse, 0xfb ;  /* 0x000000fb08117836 */ /* 0x040fe20000000000 */
[----:B------:R-:W-:Y:S01]  /*22cf0*/  ULDC UR6, c[0x0][0x228] ;  /* 0x00008a0000067ab9 */ /* 0x000fe20000000800 */
[----:B--2---:R-:W-:Y:S01]  /*22d00*/  VIADD R0, R8, 0xfc ;  /* 0x000000fc08007836 */ /* 0x004fe20000000000 */
[----:B------:R-:W-:Y:S01]  /*22d10*/  ULDC UR7, c[0x0][0x228] ;  /* 0x00008a0000077ab9 */ /* 0x000fe20000000800 */
[----:B------:R-:W-:-:S04]  /*22d20*/  IMAD.WIDE R4, R11, 0x2, R2 ;  /* 0x000000020b047825 */ /* 0x000fc800078e0202 */
[C---:B-1----:R-:W-:Y:S02]  /*22d30*/  VIADD R15, R11.reuse, UR4 ;  /* 0x000000040b0f7c36 */ /* 0x042fe40008000000 */
[----:B------:R-:W-:Y:S01]  /*22d40*/  IMAD.WIDE R6, R11, 0x2, R248 ;  /* 0x000000020b067825 */ /* 0x000fe200078e02f8 */
[----:B0-----:R-:W-:Y:S02]  /*22d50*/  PRMT R11, R20, 0x7632, R11 ;  /* 0x00007632140b7816 */ /* 0x001fe4000000000b */
[----:B------:R-:W-:Y:S01]  /*22d60*/  ISETP.GE.AND P1, PT, R17, UR21, PT ;  /* 0x0000001511007c0c */ /* 0x000fe2000bf26270 */
[----:B------:R-:W-:Y:S01]  /*22d70*/  IMAD.WIDE R12, R15, 0x2, R2 ;  /* 0x000000020f0c7825 */ /* 0x000fe200078e0202 */
[----:B------:R-:W-:Y:S01]  /*22d80*/  ISETP.GE.AND P2, PT, R0, UR19, PT ;  /* 0x0000001300007c0c */ /* 0x000fe2000bf46270 */
[----:B------:R0:W-:Y:S01]  /*22d90*/  @P5 STG.E.U16 desc[UR14][R4.64], R20 ;  /* 0x0000001404005986 */ /* 0x0001e2000c10150e */
[----:B------:R-:W-:Y:S01]  /*22da0*/  ISETP.LT.AND P0, PT, R10, UR5, !P0 ;  /* 0x000000050a007c0c */ /* 0x000fe2000c701270 */
[----:B------:R-:W-:Y:S01]  /*22db0*/  ULDC UR4, c[0x0][0x248] ;  /* 0x0000920000047ab9 */ /* 0x000fe20000000800 */
[----:B------:R-:W-:Y:S01]  /*22dc0*/  VIADD R14, R8, 0xfd ;  /* 0x000000fd080e7836 */ /* 0x000fe20000000000 */
[----:B------:R1:W-:Y:S01]  /*22dd0*/  @P4 STG.E.U16 desc[UR14][R6.64], R11 ;  /* 0x0000000b06004986 */ /* 0x0003e2000c10150e */
[----:B------:R-:W-:-:S02]  /*22de0*/  ISETP.LT.AND P4, PT, R9, UR6, !P1 ;  /* 0x0000000609007c0c */ /* 0x000fc4000cf81270 */
[----:B------:R-:W-:Y:S01]  /*22df0*/  PRMT R0, R237, 0x7632, R0 ;  /* 0x00007632ed007816 */ /* 0x000fe20000000000 */
[----:B------:R2:W-:Y:S01]  /*22e00*/  @P6 STG.E.U16 desc[UR14][R12.64], R237 ;  /* 0x000000ed0c006986 */ /* 0x0005e2000c10150e */
[----:B------:R-:W-:Y:S01]  /*22e10*/  ISETP.LT.AND P1, PT, R10, UR7, !P1 ;  /* 0x000000070a007c0c */ /* 0x000fe2000cf21270 */
[----:B------:R-:W-:Y:S01]  /*22e20*/  VIADD R8, R8, 0xfe ;  /* 0x000000fe08087836 */ /* 0x000fe20000000000 */
[----:B------:R-:W-:Y:S01]  /*22e30*/  ISETP.LT.AND P6, PT, R9, UR8, !P2 ;  /* 0x0000000809007c0c */ /* 0x000fe2000d7c1270 */
[C---:B0-----:R-:W-:Y:S01]  /*22e40*/  IMAD.WIDE R4, R15.reuse, 0x2, R248 ;  /* 0x000000020f047825 */ /* 0x041fe200078e02f8 */
[----:B------:R-:W-:Y:S01]  /*22e50*/  ISETP.GE.AND P5, PT, R14, UR25, PT ;  /* 0x000000190e007c0c */ /* 0x000fe2000bfa6270 */
[----:B------:R-:W-:Y:S01]  /*22e60*/  ULDC UR6, c[0x0][0x228] ;  /* 0x00008a0000067ab9 */ /* 0x000fe20000000800 */
[----:B------:R-:W-:Y:S01]  /*22e70*/  ULDC UR5, c[0x0][0x228] ;  /* 0x00008a0000057ab9 */ /* 0x000fe20000000800 */
[----:B-1----:R-:W-:Y:S01]  /*22e80*/  VIADD R11, R15, UR4 ;  /* 0x000000040f0b7c36 */ /* 0x002fe20008000000 */
[----:B------:R-:W-:Y:S01]  /*22e90*/  ULDC UR4, c[0x0][0x248] ;  /* 0x0000920000047ab9 */ /* 0x000fe20000000800 */
[----:B------:R-:W-:Y:S01]  /*22ea0*/  ULDC UR7, c[0x0][0x228] ;  /* 0x00008a0000077ab9 */ /* 0x000fe20000000800 */
[----:B------:R-:W-:Y:S01]  /*22eb0*/  ULDC UR8, c[0x0][0x228] ;  /* 0x00008a0000087ab9 */ /* 0x000fe20000000800 */
[C---:B------:R-:W-:Y:S01]  /*22ec0*/  VIADD R17, R11.reuse, UR4 ;  /* 0x000000040b117c36 */ /* 0x040fe20008000000 */
[----:B------:R-:W-:Y:S01]  /*22ed0*/  @P0 STG.E.U16 desc[UR14][R4.64], R0 ;  /* 0x0000000004000986 */ /* 0x000fe2000c10150e */
[----:B------:R-:W-:Y:S01]  /*22ee0*/  IMAD.WIDE R6, R11, 0x2, R2 ;  /* 0x000000020b067825 */ /* 0x000fe200078e0202 */
[----:B------:R-:W-:-:S03]  /*22ef0*/  ULDC UR4, c[0x0][0x228] ;  /* 0x00008a0000047ab9 */ /* 0x000fc60000000800 */
[----:B--2---:R-:W-:Y:S01]  /*22f00*/  IMAD.WIDE R12, R11, 0x2, R248 ;  /* 0x000000020b0c7825 */ /* 0x004fe200078e02f8 */
[----:B------:R-:W-:-:S03]  /*22f10*/  PRMT R11, R21, 0x7632, R11 ;  /* 0x00007632150b7816 */ /* 0x000fc6000000000b */
[----:B------:R-:W-:Y:S01]  /*22f20*/  IMAD.WIDE R14, R17, 0x2, R2 ;  /* 0x00000002110e7825 */ /* 0x000fe200078e0202 */
[----:B------:R-:W-:Y:S01]  /*22f30*/  @P4 STG.E.U16 desc[UR14][R6.64], R21 ;  /* 0x0000001506004986 */ /* 0x000fe2000c10150e */
[----:B------:R-:W-:-:S03]  /*22f40*/  ISETP.GE.AND P0, PT, R8, UR23, PT ;  /* 0x0000001708007c0c */ /* 0x000fc6000bf06270 */
[----:B------:R0:W-:Y:S01]  /*22f50*/  @P1 STG.E.U16 desc[UR14][R12.64], R11 ;  /* 0x0000000b0c001986 */ /* 0x0001e2000c10150e */
[C---:B------:R-:W-:Y:S01]  /*22f60*/  ISETP.LT.AND P1, PT, R9.reuse, UR6, !P3 ;  /* 0x0000000609007c0c */ /* 0x040fe2000df21270 */
[----:B------:R-:W-:Y:S02]  /*22f70*/  ULDC UR6, c[0x0][0x228] ;  /* 0x00008a0000067ab9 */ /* 0x000fe40000000800 */
[----:B------:R1:W-:Y:S01]  /*22f80*/  @P6 STG.E.U16 desc[UR14][R14.64], R238 ;  /* 0x000000ee0e006986 */ /* 0x0003e2000c10150e */
[C---:B------:R-:W-:Y:S01]  /*22f90*/  ISETP.LT.AND P6, PT, R9.reuse, UR4, !P5 ;  /* 0x0000000409007c0c */ /* 0x040fe2000efc1270 */
[----:B------:R-:W-:Y:S01]  /*22fa0*/  ULDC UR4, c[0x0][0x248] ;  /* 0x0000920000047ab9 */ /* 0x000fe20000000800 */
[----:B------:R-:W-:Y:S01]  /*22fb0*/  ISETP.LT.AND P4, PT, R9, UR5, !P0 ;  /* 0x0000000509007c0c */ /* 0x000fe2000c781270 */
[----:B------:R-:W-:Y:S01]  /*22fc0*/  VIADD R9, R17, UR4 ;  /* 0x0000000411097c36 */ /* 0x000fe20008000000 */
[C---:B------:R-:W-:Y:S01]  /*22fd0*/  ISETP.LT.AND P2, PT, R10.reuse, UR6, !P2 ;  /* 0x000000060a007c0c */ /* 0x040fe2000d741270 */
[----:B------:R-:W-:Y:S01]  /*22fe0*/  ULDC UR5, c[0x0][0x248] ;  /* 0x0000920000057ab9 */ /* 0x000fe20000000800 */
[C---:B------:R-:W-:Y:S01]  /*22ff0*/  ISETP.LT.AND P5, PT, R10.reuse, UR7, !P5 ;  /* 0x000000070a007c0c */ /* 0x040fe2000efa1270 */
[----:B0-----:R-:W-:Y:S01]  /*23000*/  VIADD R13, R9, UR5 ;  /* 0x00000005090d7c36 */ /* 0x001fe20008000000 */
[C---:B------:R-:W-:Y:S01]  /*23010*/  ISETP.LT.AND P0, PT, R10.reuse, UR8, !P0 ;  /* 0x000000080a007c0c */ /* 0x040fe2000c701270 */
[----:B------:R-:W-:Y:S01]  /*23020*/  ULDC UR4, c[0x0][0x248] ;  /* 0x0000920000047ab9 */ /* 0x000fe20000000800 */
[----:B------:R-:W-:Y:S01]  /*23030*/  ISETP.LT.AND P3, PT, R10, UR9, !P3 ;  /* 0x000000090a007c0c */ /* 0x000fe2000df61270 */
[----:B------:R-:W-:Y:S01]  /*23040*/  IMAD.WIDE R4, R17, 0x2, R248 ;  /* 0x0000000211047825 */ /* 0x000fe200078e02f8 */
[----:B-1----:R-:W-:-:S02]  /*23050*/  PRMT R238, R238, 0x7632, R238 ;  /* 0x00007632eeee7816 */ /* 0x002fc400000000ee */
[----:B------:R-:W-:Y:S01]  /*23060*/  PRMT R0, R22, 0x7632, R0 ;  /* 0x0000763216007816 */ /* 0x000fe20000000000 */
[----:B------:R-:W-:Y:S02]  /*23070*/  VIADD R15, R13, UR4 ;  /* 0x000000040d0f7c36 */ /* 0x000fe40008000000 */
[----:B------:R-:W-:Y:S01]  /*23080*/  IMAD.WIDE R6, R9, 0x2, R2 ;  /* 0x0000000209067825 */ /* 0x000fe200078e0202 */
[----:B------:R-:W-:-:S03]  /*23090*/  PRMT R14, R239, 0x7632, R14 ;  /* 0x00007632ef0e7816 */ /* 0x000fc6000000000e */
[----:B------:R-:W-:Y:S01]  /*230a0*/  IMAD.WIDE R8, R9, 0x2, R248 ;  /* 0x0000000209087825 */ /* 0x000fe200078e02f8 */
[----:B------:R0:W-:Y:S03]  /*230b0*/  @P2 STG.E.U16 desc[UR14][R4.64], R238 ;  /* 0x000000ee04002986 */ /* 0x0001e6000c10150e */
[C---:B------:R-:W-:Y:S01]  /*230c0*/  IMAD.WIDE R10, R13.reuse, 0x2, R2 ;  /* 0x000000020d0a7825 */ /* 0x040fe200078e0202 */
[----:B------:R0:W-:Y:S03]  /*230d0*/  @P6 STG.E.U16 desc[UR14][R6.64], R22 ;  /* 0x0000001606006986 */ /* 0x0001e6000c10150e */
[----:B------:R-:W-:Y:S01]  /*230e0*/  IMAD.WIDE R12, R13, 0x2, R248 ;  /* 0x000000020d0c7825 */ /* 0x000fe200078e02f8 */
[----:B------:R0:W-:Y:S03]  /*230f0*/  @P5 STG.E.U16 desc[UR14][R8.64], R0 ;  /* 0x0000000008005986 */ /* 0x0001e6000c10150e */
[C---:B------:R-:W-:Y:S01]  /*23100*/  IMAD.WIDE R2, R15.reuse, 0x2, R2 ;  /* 0x000000020f027825 */ /* 0x040fe200078e0202 */
[----:B------:R0:W-:Y:S04]  /*23110*/  @P4 STG.E.U16 desc[UR14][R10.64], R239 ;  /* 0x000000ef0a004986 */ /* 0x0001e8000c10150e */
[----:B------:R0:W-:Y:S01]  /*23120*/  @P0 STG.E.U16 desc[UR14][R12.64], R14 ;  /* 0x0000000e0c000986 */ /* 0x0001e2000c10150e */
[----:B------:R-:W-:-:S03]  /*23130*/  IMAD.WIDE R248, R15, 0x2, R248 ;  /* 0x000000020ff87825 */ /* 0x000fc600078e02f8 */
[----:B------:R0:W-:Y:S01]  /*23140*/  @P1 STG.E.U16 desc[UR14][R2.64], R23 ;  /* 0x0000001702001986 */ /* 0x0001e2000c10150e */
[----:B------:R-:W-:Y:S05]  /*23150*/  @!P3 EXIT ;  /* 0x000000000000b94d */ /* 0x000fea0003800000 */
[----:B------:R-:W-:-:S05]  /*23160*/  PRMT R124, R23, 0x7632, R124 ;  /* 0x00007632177c7816 */ /* 0x000fca000000007c */
[----:B------:R-:W-:Y:S01]  /*23170*/  STG.E.U16 desc[UR14][R248.64], R124 ;  /* 0x0000007cf8007986 */ /* 0x000fe2000c10150e */
[----:B------:R-:W-:Y:S05]  /*23180*/  EXIT ;  /* 0x000000000000794d */ /* 0x000fea0003800000 */
.L_x_2:
[----:B------:R-:W-:-:S00]  /*23190*/  BRA `(.L_x_2) ;  /* 0xfffffffc00fc7947 */ /* 0x000fc0000383ffff */
[----:B------:R-:W-:-:S00]  /*231a0*/  NOP ;  /* 0x0000000000007918 */ /* 0x000fc00000000000 */
        /* <DEDUP_REMOVED lines=13> */
.L_x_3:


//--------------------- .nv.shared.matmul_kernel  --------------------------
	.section	.nv.shared.matmul_kernel,"aw",@nobits
	.sectionflags	@""
	.align	16
	.zero		1024


//--------------------- .nv.shared.reserved.0     --------------------------
	.section	.nv.shared.reserved.0,"aw",@nobits
	.weak		__nv_reservedSMEM_offset_0_alias
	.size		__nv_reservedSMEM_offset_0_alias, 0, 0
	.other		__nv_reservedSMEM_offset_0_alias,@"STO_CUDA_RESERVED_SHARED STV_DEFAULT"
__nv_reservedSMEM_offset_0_alias:
	.zero		0


//--------------------- .nv.constant0.matmul_kernel --------------------------
	.section	.nv.constant0.matmul_kernel,"a",@progbits
	.sectionflags	@""
	.align	4
.nv.constant0.matmul_kernel:
	.zero		608


//--------------------- SYMBOLS --------------------------

	.type		.nv.reservedSmem.offset0,@object
	.size		.nv.reservedSmem.offset0,0x4
